//
// Generated by NVIDIA NVVM Compiler
//
// Compiler Build ID: CL-36424714
// Cuda compilation tools, release 13.0, V13.0.88
// Based on NVVM 20.0.0
//

.version 9.0
.target sm_100
.address_size 64

	// .globl	fp16_attention_scores_kernel
// _ZZ19fp16_softmax_kernelE10sum_shared has been demoted
// _ZZ21fp16_nax_fused_kernelE10reduce_buf has been demoted
// _ZZ20fp8_nax_fused_kernelE10reduce_buf has been demoted
// _ZZ21bf16_nax_fused_kernelE10reduce_buf has been demoted
// _ZZ28fp16_nax_causal_fused_kernelE10reduce_buf has been demoted
.extern .shared .align 16 .b8 sdata[];
.extern .shared .align 16 .b8 shared_mem[];

.visible .entry fp16_attention_scores_kernel(
	.param .u64 .ptr .align 1 fp16_attention_scores_kernel_param_0,
	.param .u64 .ptr .align 1 fp16_attention_scores_kernel_param_1,
	.param .u64 .ptr .align 1 fp16_attention_scores_kernel_param_2,
	.param .f32 fp16_attention_scores_kernel_param_3,
	.param .u32 fp16_attention_scores_kernel_param_4,
	.param .u32 fp16_attention_scores_kernel_param_5,
	.param .u32 fp16_attention_scores_kernel_param_6,
	.param .u32 fp16_attention_scores_kernel_param_7,
	.param .u32 fp16_attention_scores_kernel_param_8
)
{
	.reg .pred 	%p<12>;
	.reg .b16 	%rs<24>;
	.reg .b32 	%r<67>;
	.reg .b32 	%f<52>;
	.reg .b64 	%rd<47>;

	ld.param.u64 	%rd17, [fp16_attention_scores_kernel_param_0];
	ld.param.u64 	%rd18, [fp16_attention_scores_kernel_param_1];
	ld.param.u64 	%rd19, [fp16_attention_scores_kernel_param_2];
	ld.param.f32 	%f10, [fp16_attention_scores_kernel_param_3];
	ld.param.u32 	%r25, [fp16_attention_scores_kernel_param_4];
	ld.param.u32 	%r21, [fp16_attention_scores_kernel_param_5];
	ld.param.u32 	%r26, [fp16_attention_scores_kernel_param_6];
	ld.param.u32 	%r23, [fp16_attention_scores_kernel_param_7];
	ld.param.u32 	%r24, [fp16_attention_scores_kernel_param_8];
	mov.u32 	%r1, %ctaid.z;
	div.u32 	%r2, %r1, %r21;
	mov.u32 	%r27, %ctaid.y;
	mov.u32 	%r28, %ntid.y;
	mov.u32 	%r29, %tid.y;
	mad.lo.s32 	%r30, %r27, %r28, %r29;
	mov.u32 	%r31, %ctaid.x;
	mov.u32 	%r32, %ntid.x;
	mov.u32 	%r33, %tid.x;
	mad.lo.s32 	%r4, %r31, %r32, %r33;
	setp.ge.u32 	%p1, %r2, %r25;
	setp.ge.u32 	%p2, %r30, %r26;
	or.pred  	%p3, %p1, %p2;
	setp.ge.u32 	%p4, %r4, %r23;
	or.pred  	%p5, %p4, %p3;
	@%p5 bra 	$L__BB0_11;
	cvta.to.global.u64 	%rd1, %rd18;
	cvta.to.global.u64 	%rd2, %rd19;
	rem.u32 	%r35, %r1, %r21;
	mad.lo.s32 	%r36, %r2, %r21, %r35;
	mul.lo.s32 	%r5, %r36, %r26;
	mul.lo.s32 	%r37, %r5, %r24;
	cvt.u64.u32 	%rd20, %r37;
	mul.lo.s32 	%r38, %r24, %r30;
	cvt.u64.u32 	%rd21, %r38;
	add.s64 	%rd3, %rd20, %rd21;
	mul.lo.s32 	%r39, %r24, %r23;
	mul.lo.s32 	%r40, %r39, %r36;
	cvt.u64.u32 	%rd22, %r40;
	mul.lo.s32 	%r41, %r24, %r4;
	cvt.u64.u32 	%rd23, %r41;
	add.s64 	%rd4, %rd22, %rd23;
	setp.lt.u32 	%p6, %r24, 2;
	mov.b32 	%r66, 0;
	mov.f32 	%f50, 0f00000000;
	@%p6 bra 	$L__BB0_8;
	add.s32 	%r44, %r24, -2;
	shr.u32 	%r45, %r44, 1;
	add.s32 	%r6, %r45, 1;
	and.b32  	%r7, %r6, 3;
	setp.lt.u32 	%p7, %r44, 6;
	mov.f32 	%f50, 0f00000000;
	mov.b32 	%r66, 0;
	@%p7 bra 	$L__BB0_5;
	and.b32  	%r47, %r6, 2147483644;
	neg.s32 	%r60, %r47;
	shl.b64 	%rd24, %rd3, 1;
	add.s64 	%rd25, %rd24, %rd1;
	add.s64 	%rd44, %rd25, 8;
	shl.b64 	%rd26, %rd4, 1;
	add.s64 	%rd27, %rd26, %rd2;
	add.s64 	%rd43, %rd27, 8;
	mov.f32 	%f50, 0f00000000;
	mov.b32 	%r66, 0;
$L__BB0_4:
	ld.global.nc.u32 	%r48, [%rd44+-8];
	mov.b32 	{%rs1, %rs3}, %r48;
	ld.global.nc.u32 	%r49, [%rd43+-8];
	mov.b32 	{%rs2, %rs4}, %r49;
	// begin inline asm
	{  cvt.f32.f16 %f15, %rs1;}

	// end inline asm
	// begin inline asm
	{  cvt.f32.f16 %f16, %rs2;}

	// end inline asm
	fma.rn.f32 	%f31, %f15, %f16, %f50;
	// begin inline asm
	{  cvt.f32.f16 %f17, %rs3;}

	// end inline asm
	// begin inline asm
	{  cvt.f32.f16 %f18, %rs4;}

	// end inline asm
	fma.rn.f32 	%f32, %f17, %f18, %f31;
	ld.global.nc.u32 	%r50, [%rd44+-4];
	mov.b32 	{%rs5, %rs7}, %r50;
	ld.global.nc.u32 	%r51, [%rd43+-4];
	mov.b32 	{%rs6, %rs8}, %r51;
	// begin inline asm
	{  cvt.f32.f16 %f19, %rs5;}

	// end inline asm
	// begin inline asm
	{  cvt.f32.f16 %f20, %rs6;}

	// end inline asm
	fma.rn.f32 	%f33, %f19, %f20, %f32;
	// begin inline asm
	{  cvt.f32.f16 %f21, %rs7;}

	// end inline asm
	// begin inline asm
	{  cvt.f32.f16 %f22, %rs8;}

	// end inline asm
	fma.rn.f32 	%f34, %f21, %f22, %f33;
	ld.global.nc.u32 	%r52, [%rd44];
	mov.b32 	{%rs9, %rs11}, %r52;
	ld.global.nc.u32 	%r53, [%rd43];
	mov.b32 	{%rs10, %rs12}, %r53;
	// begin inline asm
	{  cvt.f32.f16 %f23, %rs9;}

	// end inline asm
	// begin inline asm
	{  cvt.f32.f16 %f24, %rs10;}

	// end inline asm
	fma.rn.f32 	%f35, %f23, %f24, %f34;
	// begin inline asm
	{  cvt.f32.f16 %f25, %rs11;}

	// end inline asm
	// begin inline asm
	{  cvt.f32.f16 %f26, %rs12;}

	// end inline asm
	fma.rn.f32 	%f36, %f25, %f26, %f35;
	ld.global.nc.u32 	%r54, [%rd44+4];
	mov.b32 	{%rs13, %rs15}, %r54;
	ld.global.nc.u32 	%r55, [%rd43+4];
	mov.b32 	{%rs14, %rs16}, %r55;
	// begin inline asm
	{  cvt.f32.f16 %f27, %rs13;}

	// end inline asm
	// begin inline asm
	{  cvt.f32.f16 %f28, %rs14;}

	// end inline asm
	fma.rn.f32 	%f37, %f27, %f28, %f36;
	// begin inline asm
	{  cvt.f32.f16 %f29, %rs15;}

	// end inline asm
	// begin inline asm
	{  cvt.f32.f16 %f30, %rs16;}

	// end inline asm
	fma.rn.f32 	%f50, %f29, %f30, %f37;
	add.s32 	%r66, %r66, 8;
	add.s32 	%r60, %r60, 4;
	add.s64 	%rd44, %rd44, 16;
	add.s64 	%rd43, %rd43, 16;
	setp.ne.s32 	%p8, %r60, 0;
	@%p8 bra 	$L__BB0_4;
$L__BB0_5:
	setp.eq.s32 	%p9, %r7, 0;
	@%p9 bra 	$L__BB0_8;
	shl.b64 	%rd28, %rd4, 1;
	mul.wide.u32 	%rd29, %r66, 2;
	add.s64 	%rd30, %rd28, %rd29;
	add.s64 	%rd46, %rd2, %rd30;
	shl.b64 	%rd31, %rd3, 1;
	add.s64 	%rd32, %rd31, %rd29;
	add.s64 	%rd45, %rd1, %rd32;
	neg.s32 	%r64, %r7;
$L__BB0_7:
	.pragma "nounroll";
	ld.global.nc.u32 	%r56, [%rd45];
	mov.b32 	{%rs17, %rs19}, %r56;
	ld.global.nc.u32 	%r57, [%rd46];
	mov.b32 	{%rs18, %rs20}, %r57;
	// begin inline asm
	{  cvt.f32.f16 %f38, %rs17;}

	// end inline asm
	// begin inline asm
	{  cvt.f32.f16 %f39, %rs18;}

	// end inline asm
	fma.rn.f32 	%f42, %f38, %f39, %f50;
	// begin inline asm
	{  cvt.f32.f16 %f40, %rs19;}

	// end inline asm
	// begin inline asm
	{  cvt.f32.f16 %f41, %rs20;}

	// end inline asm
	fma.rn.f32 	%f50, %f40, %f41, %f42;
	add.s32 	%r66, %r66, 2;
	add.s64 	%rd46, %rd46, 4;
	add.s64 	%rd45, %rd45, 4;
	add.s32 	%r64, %r64, 1;
	setp.ne.s32 	%p10, %r64, 0;
	@%p10 bra 	$L__BB0_7;
$L__BB0_8:
	setp.ge.u32 	%p11, %r66, %r24;
	@%p11 bra 	$L__BB0_10;
	shl.b64 	%rd33, %rd3, 1;
	add.s64 	%rd34, %rd1, %rd33;
	mul.wide.u32 	%rd35, %r66, 2;
	add.s64 	%rd36, %rd34, %rd35;
	ld.global.nc.u16 	%rs21, [%rd36];
	// begin inline asm
	{  cvt.f32.f16 %f43, %rs21;}

	// end inline asm
	shl.b64 	%rd37, %rd4, 1;
	add.s64 	%rd38, %rd2, %rd37;
	add.s64 	%rd39, %rd38, %rd35;
	ld.global.nc.u16 	%rs22, [%rd39];
	// begin inline asm
	{  cvt.f32.f16 %f44, %rs22;}

	// end inline asm
	fma.rn.f32 	%f50, %f43, %f44, %f50;
$L__BB0_10:
	mul.f32 	%f45, %f10, %f50;
	add.s32 	%r58, %r5, %r30;
	mad.lo.s32 	%r59, %r58, %r23, %r4;
	// begin inline asm
	{  cvt.rn.f16.f32 %rs23, %f45;}

	// end inline asm
	cvta.to.global.u64 	%rd40, %rd17;
	mul.wide.u32 	%rd41, %r59, 2;
	add.s64 	%rd42, %rd40, %rd41;
	st.global.u16 	[%rd42], %rs23;
$L__BB0_11:
	ret;

}
	// .globl	fp8_attention_scores_kernel
.visible .entry fp8_attention_scores_kernel(
	.param .u64 .ptr .align 1 fp8_attention_scores_kernel_param_0,
	.param .u64 .ptr .align 1 fp8_attention_scores_kernel_param_1,
	.param .u64 .ptr .align 1 fp8_attention_scores_kernel_param_2,
	.param .f32 fp8_attention_scores_kernel_param_3,
	.param .f32 fp8_attention_scores_kernel_param_4,
	.param .f32 fp8_attention_scores_kernel_param_5,
	.param .u32 fp8_attention_scores_kernel_param_6,
	.param .u32 fp8_attention_scores_kernel_param_7,
	.param .u32 fp8_attention_scores_kernel_param_8,
	.param .u32 fp8_attention_scores_kernel_param_9,
	.param .u32 fp8_attention_scores_kernel_param_10
)
{
	.reg .pred 	%p<29>;
	.reg .b16 	%rs<61>;
	.reg .b32 	%r<83>;
	.reg .b32 	%f<56>;
	.reg .b64 	%rd<33>;

	ld.param.u64 	%rd13, [fp8_attention_scores_kernel_param_0];
	ld.param.u64 	%rd14, [fp8_attention_scores_kernel_param_1];
	ld.param.u64 	%rd15, [fp8_attention_scores_kernel_param_2];
	ld.param.f32 	%f27, [fp8_attention_scores_kernel_param_3];
	ld.param.f32 	%f28, [fp8_attention_scores_kernel_param_4];
	ld.param.f32 	%f29, [fp8_attention_scores_kernel_param_5];
	ld.param.u32 	%r13, [fp8_attention_scores_kernel_param_6];
	ld.param.u32 	%r9, [fp8_attention_scores_kernel_param_7];
	ld.param.u32 	%r14, [fp8_attention_scores_kernel_param_8];
	ld.param.u32 	%r11, [fp8_attention_scores_kernel_param_9];
	ld.param.u32 	%r12, [fp8_attention_scores_kernel_param_10];
	cvta.to.global.u64 	%rd1, %rd15;
	cvta.to.global.u64 	%rd2, %rd14;
	mov.u32 	%r1, %ctaid.z;
	div.u32 	%r2, %r1, %r9;
	mov.u32 	%r15, %ctaid.y;
	mov.u32 	%r16, %ntid.y;
	mov.u32 	%r17, %tid.y;
	mad.lo.s32 	%r18, %r15, %r16, %r17;
	mov.u32 	%r19, %ctaid.x;
	mov.u32 	%r20, %ntid.x;
	mov.u32 	%r21, %tid.x;
	mad.lo.s32 	%r4, %r19, %r20, %r21;
	setp.ge.u32 	%p1, %r2, %r13;
	setp.ge.u32 	%p2, %r18, %r14;
	or.pred  	%p3, %p1, %p2;
	setp.ge.u32 	%p4, %r4, %r11;
	or.pred  	%p5, %p4, %p3;
	@%p5 bra 	$L__BB1_33;
	rem.u32 	%r22, %r1, %r9;
	mad.lo.s32 	%r23, %r2, %r9, %r22;
	mul.lo.s32 	%r5, %r23, %r14;
	mul.lo.s32 	%r24, %r5, %r12;
	cvt.u64.u32 	%rd16, %r24;
	mul.lo.s32 	%r25, %r12, %r18;
	cvt.u64.u32 	%rd17, %r25;
	add.s64 	%rd3, %rd16, %rd17;
	mul.lo.s32 	%r26, %r12, %r11;
	mul.lo.s32 	%r27, %r26, %r23;
	cvt.u64.u32 	%rd18, %r27;
	mul.lo.s32 	%r28, %r12, %r4;
	cvt.u64.u32 	%rd19, %r28;
	add.s64 	%rd4, %rd18, %rd19;
	setp.eq.s32 	%p6, %r12, 0;
	mov.f32 	%f55, 0f00000000;
	@%p6 bra 	$L__BB1_32;
	setp.eq.s32 	%p7, %r12, 1;
	mov.f32 	%f55, 0f00000000;
	mov.b64 	%rd32, 0;
	@%p7 bra 	$L__BB1_22;
	and.b32  	%r29, %r12, -2;
	neg.s32 	%r82, %r29;
	add.s64 	%rd21, %rd3, %rd2;
	add.s64 	%rd31, %rd21, 1;
	add.s64 	%rd22, %rd4, %rd1;
	add.s64 	%rd30, %rd22, 1;
	mov.f32 	%f55, 0f00000000;
$L__BB1_4:
	ld.global.nc.u8 	%rs19, [%rd31+-1];
	cvt.u16.u8 	%rs20, %rs19;
	cvt.s16.s8 	%rs1, %rs20;
	shr.u16 	%rs21, %rs20, 3;
	and.b16  	%rs2, %rs21, 15;
	and.b16  	%rs3, %rs20, 7;
	or.b16  	%rs22, %rs2, %rs3;
	setp.ne.s16 	%p8, %rs22, 0;
	@%p8 bra 	$L__BB1_6;
	setp.gt.s16 	%p10, %rs1, -1;
	selp.f32 	%f47, 0f00000000, 0f80000000, %p10;
	bra.uni 	$L__BB1_8;
$L__BB1_6:
	and.b16  	%rs23, %rs1, 127;
	setp.eq.s16 	%p9, %rs23, 127;
	mov.f32 	%f47, 0f7FC00000;
	@%p9 bra 	$L__BB1_8;
	add.s16 	%rs24, %rs2, 120;
	cvt.u32.u16 	%r30, %rs24;
	cvt.u32.u16 	%r31, %rs3;
	shl.b32 	%r32, %r31, 20;
	shr.u16 	%rs25, %rs1, 7;
	cvt.u32.u16 	%r33, %rs25;
	shl.b32 	%r34, %r33, 31;
	shl.b32 	%r35, %r30, 23;
	or.b32  	%r36, %r35, %r34;
	or.b32  	%r37, %r36, %r32;
	mov.b32 	%f47, %r37;
$L__BB1_8:
	ld.global.nc.u8 	%rs26, [%rd30+-1];
	cvt.u16.u8 	%rs27, %rs26;
	cvt.s16.s8 	%rs4, %rs27;
	shr.u16 	%rs28, %rs27, 3;
	and.b16  	%rs5, %rs28, 15;
	and.b16  	%rs6, %rs27, 7;
	or.b16  	%rs29, %rs5, %rs6;
	setp.ne.s16 	%p11, %rs29, 0;
	@%p11 bra 	$L__BB1_10;
	setp.gt.s16 	%p13, %rs4, -1;
	selp.f32 	%f48, 0f00000000, 0f80000000, %p13;
	bra.uni 	$L__BB1_12;
$L__BB1_10:
	and.b16  	%rs30, %rs4, 127;
	setp.eq.s16 	%p12, %rs30, 127;
	mov.f32 	%f48, 0f7FC00000;
	@%p12 bra 	$L__BB1_12;
	add.s16 	%rs31, %rs5, 120;
	cvt.u32.u16 	%r38, %rs31;
	cvt.u32.u16 	%r39, %rs6;
	shl.b32 	%r40, %r39, 20;
	shr.u16 	%rs32, %rs4, 7;
	cvt.u32.u16 	%r41, %rs32;
	shl.b32 	%r42, %r41, 31;
	shl.b32 	%r43, %r38, 23;
	or.b32  	%r44, %r43, %r42;
	or.b32  	%r45, %r44, %r40;
	mov.b32 	%f48, %r45;
$L__BB1_12:
	mul.f32 	%f36, %f28, %f48;
	mul.f32 	%f37, %f27, %f47;
	fma.rn.f32 	%f8, %f37, %f36, %f55;
	ld.global.nc.u8 	%rs33, [%rd31];
	cvt.u16.u8 	%rs34, %rs33;
	cvt.s16.s8 	%rs7, %rs34;
	shr.u16 	%rs35, %rs34, 3;
	and.b16  	%rs8, %rs35, 15;
	and.b16  	%rs9, %rs34, 7;
	or.b16  	%rs36, %rs8, %rs9;
	setp.eq.s16 	%p14, %rs36, 0;
	@%p14 bra 	$L__BB1_15;
	and.b16  	%rs37, %rs7, 127;
	setp.eq.s16 	%p15, %rs37, 127;
	mov.f32 	%f49, 0f7FC00000;
	@%p15 bra 	$L__BB1_16;
	add.s16 	%rs38, %rs8, 120;
	cvt.u32.u16 	%r46, %rs38;
	cvt.u32.u16 	%r47, %rs9;
	shl.b32 	%r48, %r47, 20;
	shr.u16 	%rs39, %rs7, 7;
	cvt.u32.u16 	%r49, %rs39;
	shl.b32 	%r50, %r49, 31;
	shl.b32 	%r51, %r46, 23;
	or.b32  	%r52, %r51, %r50;
	or.b32  	%r53, %r52, %r48;
	mov.b32 	%f49, %r53;
	bra.uni 	$L__BB1_16;
$L__BB1_15:
	setp.gt.s16 	%p16, %rs7, -1;
	selp.f32 	%f49, 0f00000000, 0f80000000, %p16;
$L__BB1_16:
	ld.global.nc.u8 	%rs40, [%rd30];
	cvt.u16.u8 	%rs41, %rs40;
	cvt.s16.s8 	%rs10, %rs41;
	shr.u16 	%rs42, %rs41, 3;
	and.b16  	%rs11, %rs42, 15;
	and.b16  	%rs12, %rs41, 7;
	or.b16  	%rs43, %rs11, %rs12;
	setp.eq.s16 	%p17, %rs43, 0;
	@%p17 bra 	$L__BB1_19;
	and.b16  	%rs44, %rs10, 127;
	setp.eq.s16 	%p18, %rs44, 127;
	mov.f32 	%f50, 0f7FC00000;
	@%p18 bra 	$L__BB1_20;
	add.s16 	%rs45, %rs11, 120;
	cvt.u32.u16 	%r54, %rs45;
	cvt.u32.u16 	%r55, %rs12;
	shl.b32 	%r56, %r55, 20;
	shr.u16 	%rs46, %rs10, 7;
	cvt.u32.u16 	%r57, %rs46;
	shl.b32 	%r58, %r57, 31;
	shl.b32 	%r59, %r54, 23;
	or.b32  	%r60, %r59, %r58;
	or.b32  	%r61, %r60, %r56;
	mov.b32 	%f50, %r61;
	bra.uni 	$L__BB1_20;
$L__BB1_19:
	setp.gt.s16 	%p19, %rs10, -1;
	selp.f32 	%f50, 0f00000000, 0f80000000, %p19;
$L__BB1_20:
	mul.f32 	%f40, %f28, %f50;
	mul.f32 	%f41, %f27, %f49;
	fma.rn.f32 	%f55, %f41, %f40, %f8;
	add.s32 	%r82, %r82, 2;
	add.s64 	%rd31, %rd31, 2;
	add.s64 	%rd30, %rd30, 2;
	setp.ne.s32 	%p20, %r82, 0;
	@%p20 bra 	$L__BB1_4;
	cvt.u64.u32 	%rd32, %r29;
$L__BB1_22:
	and.b32  	%r63, %r12, 1;
	setp.eq.b32 	%p21, %r63, 1;
	not.pred 	%p22, %p21;
	@%p22 bra 	$L__BB1_32;
	add.s64 	%rd23, %rd3, %rd32;
	add.s64 	%rd24, %rd2, %rd23;
	ld.global.nc.u8 	%rs47, [%rd24];
	cvt.u16.u8 	%rs48, %rs47;
	cvt.s16.s8 	%rs13, %rs48;
	shr.u16 	%rs49, %rs48, 3;
	and.b16  	%rs14, %rs49, 15;
	and.b16  	%rs15, %rs48, 7;
	or.b16  	%rs50, %rs14, %rs15;
	setp.eq.s16 	%p23, %rs50, 0;
	@%p23 bra 	$L__BB1_26;
	and.b16  	%rs51, %rs13, 127;
	setp.eq.s16 	%p24, %rs51, 127;
	mov.f32 	%f53, 0f7FC00000;
	@%p24 bra 	$L__BB1_27;
	add.s16 	%rs52, %rs14, 120;
	cvt.u32.u16 	%r64, %rs52;
	cvt.u32.u16 	%r65, %rs15;
	shl.b32 	%r66, %r65, 20;
	shr.u16 	%rs53, %rs13, 7;
	cvt.u32.u16 	%r67, %rs53;
	shl.b32 	%r68, %r67, 31;
	shl.b32 	%r69, %r64, 23;
	or.b32  	%r70, %r69, %r68;
	or.b32  	%r71, %r70, %r66;
	mov.b32 	%f53, %r71;
	bra.uni 	$L__BB1_27;
$L__BB1_26:
	setp.gt.s16 	%p25, %rs13, -1;
	selp.f32 	%f53, 0f00000000, 0f80000000, %p25;
$L__BB1_27:
	mul.f32 	%f21, %f27, %f53;
	add.s64 	%rd25, %rd4, %rd32;
	add.s64 	%rd26, %rd1, %rd25;
	ld.global.nc.u8 	%rs54, [%rd26];
	cvt.u16.u8 	%rs55, %rs54;
	cvt.s16.s8 	%rs16, %rs55;
	shr.u16 	%rs56, %rs55, 3;
	and.b16  	%rs17, %rs56, 15;
	and.b16  	%rs18, %rs55, 7;
	or.b16  	%rs57, %rs17, %rs18;
	setp.eq.s16 	%p26, %rs57, 0;
	@%p26 bra 	$L__BB1_30;
	and.b16  	%rs58, %rs16, 127;
	setp.eq.s16 	%p27, %rs58, 127;
	mov.f32 	%f54, 0f7FC00000;
	@%p27 bra 	$L__BB1_31;
	add.s16 	%rs59, %rs17, 120;
	cvt.u32.u16 	%r72, %rs59;
	cvt.u32.u16 	%r73, %rs18;
	shl.b32 	%r74, %r73, 20;
	shr.u16 	%rs60, %rs16, 7;
	cvt.u32.u16 	%r75, %rs60;
	shl.b32 	%r76, %r75, 31;
	shl.b32 	%r77, %r72, 23;
	or.b32  	%r78, %r77, %r76;
	or.b32  	%r79, %r78, %r74;
	mov.b32 	%f54, %r79;
	bra.uni 	$L__BB1_31;
$L__BB1_30:
	setp.gt.s16 	%p28, %rs16, -1;
	selp.f32 	%f54, 0f00000000, 0f80000000, %p28;
$L__BB1_31:
	mul.f32 	%f44, %f28, %f54;
	fma.rn.f32 	%f55, %f21, %f44, %f55;
$L__BB1_32:
	mul.f32 	%f45, %f29, %f55;
	add.s32 	%r80, %r5, %r18;
	mad.lo.s32 	%r81, %r80, %r11, %r4;
	cvta.to.global.u64 	%rd27, %rd13;
	mul.wide.u32 	%rd28, %r81, 4;
	add.s64 	%rd29, %rd27, %rd28;
	st.global.f32 	[%rd29], %f45;
$L__BB1_33:
	ret;

}
	// .globl	fp16_softmax_kernel
.visible .entry fp16_softmax_kernel(
	.param .u64 .ptr .align 1 fp16_softmax_kernel_param_0,
	.param .u64 .ptr .align 1 fp16_softmax_kernel_param_1,
	.param .u32 fp16_softmax_kernel_param_2,
	.param .u32 fp16_softmax_kernel_param_3
)
{
	.reg .pred 	%p<25>;
	.reg .b16 	%rs<5>;
	.reg .b32 	%r<63>;
	.reg .b32 	%f<75>;
	.reg .b64 	%rd<18>;
	// demoted variable
	.shared .align 4 .b8 _ZZ19fp16_softmax_kernelE10sum_shared[128];
	ld.param.u64 	%rd4, [fp16_softmax_kernel_param_0];
	ld.param.u64 	%rd5, [fp16_softmax_kernel_param_1];
	ld.param.u32 	%r15, [fp16_softmax_kernel_param_2];
	ld.param.u32 	%r14, [fp16_softmax_kernel_param_3];
	mov.u32 	%r1, %ctaid.x;
	mov.u32 	%r62, %tid.x;
	setp.ge.u32 	%p1, %r1, %r15;
	@%p1 bra 	$L__BB2_22;
	cvta.to.global.u64 	%rd6, %rd5;
	mul.lo.s32 	%r16, %r14, %r1;
	cvt.u64.u32 	%rd1, %r16;
	mul.wide.u32 	%rd7, %r16, 2;
	add.s64 	%rd2, %rd6, %rd7;
	setp.ge.u32 	%p2, %r62, %r14;
	mov.f32 	%f71, 0fD01502F9;
	@%p2 bra 	$L__BB2_4;
	mov.f32 	%f71, 0fD01502F9;
	mov.u32 	%r3, %ntid.x;
	mov.u32 	%r59, %r62;
$L__BB2_3:
	mul.wide.u32 	%rd8, %r59, 2;
	add.s64 	%rd9, %rd2, %rd8;
	ld.global.nc.u16 	%rs1, [%rd9];
	// begin inline asm
	{  cvt.f32.f16 %f15, %rs1;}

	// end inline asm
	max.f32 	%f71, %f71, %f15;
	add.s32 	%r59, %r59, %r3;
	setp.lt.u32 	%p3, %r59, %r14;
	@%p3 bra 	$L__BB2_3;
$L__BB2_4:
	shl.b32 	%r17, %r62, 2;
	mov.u32 	%r18, sdata;
	add.s32 	%r6, %r18, %r17;
	st.shared.f32 	[%r6], %f71;
	bar.sync 	0;
	mov.u32 	%r7, %ntid.x;
	setp.lt.u32 	%p4, %r7, 2;
	@%p4 bra 	$L__BB2_9;
	mov.u32 	%r60, %r7;
$L__BB2_6:
	shr.u32 	%r9, %r60, 1;
	setp.ge.u32 	%p5, %r62, %r9;
	@%p5 bra 	$L__BB2_8;
	ld.shared.f32 	%f16, [%r6];
	shl.b32 	%r19, %r9, 2;
	add.s32 	%r20, %r6, %r19;
	ld.shared.f32 	%f17, [%r20];
	max.f32 	%f18, %f16, %f17;
	st.shared.f32 	[%r6], %f18;
$L__BB2_8:
	bar.sync 	0;
	setp.gt.u32 	%p6, %r60, 3;
	mov.u32 	%r60, %r9;
	@%p6 bra 	$L__BB2_6;
$L__BB2_9:
	setp.ge.u32 	%p7, %r62, %r14;
	ld.shared.f32 	%f4, [sdata];
	bar.sync 	0;
	mov.f32 	%f73, 0f00000000;
	@%p7 bra 	$L__BB2_12;
	mov.f32 	%f73, 0f00000000;
	mov.u32 	%r61, %r62;
$L__BB2_11:
	mul.wide.u32 	%rd10, %r61, 2;
	add.s64 	%rd11, %rd2, %rd10;
	ld.global.nc.u16 	%rs2, [%rd11];
	// begin inline asm
	{  cvt.f32.f16 %f21, %rs2;}

	// end inline asm
	sub.f32 	%f22, %f21, %f4;
	fma.rn.f32 	%f23, %f22, 0f3BBB989D, 0f3F000000;
	cvt.sat.f32.f32 	%f24, %f23;
	mov.f32 	%f25, 0f4B400001;
	mov.f32 	%f26, 0f437C0000;
	fma.rm.f32 	%f27, %f24, %f26, %f25;
	add.f32 	%f28, %f27, 0fCB40007F;
	neg.f32 	%f29, %f28;
	fma.rn.f32 	%f30, %f22, 0f3FB8AA3B, %f29;
	fma.rn.f32 	%f31, %f22, 0f32A57060, %f30;
	mov.b32 	%r21, %f27;
	shl.b32 	%r22, %r21, 23;
	mov.b32 	%f32, %r22;
	ex2.approx.ftz.f32 	%f33, %f31;
	mul.f32 	%f34, %f33, %f32;
	rem.u32 	%r23, %r61, %r7;
	add.s32 	%r24, %r61, %r62;
	sub.s32 	%r25, %r24, %r23;
	shl.b32 	%r26, %r25, 2;
	add.s32 	%r28, %r18, %r26;
	st.shared.f32 	[%r28], %f34;
	add.f32 	%f73, %f73, %f34;
	add.s32 	%r61, %r61, %r7;
	setp.lt.u32 	%p8, %r61, %r14;
	@%p8 bra 	$L__BB2_11;
$L__BB2_12:
	mov.b32 	%r29, %f73;
	shfl.sync.down.b32	%r30|%p9, %r29, 16, 31, -1;
	mov.b32 	%f35, %r30;
	add.f32 	%f36, %f73, %f35;
	mov.b32 	%r31, %f36;
	shfl.sync.down.b32	%r32|%p10, %r31, 8, 31, -1;
	mov.b32 	%f37, %r32;
	add.f32 	%f38, %f36, %f37;
	mov.b32 	%r33, %f38;
	shfl.sync.down.b32	%r34|%p11, %r33, 4, 31, -1;
	mov.b32 	%f39, %r34;
	add.f32 	%f40, %f38, %f39;
	mov.b32 	%r35, %f40;
	shfl.sync.down.b32	%r36|%p12, %r35, 2, 31, -1;
	mov.b32 	%f41, %r36;
	add.f32 	%f42, %f40, %f41;
	mov.b32 	%r37, %f42;
	shfl.sync.down.b32	%r38|%p13, %r37, 1, 31, -1;
	mov.b32 	%f43, %r38;
	add.f32 	%f8, %f42, %f43;
	and.b32  	%r39, %r62, 31;
	setp.ne.s32 	%p14, %r39, 0;
	@%p14 bra 	$L__BB2_14;
	shr.u32 	%r40, %r62, 3;
	mov.u32 	%r41, _ZZ19fp16_softmax_kernelE10sum_shared;
	add.s32 	%r42, %r41, %r40;
	st.shared.f32 	[%r42], %f8;
$L__BB2_14:
	bar.sync 	0;
	setp.gt.u32 	%p15, %r62, 31;
	@%p15 bra 	$L__BB2_19;
	shr.u32 	%r43, %r7, 5;
	setp.ge.u32 	%p16, %r62, %r43;
	mov.f32 	%f74, 0f00000000;
	@%p16 bra 	$L__BB2_17;
	mov.u32 	%r45, _ZZ19fp16_softmax_kernelE10sum_shared;
	add.s32 	%r46, %r45, %r17;
	ld.shared.f32 	%f74, [%r46];
$L__BB2_17:
	mov.b32 	%r47, %f74;
	shfl.sync.down.b32	%r48|%p17, %r47, 16, 31, -1;
	mov.b32 	%f45, %r48;
	add.f32 	%f46, %f74, %f45;
	mov.b32 	%r49, %f46;
	shfl.sync.down.b32	%r50|%p18, %r49, 8, 31, -1;
	mov.b32 	%f47, %r50;
	add.f32 	%f48, %f46, %f47;
	mov.b32 	%r51, %f48;
	shfl.sync.down.b32	%r52|%p19, %r51, 4, 31, -1;
	mov.b32 	%f49, %r52;
	add.f32 	%f50, %f48, %f49;
	mov.b32 	%r53, %f50;
	shfl.sync.down.b32	%r54|%p20, %r53, 2, 31, -1;
	mov.b32 	%f51, %r54;
	add.f32 	%f52, %f50, %f51;
	mov.b32 	%r55, %f52;
	shfl.sync.down.b32	%r56|%p21, %r55, 1, 31, -1;
	mov.b32 	%f53, %r56;
	add.f32 	%f11, %f52, %f53;
	setp.ne.s32 	%p22, %r62, 0;
	@%p22 bra 	$L__BB2_19;
	st.shared.f32 	[_ZZ19fp16_softmax_kernelE10sum_shared], %f11;
$L__BB2_19:
	setp.ge.u32 	%p23, %r62, %r14;
	bar.sync 	0;
	@%p23 bra 	$L__BB2_22;
	ld.shared.f32 	%f54, [_ZZ19fp16_softmax_kernelE10sum_shared];
	cvta.to.global.u64 	%rd3, %rd4;
	rcp.rn.f32 	%f12, %f54;
$L__BB2_21:
	cvt.u64.u32 	%rd12, %r62;
	mul.wide.u32 	%rd13, %r62, 2;
	add.s64 	%rd14, %rd2, %rd13;
	ld.global.nc.u16 	%rs3, [%rd14];
	// begin inline asm
	{  cvt.f32.f16 %f55, %rs3;}

	// end inline asm
	sub.f32 	%f57, %f55, %f4;
	fma.rn.f32 	%f58, %f57, 0f3BBB989D, 0f3F000000;
	cvt.sat.f32.f32 	%f59, %f58;
	mov.f32 	%f60, 0f4B400001;
	mov.f32 	%f61, 0f437C0000;
	fma.rm.f32 	%f62, %f59, %f61, %f60;
	add.f32 	%f63, %f62, 0fCB40007F;
	neg.f32 	%f64, %f63;
	fma.rn.f32 	%f65, %f57, 0f3FB8AA3B, %f64;
	fma.rn.f32 	%f66, %f57, 0f32A57060, %f65;
	mov.b32 	%r57, %f62;
	shl.b32 	%r58, %r57, 23;
	mov.b32 	%f67, %r58;
	ex2.approx.ftz.f32 	%f68, %f66;
	mul.f32 	%f69, %f68, %f67;
	mul.f32 	%f56, %f12, %f69;
	// begin inline asm
	{  cvt.rn.f16.f32 %rs4, %f56;}

	// end inline asm
	add.s64 	%rd15, %rd12, %rd1;
	shl.b64 	%rd16, %rd15, 1;
	add.s64 	%rd17, %rd3, %rd16;
	st.global.u16 	[%rd17], %rs4;
	add.s32 	%r62, %r62, %r7;
	setp.lt.u32 	%p24, %r62, %r14;
	@%p24 bra 	$L__BB2_21;
$L__BB2_22:
	ret;

}
	// .globl	fp8_attention_output_kernel
.visible .entry fp8_attention_output_kernel(
	.param .u64 .ptr .align 1 fp8_attention_output_kernel_param_0,
	.param .u64 .ptr .align 1 fp8_attention_output_kernel_param_1,
	.param .u64 .ptr .align 1 fp8_attention_output_kernel_param_2,
	.param .f32 fp8_attention_output_kernel_param_3,
	.param .u32 fp8_attention_output_kernel_param_4,
	.param .u32 fp8_attention_output_kernel_param_5,
	.param .u32 fp8_attention_output_kernel_param_6,
	.param .u32 fp8_attention_output_kernel_param_7,
	.param .u32 fp8_attention_output_kernel_param_8
)
{
	.reg .pred 	%p<26>;
	.reg .b16 	%rs<52>;
	.reg .b32 	%r<103>;
	.reg .b32 	%f<57>;
	.reg .b64 	%rd<43>;

	ld.param.u64 	%rd13, [fp8_attention_output_kernel_param_1];
	ld.param.u64 	%rd14, [fp8_attention_output_kernel_param_2];
	ld.param.f32 	%f31, [fp8_attention_output_kernel_param_3];
	ld.param.u32 	%r36, [fp8_attention_output_kernel_param_4];
	ld.param.u32 	%r32, [fp8_attention_output_kernel_param_5];
	ld.param.u32 	%r37, [fp8_attention_output_kernel_param_6];
	ld.param.u32 	%r34, [fp8_attention_output_kernel_param_7];
	ld.param.u32 	%r35, [fp8_attention_output_kernel_param_8];
	cvta.to.global.u64 	%rd1, %rd14;
	cvta.to.global.u64 	%rd2, %rd13;
	mov.u32 	%r1, %ctaid.z;
	div.u32 	%r2, %r1, %r32;
	mov.u32 	%r38, %ctaid.y;
	mov.u32 	%r39, %ntid.y;
	mov.u32 	%r40, %tid.y;
	mad.lo.s32 	%r41, %r38, %r39, %r40;
	mov.u32 	%r42, %ctaid.x;
	mov.u32 	%r43, %ntid.x;
	mul.lo.s32 	%r4, %r42, %r43;
	mov.u32 	%r5, %tid.x;
	add.s32 	%r6, %r4, %r5;
	setp.ge.u32 	%p1, %r2, %r36;
	setp.ge.u32 	%p2, %r41, %r37;
	or.pred  	%p3, %p1, %p2;
	setp.ge.u32 	%p4, %r6, %r35;
	or.pred  	%p5, %p4, %p3;
	@%p5 bra 	$L__BB3_29;
	rem.u32 	%r44, %r1, %r32;
	mad.lo.s32 	%r45, %r2, %r32, %r44;
	mul.lo.s32 	%r7, %r45, %r37;
	mul.lo.s32 	%r46, %r7, %r34;
	cvt.u64.u32 	%rd3, %r46;
	mul.lo.s32 	%r47, %r34, %r41;
	cvt.u64.u32 	%rd4, %r47;
	mul.lo.s32 	%r48, %r35, %r34;
	mul.lo.s32 	%r49, %r48, %r45;
	cvt.u64.u32 	%rd5, %r49;
	setp.eq.s32 	%p6, %r34, 0;
	mov.f32 	%f56, 0f00000000;
	@%p6 bra 	$L__BB3_28;
	and.b32  	%r8, %r34, 3;
	setp.lt.u32 	%p7, %r34, 4;
	mov.f32 	%f56, 0f00000000;
	mov.b32 	%r100, 0;
	@%p7 bra 	$L__BB3_21;
	and.b32  	%r100, %r34, -4;
	neg.s32 	%r99, %r100;
	add.s32 	%r51, %r5, %r35;
	add.s32 	%r98, %r51, %r4;
	shl.b32 	%r12, %r35, 2;
	shl.b32 	%r52, %r35, 1;
	add.s32 	%r97, %r6, %r52;
	mad.lo.s32 	%r96, %r35, 3, %r6;
	add.s64 	%rd15, %rd3, %rd4;
	shl.b64 	%rd16, %rd15, 2;
	add.s64 	%rd17, %rd16, %rd2;
	add.s64 	%rd41, %rd17, 8;
	mov.f32 	%f56, 0f00000000;
	mov.u32 	%r95, %r6;
$L__BB3_4:
	ld.global.nc.f32 	%f2, [%rd41+-8];
	cvt.u64.u32 	%rd18, %r95;
	add.s64 	%rd19, %rd18, %rd5;
	add.s64 	%rd20, %rd1, %rd19;
	ld.global.nc.u8 	%rs16, [%rd20];
	cvt.u16.u8 	%rs17, %rs16;
	cvt.s16.s8 	%rs1, %rs17;
	shr.u16 	%rs18, %rs17, 3;
	and.b16  	%rs2, %rs18, 15;
	and.b16  	%rs3, %rs17, 7;
	or.b16  	%rs19, %rs2, %rs3;
	setp.ne.s16 	%p8, %rs19, 0;
	@%p8 bra 	$L__BB3_6;
	setp.gt.s16 	%p10, %rs1, -1;
	selp.f32 	%f48, 0f00000000, 0f80000000, %p10;
	bra.uni 	$L__BB3_8;
$L__BB3_6:
	and.b16  	%rs20, %rs1, 127;
	setp.eq.s16 	%p9, %rs20, 127;
	mov.f32 	%f48, 0f7FC00000;
	@%p9 bra 	$L__BB3_8;
	add.s16 	%rs21, %rs2, 120;
	cvt.u32.u16 	%r53, %rs21;
	cvt.u32.u16 	%r54, %rs3;
	shl.b32 	%r55, %r54, 20;
	shr.u16 	%rs22, %rs1, 7;
	cvt.u32.u16 	%r56, %rs22;
	shl.b32 	%r57, %r56, 31;
	shl.b32 	%r58, %r53, 23;
	or.b32  	%r59, %r58, %r57;
	or.b32  	%r60, %r59, %r55;
	mov.b32 	%f48, %r60;
$L__BB3_8:
	mul.f32 	%f37, %f31, %f48;
	fma.rn.f32 	%f6, %f2, %f37, %f56;
	ld.global.nc.f32 	%f7, [%rd41+-4];
	cvt.u64.u32 	%rd21, %r98;
	add.s64 	%rd22, %rd21, %rd5;
	add.s64 	%rd23, %rd1, %rd22;
	ld.global.nc.u8 	%rs23, [%rd23];
	cvt.u16.u8 	%rs24, %rs23;
	cvt.s16.s8 	%rs4, %rs24;
	shr.u16 	%rs25, %rs24, 3;
	and.b16  	%rs5, %rs25, 15;
	and.b16  	%rs6, %rs24, 7;
	or.b16  	%rs26, %rs5, %rs6;
	setp.eq.s16 	%p11, %rs26, 0;
	@%p11 bra 	$L__BB3_11;
	and.b16  	%rs27, %rs4, 127;
	setp.eq.s16 	%p12, %rs27, 127;
	mov.f32 	%f49, 0f7FC00000;
	@%p12 bra 	$L__BB3_12;
	add.s16 	%rs28, %rs5, 120;
	cvt.u32.u16 	%r61, %rs28;
	cvt.u32.u16 	%r62, %rs6;
	shl.b32 	%r63, %r62, 20;
	shr.u16 	%rs29, %rs4, 7;
	cvt.u32.u16 	%r64, %rs29;
	shl.b32 	%r65, %r64, 31;
	shl.b32 	%r66, %r61, 23;
	or.b32  	%r67, %r66, %r65;
	or.b32  	%r68, %r67, %r63;
	mov.b32 	%f49, %r68;
	bra.uni 	$L__BB3_12;
$L__BB3_11:
	setp.gt.s16 	%p13, %rs4, -1;
	selp.f32 	%f49, 0f00000000, 0f80000000, %p13;
$L__BB3_12:
	mul.f32 	%f39, %f31, %f49;
	fma.rn.f32 	%f11, %f7, %f39, %f6;
	ld.global.nc.f32 	%f12, [%rd41];
	cvt.u64.u32 	%rd24, %r97;
	add.s64 	%rd25, %rd24, %rd5;
	add.s64 	%rd26, %rd1, %rd25;
	ld.global.nc.u8 	%rs30, [%rd26];
	cvt.u16.u8 	%rs31, %rs30;
	cvt.s16.s8 	%rs7, %rs31;
	shr.u16 	%rs32, %rs31, 3;
	and.b16  	%rs8, %rs32, 15;
	and.b16  	%rs9, %rs31, 7;
	or.b16  	%rs33, %rs8, %rs9;
	setp.eq.s16 	%p14, %rs33, 0;
	@%p14 bra 	$L__BB3_15;
	and.b16  	%rs34, %rs7, 127;
	setp.eq.s16 	%p15, %rs34, 127;
	mov.f32 	%f50, 0f7FC00000;
	@%p15 bra 	$L__BB3_16;
	add.s16 	%rs35, %rs8, 120;
	cvt.u32.u16 	%r69, %rs35;
	cvt.u32.u16 	%r70, %rs9;
	shl.b32 	%r71, %r70, 20;
	shr.u16 	%rs36, %rs7, 7;
	cvt.u32.u16 	%r72, %rs36;
	shl.b32 	%r73, %r72, 31;
	shl.b32 	%r74, %r69, 23;
	or.b32  	%r75, %r74, %r73;
	or.b32  	%r76, %r75, %r71;
	mov.b32 	%f50, %r76;
	bra.uni 	$L__BB3_16;
$L__BB3_15:
	setp.gt.s16 	%p16, %rs7, -1;
	selp.f32 	%f50, 0f00000000, 0f80000000, %p16;
$L__BB3_16:
	mul.f32 	%f41, %f31, %f50;
	fma.rn.f32 	%f16, %f12, %f41, %f11;
	ld.global.nc.f32 	%f17, [%rd41+4];
	cvt.u64.u32 	%rd27, %r96;
	add.s64 	%rd28, %rd27, %rd5;
	add.s64 	%rd29, %rd1, %rd28;
	ld.global.nc.u8 	%rs37, [%rd29];
	cvt.u16.u8 	%rs38, %rs37;
	cvt.s16.s8 	%rs10, %rs38;
	shr.u16 	%rs39, %rs38, 3;
	and.b16  	%rs11, %rs39, 15;
	and.b16  	%rs12, %rs38, 7;
	or.b16  	%rs40, %rs11, %rs12;
	setp.eq.s16 	%p17, %rs40, 0;
	@%p17 bra 	$L__BB3_19;
	and.b16  	%rs41, %rs10, 127;
	setp.eq.s16 	%p18, %rs41, 127;
	mov.f32 	%f51, 0f7FC00000;
	@%p18 bra 	$L__BB3_20;
	add.s16 	%rs42, %rs11, 120;
	cvt.u32.u16 	%r77, %rs42;
	cvt.u32.u16 	%r78, %rs12;
	shl.b32 	%r79, %r78, 20;
	shr.u16 	%rs43, %rs10, 7;
	cvt.u32.u16 	%r80, %rs43;
	shl.b32 	%r81, %r80, 31;
	shl.b32 	%r82, %r77, 23;
	or.b32  	%r83, %r82, %r81;
	or.b32  	%r84, %r83, %r79;
	mov.b32 	%f51, %r84;
	bra.uni 	$L__BB3_20;
$L__BB3_19:
	setp.gt.s16 	%p19, %rs10, -1;
	selp.f32 	%f51, 0f00000000, 0f80000000, %p19;
$L__BB3_20:
	mul.f32 	%f43, %f31, %f51;
	fma.rn.f32 	%f56, %f17, %f43, %f16;
	add.s32 	%r99, %r99, 4;
	add.s32 	%r98, %r98, %r12;
	add.s32 	%r97, %r97, %r12;
	add.s32 	%r96, %r96, %r12;
	add.s32 	%r95, %r95, %r12;
	add.s64 	%rd41, %rd41, 16;
	setp.ne.s32 	%p20, %r99, 0;
	@%p20 bra 	$L__BB3_4;
$L__BB3_21:
	setp.eq.s32 	%p21, %r8, 0;
	@%p21 bra 	$L__BB3_28;
	mad.lo.s32 	%r102, %r100, %r35, %r6;
	cvt.u64.u32 	%rd30, %r100;
	add.s64 	%rd31, %rd30, %rd3;
	add.s64 	%rd32, %rd31, %rd4;
	shl.b64 	%rd33, %rd32, 2;
	add.s64 	%rd42, %rd2, %rd33;
	neg.s32 	%r101, %r8;
$L__BB3_23:
	.pragma "nounroll";
	ld.global.nc.f32 	%f25, [%rd42];
	cvt.u64.u32 	%rd34, %r102;
	add.s64 	%rd35, %rd34, %rd5;
	add.s64 	%rd36, %rd1, %rd35;
	ld.global.nc.u8 	%rs44, [%rd36];
	cvt.u16.u8 	%rs45, %rs44;
	cvt.s16.s8 	%rs13, %rs45;
	shr.u16 	%rs46, %rs45, 3;
	and.b16  	%rs14, %rs46, 15;
	and.b16  	%rs15, %rs45, 7;
	or.b16  	%rs47, %rs14, %rs15;
	setp.eq.s16 	%p22, %rs47, 0;
	@%p22 bra 	$L__BB3_26;
	and.b16  	%rs48, %rs13, 127;
	setp.eq.s16 	%p23, %rs48, 127;
	mov.f32 	%f55, 0f7FC00000;
	@%p23 bra 	$L__BB3_27;
	add.s16 	%rs49, %rs14, 120;
	cvt.u32.u16 	%r85, %rs49;
	cvt.u32.u16 	%r86, %rs15;
	shl.b32 	%r87, %r86, 20;
	shr.u16 	%rs50, %rs13, 7;
	cvt.u32.u16 	%r88, %rs50;
	shl.b32 	%r89, %r88, 31;
	shl.b32 	%r90, %r85, 23;
	or.b32  	%r91, %r90, %r89;
	or.b32  	%r92, %r91, %r87;
	mov.b32 	%f55, %r92;
	bra.uni 	$L__BB3_27;
$L__BB3_26:
	setp.gt.s16 	%p24, %rs13, -1;
	selp.f32 	%f55, 0f00000000, 0f80000000, %p24;
$L__BB3_27:
	mul.f32 	%f45, %f31, %f55;
	fma.rn.f32 	%f56, %f25, %f45, %f56;
	add.s32 	%r102, %r102, %r35;
	add.s64 	%rd42, %rd42, 4;
	add.s32 	%r101, %r101, 1;
	setp.ne.s32 	%p25, %r101, 0;
	@%p25 bra 	$L__BB3_23;
$L__BB3_28:
	ld.param.u64 	%rd40, [fp8_attention_output_kernel_param_0];
	add.s32 	%r93, %r7, %r41;
	mad.lo.s32 	%r94, %r93, %r35, %r6;
	// begin inline asm
	{  cvt.rn.f16.f32 %rs51, %f56;}

	// end inline asm
	cvta.to.global.u64 	%rd37, %rd40;
	mul.wide.u32 	%rd38, %r94, 2;
	add.s64 	%rd39, %rd37, %rd38;
	st.global.u16 	[%rd39], %rs51;
$L__BB3_29:
	ret;

}
	// .globl	fp16_attention_output_kernel
.visible .entry fp16_attention_output_kernel(
	.param .u64 .ptr .align 1 fp16_attention_output_kernel_param_0,
	.param .u64 .ptr .align 1 fp16_attention_output_kernel_param_1,
	.param .u64 .ptr .align 1 fp16_attention_output_kernel_param_2,
	.param .u32 fp16_attention_output_kernel_param_3,
	.param .u32 fp16_attention_output_kernel_param_4,
	.param .u32 fp16_attention_output_kernel_param_5,
	.param .u32 fp16_attention_output_kernel_param_6,
	.param .u32 fp16_attention_output_kernel_param_7
)
{
	.reg .pred 	%p<15>;
	.reg .b16 	%rs<32>;
	.reg .b32 	%r<87>;
	.reg .b32 	%f<69>;
	.reg .b64 	%rd<92>;

	ld.param.u64 	%rd9, [fp16_attention_output_kernel_param_1];
	ld.param.u64 	%rd10, [fp16_attention_output_kernel_param_2];
	ld.param.u32 	%r46, [fp16_attention_output_kernel_param_3];
	ld.param.u32 	%r42, [fp16_attention_output_kernel_param_4];
	ld.param.u32 	%r47, [fp16_attention_output_kernel_param_5];
	ld.param.u32 	%r44, [fp16_attention_output_kernel_param_6];
	ld.param.u32 	%r45, [fp16_attention_output_kernel_param_7];
	cvta.to.global.u64 	%rd1, %rd10;
	cvta.to.global.u64 	%rd2, %rd9;
	mov.u32 	%r1, %ctaid.z;
	div.u32 	%r2, %r1, %r42;
	mov.u32 	%r48, %ctaid.y;
	mov.u32 	%r49, %ntid.y;
	mov.u32 	%r50, %tid.y;
	mad.lo.s32 	%r51, %r48, %r49, %r50;
	mov.u32 	%r52, %ctaid.x;
	mov.u32 	%r53, %ntid.x;
	mul.lo.s32 	%r4, %r52, %r53;
	mov.u32 	%r5, %tid.x;
	add.s32 	%r6, %r4, %r5;
	setp.ge.u32 	%p1, %r2, %r46;
	setp.ge.u32 	%p2, %r51, %r47;
	or.pred  	%p3, %p1, %p2;
	setp.ge.u32 	%p4, %r6, %r45;
	or.pred  	%p5, %p4, %p3;
	@%p5 bra 	$L__BB4_14;
	rem.u32 	%r54, %r1, %r42;
	mad.lo.s32 	%r55, %r2, %r42, %r54;
	mul.lo.s32 	%r7, %r55, %r47;
	mul.lo.s32 	%r56, %r7, %r44;
	cvt.u64.u32 	%rd11, %r56;
	mul.lo.s32 	%r57, %r44, %r51;
	cvt.u64.u32 	%rd12, %r57;
	add.s64 	%rd3, %rd11, %rd12;
	mul.lo.s32 	%r58, %r45, %r44;
	mul.lo.s32 	%r59, %r58, %r55;
	cvt.u64.u32 	%rd4, %r59;
	setp.eq.s32 	%p6, %r44, 0;
	mov.f32 	%f68, 0f00000000;
	@%p6 bra 	$L__BB4_13;
	and.b32  	%r8, %r44, 7;
	setp.lt.u32 	%p7, %r44, 8;
	mov.f32 	%f68, 0f00000000;
	mov.b32 	%r85, 0;
	@%p7 bra 	$L__BB4_5;
	and.b32  	%r85, %r44, -8;
	neg.s32 	%r83, %r85;
	add.s32 	%r61, %r5, %r45;
	add.s32 	%r82, %r61, %r4;
	shl.b32 	%r62, %r45, 1;
	add.s32 	%r81, %r6, %r62;
	mad.lo.s32 	%r80, %r45, 3, %r6;
	shl.b32 	%r63, %r45, 2;
	add.s32 	%r79, %r6, %r63;
	mad.lo.s32 	%r78, %r45, 5, %r6;
	mad.lo.s32 	%r77, %r45, 6, %r6;
	mad.lo.s32 	%r76, %r45, 7, %r6;
	shl.b64 	%rd13, %rd3, 1;
	add.s64 	%rd14, %rd13, %rd2;
	add.s64 	%rd91, %rd14, 8;
	mov.f32 	%f68, 0f00000000;
	mov.u32 	%r75, %r6;
$L__BB4_4:
	.pragma "nounroll";
	ld.global.nc.u16 	%rs1, [%rd91+-8];
	// begin inline asm
	{  cvt.f32.f16 %f17, %rs1;}

	// end inline asm
	cvt.u64.u32 	%rd15, %r75;
	add.s64 	%rd16, %rd15, %rd4;
	shl.b64 	%rd17, %rd16, 1;
	add.s64 	%rd18, %rd1, %rd17;
	ld.global.nc.u16 	%rs2, [%rd18];
	// begin inline asm
	{  cvt.f32.f16 %f18, %rs2;}

	// end inline asm
	fma.rn.f32 	%f33, %f17, %f18, %f68;
	ld.global.nc.u16 	%rs3, [%rd91+-6];
	// begin inline asm
	{  cvt.f32.f16 %f19, %rs3;}

	// end inline asm
	cvt.u64.u32 	%rd19, %r82;
	add.s64 	%rd20, %rd19, %rd4;
	shl.b64 	%rd21, %rd20, 1;
	add.s64 	%rd22, %rd1, %rd21;
	ld.global.nc.u16 	%rs4, [%rd22];
	// begin inline asm
	{  cvt.f32.f16 %f20, %rs4;}

	// end inline asm
	fma.rn.f32 	%f34, %f19, %f20, %f33;
	ld.global.nc.u16 	%rs5, [%rd91+-4];
	// begin inline asm
	{  cvt.f32.f16 %f21, %rs5;}

	// end inline asm
	cvt.u64.u32 	%rd23, %r81;
	add.s64 	%rd24, %rd23, %rd4;
	shl.b64 	%rd25, %rd24, 1;
	add.s64 	%rd26, %rd1, %rd25;
	ld.global.nc.u16 	%rs6, [%rd26];
	// begin inline asm
	{  cvt.f32.f16 %f22, %rs6;}

	// end inline asm
	fma.rn.f32 	%f35, %f21, %f22, %f34;
	ld.global.nc.u16 	%rs7, [%rd91+-2];
	// begin inline asm
	{  cvt.f32.f16 %f23, %rs7;}

	// end inline asm
	cvt.u64.u32 	%rd27, %r80;
	add.s64 	%rd28, %rd27, %rd4;
	shl.b64 	%rd29, %rd28, 1;
	add.s64 	%rd30, %rd1, %rd29;
	ld.global.nc.u16 	%rs8, [%rd30];
	// begin inline asm
	{  cvt.f32.f16 %f24, %rs8;}

	// end inline asm
	fma.rn.f32 	%f36, %f23, %f24, %f35;
	ld.global.nc.u16 	%rs9, [%rd91];
	// begin inline asm
	{  cvt.f32.f16 %f25, %rs9;}

	// end inline asm
	cvt.u64.u32 	%rd31, %r79;
	add.s64 	%rd32, %rd31, %rd4;
	shl.b64 	%rd33, %rd32, 1;
	add.s64 	%rd34, %rd1, %rd33;
	ld.global.nc.u16 	%rs10, [%rd34];
	// begin inline asm
	{  cvt.f32.f16 %f26, %rs10;}

	// end inline asm
	fma.rn.f32 	%f37, %f25, %f26, %f36;
	ld.global.nc.u16 	%rs11, [%rd91+2];
	// begin inline asm
	{  cvt.f32.f16 %f27, %rs11;}

	// end inline asm
	cvt.u64.u32 	%rd35, %r78;
	add.s64 	%rd36, %rd35, %rd4;
	shl.b64 	%rd37, %rd36, 1;
	add.s64 	%rd38, %rd1, %rd37;
	ld.global.nc.u16 	%rs12, [%rd38];
	// begin inline asm
	{  cvt.f32.f16 %f28, %rs12;}

	// end inline asm
	fma.rn.f32 	%f38, %f27, %f28, %f37;
	ld.global.nc.u16 	%rs13, [%rd91+4];
	// begin inline asm
	{  cvt.f32.f16 %f29, %rs13;}

	// end inline asm
	cvt.u64.u32 	%rd39, %r77;
	add.s64 	%rd40, %rd39, %rd4;
	shl.b64 	%rd41, %rd40, 1;
	add.s64 	%rd42, %rd1, %rd41;
	ld.global.nc.u16 	%rs14, [%rd42];
	// begin inline asm
	{  cvt.f32.f16 %f30, %rs14;}

	// end inline asm
	fma.rn.f32 	%f39, %f29, %f30, %f38;
	ld.global.nc.u16 	%rs15, [%rd91+6];
	// begin inline asm
	{  cvt.f32.f16 %f31, %rs15;}

	// end inline asm
	cvt.u64.u32 	%rd43, %r76;
	add.s64 	%rd44, %rd43, %rd4;
	shl.b64 	%rd45, %rd44, 1;
	add.s64 	%rd46, %rd1, %rd45;
	ld.global.nc.u16 	%rs16, [%rd46];
	// begin inline asm
	{  cvt.f32.f16 %f32, %rs16;}

	// end inline asm
	fma.rn.f32 	%f68, %f31, %f32, %f39;
	add.s32 	%r83, %r83, 8;
	shl.b32 	%r64, %r45, 3;
	add.s32 	%r82, %r82, %r64;
	add.s32 	%r81, %r81, %r64;
	add.s32 	%r80, %r80, %r64;
	add.s32 	%r79, %r79, %r64;
	add.s32 	%r78, %r78, %r64;
	add.s32 	%r77, %r77, %r64;
	add.s32 	%r76, %r76, %r64;
	add.s32 	%r75, %r75, %r64;
	add.s64 	%rd91, %rd91, 16;
	setp.ne.s32 	%p8, %r83, 0;
	@%p8 bra 	$L__BB4_4;
$L__BB4_5:
	setp.eq.s32 	%p9, %r8, 0;
	@%p9 bra 	$L__BB4_13;
	and.b32  	%r37, %r44, 3;
	setp.lt.u32 	%p10, %r8, 4;
	@%p10 bra 	$L__BB4_8;
	cvt.u64.u32 	%rd47, %r85;
	add.s64 	%rd48, %rd3, %rd47;
	shl.b64 	%rd49, %rd48, 1;
	add.s64 	%rd50, %rd2, %rd49;
	ld.global.nc.u16 	%rs17, [%rd50];
	// begin inline asm
	{  cvt.f32.f16 %f41, %rs17;}

	// end inline asm
	mad.lo.s32 	%r65, %r85, %r45, %r6;
	cvt.u64.u32 	%rd51, %r65;
	add.s64 	%rd52, %rd51, %rd4;
	shl.b64 	%rd53, %rd52, 1;
	add.s64 	%rd54, %rd1, %rd53;
	ld.global.nc.u16 	%rs18, [%rd54];
	// begin inline asm
	{  cvt.f32.f16 %f42, %rs18;}

	// end inline asm
	fma.rn.f32 	%f49, %f41, %f42, %f68;
	ld.global.nc.u16 	%rs19, [%rd50+2];
	// begin inline asm
	{  cvt.f32.f16 %f43, %rs19;}

	// end inline asm
	add.s32 	%r66, %r65, %r45;
	cvt.u64.u32 	%rd55, %r66;
	add.s64 	%rd56, %rd55, %rd4;
	shl.b64 	%rd57, %rd56, 1;
	add.s64 	%rd58, %rd1, %rd57;
	ld.global.nc.u16 	%rs20, [%rd58];
	// begin inline asm
	{  cvt.f32.f16 %f44, %rs20;}

	// end inline asm
	fma.rn.f32 	%f50, %f43, %f44, %f49;
	ld.global.nc.u16 	%rs21, [%rd50+4];
	// begin inline asm
	{  cvt.f32.f16 %f45, %rs21;}

	// end inline asm
	add.s32 	%r67, %r66, %r45;
	cvt.u64.u32 	%rd59, %r67;
	add.s64 	%rd60, %rd59, %rd4;
	shl.b64 	%rd61, %rd60, 1;
	add.s64 	%rd62, %rd1, %rd61;
	ld.global.nc.u16 	%rs22, [%rd62];
	// begin inline asm
	{  cvt.f32.f16 %f46, %rs22;}

	// end inline asm
	fma.rn.f32 	%f51, %f45, %f46, %f50;
	ld.global.nc.u16 	%rs23, [%rd50+6];
	// begin inline asm
	{  cvt.f32.f16 %f47, %rs23;}

	// end inline asm
	add.s32 	%r68, %r67, %r45;
	cvt.u64.u32 	%rd63, %r68;
	add.s64 	%rd64, %rd63, %rd4;
	shl.b64 	%rd65, %rd64, 1;
	add.s64 	%rd66, %rd1, %rd65;
	ld.global.nc.u16 	%rs24, [%rd66];
	// begin inline asm
	{  cvt.f32.f16 %f48, %rs24;}

	// end inline asm
	fma.rn.f32 	%f68, %f47, %f48, %f51;
	add.s32 	%r85, %r85, 4;
$L__BB4_8:
	setp.eq.s32 	%p11, %r37, 0;
	@%p11 bra 	$L__BB4_13;
	setp.eq.s32 	%p12, %r37, 1;
	@%p12 bra 	$L__BB4_11;
	cvt.u64.u32 	%rd67, %r85;
	add.s64 	%rd68, %rd3, %rd67;
	shl.b64 	%rd69, %rd68, 1;
	add.s64 	%rd70, %rd2, %rd69;
	ld.global.nc.u16 	%rs25, [%rd70];
	// begin inline asm
	{  cvt.f32.f16 %f53, %rs25;}

	// end inline asm
	mad.lo.s32 	%r69, %r85, %r45, %r6;
	cvt.u64.u32 	%rd71, %r69;
	add.s64 	%rd72, %rd71, %rd4;
	shl.b64 	%rd73, %rd72, 1;
	add.s64 	%rd74, %rd1, %rd73;
	ld.global.nc.u16 	%rs26, [%rd74];
	// begin inline asm
	{  cvt.f32.f16 %f54, %rs26;}

	// end inline asm
	fma.rn.f32 	%f57, %f53, %f54, %f68;
	ld.global.nc.u16 	%rs27, [%rd70+2];
	// begin inline asm
	{  cvt.f32.f16 %f55, %rs27;}

	// end inline asm
	add.s32 	%r70, %r69, %r45;
	cvt.u64.u32 	%rd75, %r70;
	add.s64 	%rd76, %rd75, %rd4;
	shl.b64 	%rd77, %rd76, 1;
	add.s64 	%rd78, %rd1, %rd77;
	ld.global.nc.u16 	%rs28, [%rd78];
	// begin inline asm
	{  cvt.f32.f16 %f56, %rs28;}

	// end inline asm
	fma.rn.f32 	%f68, %f55, %f56, %f57;
	add.s32 	%r85, %r85, 2;
$L__BB4_11:
	and.b32  	%r71, %r44, 1;
	setp.eq.b32 	%p13, %r71, 1;
	not.pred 	%p14, %p13;
	@%p14 bra 	$L__BB4_13;
	cvt.u64.u32 	%rd79, %r85;
	add.s64 	%rd80, %rd3, %rd79;
	shl.b64 	%rd81, %rd80, 1;
	add.s64 	%rd82, %rd2, %rd81;
	ld.global.nc.u16 	%rs29, [%rd82];
	// begin inline asm
	{  cvt.f32.f16 %f58, %rs29;}

	// end inline asm
	mad.lo.s32 	%r72, %r85, %r45, %r6;
	cvt.u64.u32 	%rd83, %r72;
	add.s64 	%rd84, %rd83, %rd4;
	shl.b64 	%rd85, %rd84, 1;
	add.s64 	%rd86, %rd1, %rd85;
	ld.global.nc.u16 	%rs30, [%rd86];
	// begin inline asm
	{  cvt.f32.f16 %f59, %rs30;}

	// end inline asm
	fma.rn.f32 	%f68, %f58, %f59, %f68;
$L__BB4_13:
	ld.param.u64 	%rd90, [fp16_attention_output_kernel_param_0];
	add.s32 	%r73, %r7, %r51;
	mad.lo.s32 	%r74, %r73, %r45, %r6;
	// begin inline asm
	{  cvt.rn.f16.f32 %rs31, %f68;}

	// end inline asm
	cvta.to.global.u64 	%rd87, %rd90;
	mul.wide.u32 	%rd88, %r74, 2;
	add.s64 	%rd89, %rd87, %rd88;
	st.global.u16 	[%rd89], %rs31;
$L__BB4_14:
	ret;

}
	// .globl	fp16_nax_fused_kernel
.visible .entry fp16_nax_fused_kernel(
	.param .u64 .ptr .align 1 fp16_nax_fused_kernel_param_0,
	.param .u64 .ptr .align 1 fp16_nax_fused_kernel_param_1,
	.param .u64 .ptr .align 1 fp16_nax_fused_kernel_param_2,
	.param .u64 .ptr .align 1 fp16_nax_fused_kernel_param_3,
	.param .f32 fp16_nax_fused_kernel_param_4,
	.param .u32 fp16_nax_fused_kernel_param_5,
	.param .u32 fp16_nax_fused_kernel_param_6,
	.param .u32 fp16_nax_fused_kernel_param_7,
	.param .u32 fp16_nax_fused_kernel_param_8
)
{
	.reg .pred 	%p<58>;
	.reg .b16 	%rs<47>;
	.reg .b32 	%r<206>;
	.reg .b32 	%f<219>;
	.reg .b64 	%rd<104>;
	// demoted variable
	.shared .align 4 .b8 _ZZ21fp16_nax_fused_kernelE10reduce_buf[128];
	ld.param.u64 	%rd8, [fp16_nax_fused_kernel_param_0];
	ld.param.u64 	%rd9, [fp16_nax_fused_kernel_param_1];
	ld.param.u64 	%rd10, [fp16_nax_fused_kernel_param_2];
	ld.param.u64 	%rd11, [fp16_nax_fused_kernel_param_3];
	ld.param.f32 	%f42, [fp16_nax_fused_kernel_param_4];
	ld.param.u32 	%r85, [fp16_nax_fused_kernel_param_5];
	ld.param.u32 	%r82, [fp16_nax_fused_kernel_param_6];
	ld.param.u32 	%r83, [fp16_nax_fused_kernel_param_7];
	ld.param.u32 	%r84, [fp16_nax_fused_kernel_param_8];
	cvta.to.global.u64 	%rd1, %rd10;
	cvta.to.global.u64 	%rd2, %rd9;
	cvta.to.global.u64 	%rd3, %rd11;
	mov.u32 	%r1, %ctaid.z;
	div.u32 	%r2, %r1, %r82;
	mov.u32 	%r3, %ctaid.y;
	setp.ge.u32 	%p1, %r2, %r85;
	setp.ge.u32 	%p2, %r3, %r83;
	or.pred  	%p3, %p2, %p1;
	@%p3 bra 	$L__BB5_55;
	mov.u32 	%r192, %tid.x;
	rem.u32 	%r86, %r1, %r82;
	mad.lo.s32 	%r87, %r2, %r82, %r86;
	mul.lo.s32 	%r88, %r84, %r83;
	mul.lo.s32 	%r89, %r88, %r87;
	cvt.u64.u32 	%rd4, %r89;
	mul.lo.s32 	%r5, %r84, %r3;
	cvt.u64.u32 	%rd12, %r5;
	add.s64 	%rd5, %rd4, %rd12;
	setp.ge.u32 	%p4, %r192, %r83;
	@%p4 bra 	$L__BB5_18;
	setp.ne.s32 	%p5, %r84, 0;
	mov.u32 	%r6, %ntid.x;
	@%p5 bra 	$L__BB5_5;
	mul.f32 	%f1, %f42, 0f00000000;
	mov.u32 	%r97, shared_mem;
	mov.u32 	%r183, %r192;
$L__BB5_4:
	shl.b32 	%r96, %r183, 2;
	add.s32 	%r98, %r97, %r96;
	st.shared.f32 	[%r98], %f1;
	add.s32 	%r183, %r183, %r6;
	setp.lt.u32 	%p14, %r183, %r83;
	@%p14 bra 	$L__BB5_4;
	bra.uni 	$L__BB5_18;
$L__BB5_5:
	and.b32  	%r9, %r84, 7;
	add.s32 	%r10, %r9, -1;
	and.b32  	%r11, %r84, 3;
	and.b32  	%r12, %r84, -8;
	and.b32  	%r13, %r84, 1;
	mov.u32 	%r184, %r192;
$L__BB5_6:
	setp.lt.u32 	%p6, %r84, 8;
	mul.lo.s32 	%r91, %r184, %r84;
	cvt.u64.u32 	%rd13, %r91;
	add.s64 	%rd6, %rd13, %rd4;
	mov.f32 	%f204, 0f00000000;
	mov.b32 	%r187, 0;
	@%p6 bra 	$L__BB5_9;
	mov.f32 	%f204, 0f00000000;
	mov.b32 	%r185, 0;
$L__BB5_8:
	.pragma "nounroll";
	cvt.u64.u32 	%rd14, %r185;
	add.s64 	%rd15, %rd5, %rd14;
	shl.b64 	%rd16, %rd15, 1;
	add.s64 	%rd17, %rd2, %rd16;
	ld.global.nc.u16 	%rs1, [%rd17];
	// begin inline asm
	{  cvt.f32.f16 %f46, %rs1;}

	// end inline asm
	add.s64 	%rd18, %rd6, %rd14;
	shl.b64 	%rd19, %rd18, 1;
	add.s64 	%rd20, %rd1, %rd19;
	ld.global.nc.u16 	%rs2, [%rd20];
	// begin inline asm
	{  cvt.f32.f16 %f47, %rs2;}

	// end inline asm
	fma.rn.f32 	%f62, %f46, %f47, %f204;
	ld.global.nc.u16 	%rs3, [%rd17+2];
	// begin inline asm
	{  cvt.f32.f16 %f48, %rs3;}

	// end inline asm
	ld.global.nc.u16 	%rs4, [%rd20+2];
	// begin inline asm
	{  cvt.f32.f16 %f49, %rs4;}

	// end inline asm
	fma.rn.f32 	%f63, %f48, %f49, %f62;
	ld.global.nc.u16 	%rs5, [%rd17+4];
	// begin inline asm
	{  cvt.f32.f16 %f50, %rs5;}

	// end inline asm
	ld.global.nc.u16 	%rs6, [%rd20+4];
	// begin inline asm
	{  cvt.f32.f16 %f51, %rs6;}

	// end inline asm
	fma.rn.f32 	%f64, %f50, %f51, %f63;
	ld.global.nc.u16 	%rs7, [%rd17+6];
	// begin inline asm
	{  cvt.f32.f16 %f52, %rs7;}

	// end inline asm
	ld.global.nc.u16 	%rs8, [%rd20+6];
	// begin inline asm
	{  cvt.f32.f16 %f53, %rs8;}

	// end inline asm
	fma.rn.f32 	%f65, %f52, %f53, %f64;
	ld.global.nc.u16 	%rs9, [%rd17+8];
	// begin inline asm
	{  cvt.f32.f16 %f54, %rs9;}

	// end inline asm
	ld.global.nc.u16 	%rs10, [%rd20+8];
	// begin inline asm
	{  cvt.f32.f16 %f55, %rs10;}

	// end inline asm
	fma.rn.f32 	%f66, %f54, %f55, %f65;
	ld.global.nc.u16 	%rs11, [%rd17+10];
	// begin inline asm
	{  cvt.f32.f16 %f56, %rs11;}

	// end inline asm
	ld.global.nc.u16 	%rs12, [%rd20+10];
	// begin inline asm
	{  cvt.f32.f16 %f57, %rs12;}

	// end inline asm
	fma.rn.f32 	%f67, %f56, %f57, %f66;
	ld.global.nc.u16 	%rs13, [%rd17+12];
	// begin inline asm
	{  cvt.f32.f16 %f58, %rs13;}

	// end inline asm
	ld.global.nc.u16 	%rs14, [%rd20+12];
	// begin inline asm
	{  cvt.f32.f16 %f59, %rs14;}

	// end inline asm
	fma.rn.f32 	%f68, %f58, %f59, %f67;
	ld.global.nc.u16 	%rs15, [%rd17+14];
	// begin inline asm
	{  cvt.f32.f16 %f60, %rs15;}

	// end inline asm
	ld.global.nc.u16 	%rs16, [%rd20+14];
	// begin inline asm
	{  cvt.f32.f16 %f61, %rs16;}

	// end inline asm
	fma.rn.f32 	%f204, %f60, %f61, %f68;
	add.s32 	%r185, %r185, 8;
	setp.ne.s32 	%p7, %r185, %r12;
	mov.u32 	%r187, %r12;
	@%p7 bra 	$L__BB5_8;
$L__BB5_9:
	setp.eq.s32 	%p8, %r9, 0;
	@%p8 bra 	$L__BB5_17;
	setp.lt.u32 	%p9, %r10, 3;
	@%p9 bra 	$L__BB5_12;
	cvt.u64.u32 	%rd21, %r187;
	add.s64 	%rd22, %rd5, %rd21;
	shl.b64 	%rd23, %rd22, 1;
	add.s64 	%rd24, %rd2, %rd23;
	ld.global.nc.u16 	%rs17, [%rd24];
	// begin inline asm
	{  cvt.f32.f16 %f70, %rs17;}

	// end inline asm
	add.s64 	%rd25, %rd6, %rd21;
	shl.b64 	%rd26, %rd25, 1;
	add.s64 	%rd27, %rd1, %rd26;
	ld.global.nc.u16 	%rs18, [%rd27];
	// begin inline asm
	{  cvt.f32.f16 %f71, %rs18;}

	// end inline asm
	fma.rn.f32 	%f78, %f70, %f71, %f204;
	ld.global.nc.u16 	%rs19, [%rd24+2];
	// begin inline asm
	{  cvt.f32.f16 %f72, %rs19;}

	// end inline asm
	ld.global.nc.u16 	%rs20, [%rd27+2];
	// begin inline asm
	{  cvt.f32.f16 %f73, %rs20;}

	// end inline asm
	fma.rn.f32 	%f79, %f72, %f73, %f78;
	ld.global.nc.u16 	%rs21, [%rd24+4];
	// begin inline asm
	{  cvt.f32.f16 %f74, %rs21;}

	// end inline asm
	ld.global.nc.u16 	%rs22, [%rd27+4];
	// begin inline asm
	{  cvt.f32.f16 %f75, %rs22;}

	// end inline asm
	fma.rn.f32 	%f80, %f74, %f75, %f79;
	ld.global.nc.u16 	%rs23, [%rd24+6];
	// begin inline asm
	{  cvt.f32.f16 %f76, %rs23;}

	// end inline asm
	ld.global.nc.u16 	%rs24, [%rd27+6];
	// begin inline asm
	{  cvt.f32.f16 %f77, %rs24;}

	// end inline asm
	fma.rn.f32 	%f204, %f76, %f77, %f80;
	add.s32 	%r187, %r187, 4;
$L__BB5_12:
	setp.eq.s32 	%p10, %r11, 0;
	@%p10 bra 	$L__BB5_17;
	setp.eq.s32 	%p11, %r11, 1;
	@%p11 bra 	$L__BB5_15;
	cvt.u64.u32 	%rd28, %r187;
	add.s64 	%rd29, %rd5, %rd28;
	shl.b64 	%rd30, %rd29, 1;
	add.s64 	%rd31, %rd2, %rd30;
	ld.global.nc.u16 	%rs25, [%rd31];
	// begin inline asm
	{  cvt.f32.f16 %f82, %rs25;}

	// end inline asm
	add.s64 	%rd32, %rd6, %rd28;
	shl.b64 	%rd33, %rd32, 1;
	add.s64 	%rd34, %rd1, %rd33;
	ld.global.nc.u16 	%rs26, [%rd34];
	// begin inline asm
	{  cvt.f32.f16 %f83, %rs26;}

	// end inline asm
	fma.rn.f32 	%f86, %f82, %f83, %f204;
	ld.global.nc.u16 	%rs27, [%rd31+2];
	// begin inline asm
	{  cvt.f32.f16 %f84, %rs27;}

	// end inline asm
	ld.global.nc.u16 	%rs28, [%rd34+2];
	// begin inline asm
	{  cvt.f32.f16 %f85, %rs28;}

	// end inline asm
	fma.rn.f32 	%f204, %f84, %f85, %f86;
	add.s32 	%r187, %r187, 2;
$L__BB5_15:
	setp.eq.s32 	%p12, %r13, 0;
	@%p12 bra 	$L__BB5_17;
	cvt.u64.u32 	%rd35, %r187;
	add.s64 	%rd36, %rd5, %rd35;
	shl.b64 	%rd37, %rd36, 1;
	add.s64 	%rd38, %rd2, %rd37;
	ld.global.nc.u16 	%rs29, [%rd38];
	// begin inline asm
	{  cvt.f32.f16 %f87, %rs29;}

	// end inline asm
	add.s64 	%rd39, %rd6, %rd35;
	shl.b64 	%rd40, %rd39, 1;
	add.s64 	%rd41, %rd1, %rd40;
	ld.global.nc.u16 	%rs30, [%rd41];
	// begin inline asm
	{  cvt.f32.f16 %f88, %rs30;}

	// end inline asm
	fma.rn.f32 	%f204, %f87, %f88, %f204;
$L__BB5_17:
	mul.f32 	%f89, %f42, %f204;
	shl.b32 	%r93, %r184, 2;
	mov.u32 	%r94, shared_mem;
	add.s32 	%r95, %r94, %r93;
	st.shared.f32 	[%r95], %f89;
	add.s32 	%r184, %r184, %r6;
	setp.lt.u32 	%p13, %r184, %r83;
	@%p13 bra 	$L__BB5_6;
$L__BB5_18:
	setp.ge.u32 	%p15, %r192, %r83;
	bar.sync 	0;
	mov.f32 	%f206, 0fD01502F9;
	@%p15 bra 	$L__BB5_21;
	mov.f32 	%f206, 0fD01502F9;
	mov.u32 	%r23, %ntid.x;
	mov.u32 	%r100, shared_mem;
	mov.u32 	%r189, %r192;
$L__BB5_20:
	shl.b32 	%r99, %r189, 2;
	add.s32 	%r101, %r100, %r99;
	ld.shared.f32 	%f92, [%r101];
	max.f32 	%f206, %f206, %f92;
	add.s32 	%r189, %r189, %r23;
	setp.lt.u32 	%p16, %r189, %r83;
	@%p16 bra 	$L__BB5_20;
$L__BB5_21:
	mov.b32 	%r102, %f206;
	shfl.sync.down.b32	%r103|%p17, %r102, 16, 31, -1;
	mov.b32 	%f93, %r103;
	max.f32 	%f94, %f206, %f93;
	mov.b32 	%r104, %f94;
	shfl.sync.down.b32	%r105|%p18, %r104, 8, 31, -1;
	mov.b32 	%f95, %r105;
	max.f32 	%f96, %f94, %f95;
	mov.b32 	%r106, %f96;
	shfl.sync.down.b32	%r107|%p19, %r106, 4, 31, -1;
	mov.b32 	%f97, %r107;
	max.f32 	%f98, %f96, %f97;
	mov.b32 	%r108, %f98;
	shfl.sync.down.b32	%r109|%p20, %r108, 2, 31, -1;
	mov.b32 	%f99, %r109;
	max.f32 	%f100, %f98, %f99;
	mov.b32 	%r110, %f100;
	shfl.sync.down.b32	%r111|%p21, %r110, 1, 31, -1;
	mov.b32 	%f101, %r111;
	max.f32 	%f17, %f100, %f101;
	and.b32  	%r26, %r192, 31;
	setp.ne.s32 	%p22, %r26, 0;
	shr.u32 	%r112, %r192, 3;
	mov.u32 	%r113, _ZZ21fp16_nax_fused_kernelE10reduce_buf;
	add.s32 	%r27, %r113, %r112;
	@%p22 bra 	$L__BB5_23;
	st.shared.f32 	[%r27], %f17;
$L__BB5_23:
	bar.sync 	0;
	setp.gt.u32 	%p23, %r192, 31;
	shl.b32 	%r114, %r192, 2;
	add.s32 	%r28, %r113, %r114;
	@%p23 bra 	$L__BB5_28;
	mov.u32 	%r116, %ntid.x;
	add.s32 	%r117, %r116, 31;
	shr.u32 	%r118, %r117, 5;
	setp.ge.u32 	%p24, %r192, %r118;
	mov.f32 	%f207, 0fD01502F9;
	@%p24 bra 	$L__BB5_26;
	ld.shared.f32 	%f207, [%r28];
$L__BB5_26:
	mov.b32 	%r119, %f207;
	shfl.sync.down.b32	%r120|%p25, %r119, 16, 31, -1;
	mov.b32 	%f103, %r120;
	max.f32 	%f104, %f207, %f103;
	mov.b32 	%r121, %f104;
	shfl.sync.down.b32	%r122|%p26, %r121, 8, 31, -1;
	mov.b32 	%f105, %r122;
	max.f32 	%f106, %f104, %f105;
	mov.b32 	%r123, %f106;
	shfl.sync.down.b32	%r124|%p27, %r123, 4, 31, -1;
	mov.b32 	%f107, %r124;
	max.f32 	%f108, %f106, %f107;
	mov.b32 	%r125, %f108;
	shfl.sync.down.b32	%r126|%p28, %r125, 2, 31, -1;
	mov.b32 	%f109, %r126;
	max.f32 	%f110, %f108, %f109;
	mov.b32 	%r127, %f110;
	shfl.sync.down.b32	%r128|%p29, %r127, 1, 31, -1;
	mov.b32 	%f111, %r128;
	max.f32 	%f20, %f110, %f111;
	setp.ne.s32 	%p30, %r192, 0;
	@%p30 bra 	$L__BB5_28;
	st.shared.f32 	[_ZZ21fp16_nax_fused_kernelE10reduce_buf], %f20;
$L__BB5_28:
	setp.ge.u32 	%p31, %r192, %r83;
	bar.sync 	0;
	mov.f32 	%f209, 0f00000000;
	@%p31 bra 	$L__BB5_31;
	ld.shared.f32 	%f21, [_ZZ21fp16_nax_fused_kernelE10reduce_buf];
	mov.f32 	%f209, 0f00000000;
	mov.u32 	%r29, %ntid.x;
	mov.u32 	%r130, shared_mem;
	mov.u32 	%r190, %r192;
$L__BB5_30:
	shl.b32 	%r129, %r190, 2;
	add.s32 	%r131, %r130, %r129;
	ld.shared.f32 	%f114, [%r131];
	sub.f32 	%f115, %f114, %f21;
	fma.rn.f32 	%f116, %f115, 0f3BBB989D, 0f3F000000;
	cvt.sat.f32.f32 	%f117, %f116;
	mov.f32 	%f118, 0f4B400001;
	mov.f32 	%f119, 0f437C0000;
	fma.rm.f32 	%f120, %f117, %f119, %f118;
	add.f32 	%f121, %f120, 0fCB40007F;
	neg.f32 	%f122, %f121;
	fma.rn.f32 	%f123, %f115, 0f3FB8AA3B, %f122;
	fma.rn.f32 	%f124, %f115, 0f32A57060, %f123;
	mov.b32 	%r132, %f120;
	shl.b32 	%r133, %r132, 23;
	mov.b32 	%f125, %r133;
	ex2.approx.ftz.f32 	%f126, %f124;
	mul.f32 	%f127, %f126, %f125;
	st.shared.f32 	[%r131], %f127;
	add.f32 	%f209, %f209, %f127;
	add.s32 	%r190, %r190, %r29;
	setp.lt.u32 	%p32, %r190, %r83;
	@%p32 bra 	$L__BB5_30;
$L__BB5_31:
	setp.ne.s32 	%p33, %r26, 0;
	mov.b32 	%r134, %f209;
	shfl.sync.down.b32	%r135|%p34, %r134, 16, 31, -1;
	mov.b32 	%f128, %r135;
	add.f32 	%f129, %f209, %f128;
	mov.b32 	%r136, %f129;
	shfl.sync.down.b32	%r137|%p35, %r136, 8, 31, -1;
	mov.b32 	%f130, %r137;
	add.f32 	%f131, %f129, %f130;
	mov.b32 	%r138, %f131;
	shfl.sync.down.b32	%r139|%p36, %r138, 4, 31, -1;
	mov.b32 	%f132, %r139;
	add.f32 	%f133, %f131, %f132;
	mov.b32 	%r140, %f133;
	shfl.sync.down.b32	%r141|%p37, %r140, 2, 31, -1;
	mov.b32 	%f134, %r141;
	add.f32 	%f135, %f133, %f134;
	mov.b32 	%r142, %f135;
	shfl.sync.down.b32	%r143|%p38, %r142, 1, 31, -1;
	mov.b32 	%f136, %r143;
	add.f32 	%f25, %f135, %f136;
	@%p33 bra 	$L__BB5_33;
	st.shared.f32 	[%r27], %f25;
$L__BB5_33:
	setp.gt.u32 	%p39, %r192, 31;
	bar.sync 	0;
	@%p39 bra 	$L__BB5_38;
	mov.u32 	%r144, %ntid.x;
	add.s32 	%r145, %r144, 31;
	shr.u32 	%r146, %r145, 5;
	setp.ge.u32 	%p40, %r192, %r146;
	mov.f32 	%f210, 0f00000000;
	@%p40 bra 	$L__BB5_36;
	ld.shared.f32 	%f210, [%r28];
$L__BB5_36:
	mov.b32 	%r147, %f210;
	shfl.sync.down.b32	%r148|%p41, %r147, 16, 31, -1;
	mov.b32 	%f138, %r148;
	add.f32 	%f139, %f210, %f138;
	mov.b32 	%r149, %f139;
	shfl.sync.down.b32	%r150|%p42, %r149, 8, 31, -1;
	mov.b32 	%f140, %r150;
	add.f32 	%f141, %f139, %f140;
	mov.b32 	%r151, %f141;
	shfl.sync.down.b32	%r152|%p43, %r151, 4, 31, -1;
	mov.b32 	%f142, %r152;
	add.f32 	%f143, %f141, %f142;
	mov.b32 	%r153, %f143;
	shfl.sync.down.b32	%r154|%p44, %r153, 2, 31, -1;
	mov.b32 	%f144, %r154;
	add.f32 	%f145, %f143, %f144;
	mov.b32 	%r155, %f145;
	shfl.sync.down.b32	%r156|%p45, %r155, 1, 31, -1;
	mov.b32 	%f146, %r156;
	add.f32 	%f28, %f145, %f146;
	setp.ne.s32 	%p46, %r192, 0;
	@%p46 bra 	$L__BB5_38;
	st.shared.f32 	[_ZZ21fp16_nax_fused_kernelE10reduce_buf], %f28;
$L__BB5_38:
	setp.ge.u32 	%p47, %r192, %r83;
	bar.sync 	0;
	@%p47 bra 	$L__BB5_41;
	ld.shared.f32 	%f147, [_ZZ21fp16_nax_fused_kernelE10reduce_buf];
	mov.u32 	%r32, %ntid.x;
	rcp.rn.f32 	%f29, %f147;
	mov.u32 	%r158, shared_mem;
	mov.u32 	%r191, %r192;
$L__BB5_40:
	shl.b32 	%r157, %r191, 2;
	add.s32 	%r159, %r158, %r157;
	ld.shared.f32 	%f148, [%r159];
	mul.f32 	%f149, %f29, %f148;
	st.shared.f32 	[%r159], %f149;
	add.s32 	%r191, %r191, %r32;
	setp.lt.u32 	%p48, %r191, %r83;
	@%p48 bra 	$L__BB5_40;
$L__BB5_41:
	bar.sync 	0;
	setp.ge.u32 	%p49, %r192, %r84;
	@%p49 bra 	$L__BB5_55;
	cvt.u32.u64 	%r160, %rd4;
	add.s32 	%r35, %r160, %r5;
	and.b32  	%r36, %r83, 7;
	and.b32  	%r37, %r83, 3;
	and.b32  	%r38, %r83, -8;
	and.b32  	%r39, %r83, 1;
	neg.s32 	%r40, %r38;
	shl.b32 	%r41, %r84, 3;
	shl.b32 	%r42, %r84, 1;
	mul.lo.s32 	%r43, %r84, 3;
	shl.b32 	%r44, %r84, 2;
	mul.lo.s32 	%r45, %r84, 5;
	mul.lo.s32 	%r46, %r84, 6;
	mul.lo.s32 	%r47, %r84, 7;
	cvta.to.global.u64 	%rd7, %rd8;
$L__BB5_43:
	setp.lt.u32 	%p50, %r83, 8;
	mov.f32 	%f218, 0f00000000;
	mov.b32 	%r204, 0;
	@%p50 bra 	$L__BB5_46;
	add.s32 	%r200, %r84, %r192;
	add.s32 	%r199, %r42, %r192;
	add.s32 	%r198, %r43, %r192;
	add.s32 	%r197, %r44, %r192;
	add.s32 	%r196, %r45, %r192;
	add.s32 	%r195, %r46, %r192;
	add.s32 	%r194, %r47, %r192;
	mov.u32 	%r163, shared_mem;
	add.s32 	%r201, %r163, 16;
	mov.f32 	%f218, 0f00000000;
	mov.u32 	%r193, %r192;
	mov.u32 	%r202, %r40;
$L__BB5_45:
	.pragma "nounroll";
	cvt.u64.u32 	%rd42, %r193;
	add.s64 	%rd43, %rd42, %rd4;
	shl.b64 	%rd44, %rd43, 1;
	add.s64 	%rd45, %rd3, %rd44;
	ld.global.nc.u16 	%rs31, [%rd45];
	// begin inline asm
	{  cvt.f32.f16 %f153, %rs31;}

	// end inline asm
	ld.shared.v4.f32 	{%f161, %f162, %f163, %f164}, [%r201+-16];
	fma.rn.f32 	%f165, %f153, %f161, %f218;
	cvt.u64.u32 	%rd46, %r200;
	add.s64 	%rd47, %rd46, %rd4;
	shl.b64 	%rd48, %rd47, 1;
	add.s64 	%rd49, %rd3, %rd48;
	ld.global.nc.u16 	%rs32, [%rd49];
	// begin inline asm
	{  cvt.f32.f16 %f154, %rs32;}

	// end inline asm
	fma.rn.f32 	%f166, %f154, %f162, %f165;
	cvt.u64.u32 	%rd50, %r199;
	add.s64 	%rd51, %rd50, %rd4;
	shl.b64 	%rd52, %rd51, 1;
	add.s64 	%rd53, %rd3, %rd52;
	ld.global.nc.u16 	%rs33, [%rd53];
	// begin inline asm
	{  cvt.f32.f16 %f155, %rs33;}

	// end inline asm
	fma.rn.f32 	%f167, %f155, %f163, %f166;
	cvt.u64.u32 	%rd54, %r198;
	add.s64 	%rd55, %rd54, %rd4;
	shl.b64 	%rd56, %rd55, 1;
	add.s64 	%rd57, %rd3, %rd56;
	ld.global.nc.u16 	%rs34, [%rd57];
	// begin inline asm
	{  cvt.f32.f16 %f156, %rs34;}

	// end inline asm
	fma.rn.f32 	%f168, %f156, %f164, %f167;
	cvt.u64.u32 	%rd58, %r197;
	add.s64 	%rd59, %rd58, %rd4;
	shl.b64 	%rd60, %rd59, 1;
	add.s64 	%rd61, %rd3, %rd60;
	ld.global.nc.u16 	%rs35, [%rd61];
	// begin inline asm
	{  cvt.f32.f16 %f157, %rs35;}

	// end inline asm
	ld.shared.v4.f32 	{%f169, %f170, %f171, %f172}, [%r201];
	fma.rn.f32 	%f173, %f157, %f169, %f168;
	cvt.u64.u32 	%rd62, %r196;
	add.s64 	%rd63, %rd62, %rd4;
	shl.b64 	%rd64, %rd63, 1;
	add.s64 	%rd65, %rd3, %rd64;
	ld.global.nc.u16 	%rs36, [%rd65];
	// begin inline asm
	{  cvt.f32.f16 %f158, %rs36;}

	// end inline asm
	fma.rn.f32 	%f174, %f158, %f170, %f173;
	cvt.u64.u32 	%rd66, %r195;
	add.s64 	%rd67, %rd66, %rd4;
	shl.b64 	%rd68, %rd67, 1;
	add.s64 	%rd69, %rd3, %rd68;
	ld.global.nc.u16 	%rs37, [%rd69];
	// begin inline asm
	{  cvt.f32.f16 %f159, %rs37;}

	// end inline asm
	fma.rn.f32 	%f175, %f159, %f171, %f174;
	cvt.u64.u32 	%rd70, %r194;
	add.s64 	%rd71, %rd70, %rd4;
	shl.b64 	%rd72, %rd71, 1;
	add.s64 	%rd73, %rd3, %rd72;
	ld.global.nc.u16 	%rs38, [%rd73];
	// begin inline asm
	{  cvt.f32.f16 %f160, %rs38;}

	// end inline asm
	fma.rn.f32 	%f218, %f160, %f172, %f175;
	add.s32 	%r202, %r202, 8;
	add.s32 	%r201, %r201, 32;
	add.s32 	%r200, %r200, %r41;
	add.s32 	%r199, %r199, %r41;
	add.s32 	%r198, %r198, %r41;
	add.s32 	%r197, %r197, %r41;
	add.s32 	%r196, %r196, %r41;
	add.s32 	%r195, %r195, %r41;
	add.s32 	%r194, %r194, %r41;
	add.s32 	%r193, %r193, %r41;
	setp.ne.s32 	%p51, %r202, 0;
	mov.u32 	%r204, %r38;
	@%p51 bra 	$L__BB5_45;
$L__BB5_46:
	setp.eq.s32 	%p52, %r36, 0;
	@%p52 bra 	$L__BB5_54;
	add.s32 	%r164, %r36, -1;
	setp.lt.u32 	%p53, %r164, 3;
	@%p53 bra 	$L__BB5_49;
	mad.lo.s32 	%r165, %r204, %r84, %r192;
	cvt.u64.u32 	%rd74, %r165;
	add.s64 	%rd75, %rd74, %rd4;
	shl.b64 	%rd76, %rd75, 1;
	add.s64 	%rd77, %rd3, %rd76;
	ld.global.nc.u16 	%rs39, [%rd77];
	// begin inline asm
	{  cvt.f32.f16 %f177, %rs39;}

	// end inline asm
	shl.b32 	%r166, %r204, 2;
	mov.u32 	%r167, shared_mem;
	add.s32 	%r168, %r167, %r166;
	ld.shared.f32 	%f181, [%r168];
	fma.rn.f32 	%f182, %f177, %f181, %f218;
	add.s32 	%r169, %r165, %r84;
	cvt.u64.u32 	%rd78, %r169;
	add.s64 	%rd79, %rd78, %rd4;
	shl.b64 	%rd80, %rd79, 1;
	add.s64 	%rd81, %rd3, %rd80;
	ld.global.nc.u16 	%rs40, [%rd81];
	// begin inline asm
	{  cvt.f32.f16 %f178, %rs40;}

	// end inline asm
	ld.shared.f32 	%f183, [%r168+4];
	fma.rn.f32 	%f184, %f178, %f183, %f182;
	add.s32 	%r170, %r169, %r84;
	cvt.u64.u32 	%rd82, %r170;
	add.s64 	%rd83, %rd82, %rd4;
	shl.b64 	%rd84, %rd83, 1;
	add.s64 	%rd85, %rd3, %rd84;
	ld.global.nc.u16 	%rs41, [%rd85];
	// begin inline asm
	{  cvt.f32.f16 %f179, %rs41;}

	// end inline asm
	ld.shared.f32 	%f185, [%r168+8];
	fma.rn.f32 	%f186, %f179, %f185, %f184;
	add.s32 	%r171, %r170, %r84;
	cvt.u64.u32 	%rd86, %r171;
	add.s64 	%rd87, %rd86, %rd4;
	shl.b64 	%rd88, %rd87, 1;
	add.s64 	%rd89, %rd3, %rd88;
	ld.global.nc.u16 	%rs42, [%rd89];
	// begin inline asm
	{  cvt.f32.f16 %f180, %rs42;}

	// end inline asm
	ld.shared.f32 	%f187, [%r168+12];
	fma.rn.f32 	%f218, %f180, %f187, %f186;
	add.s32 	%r204, %r204, 4;
$L__BB5_49:
	setp.eq.s32 	%p54, %r37, 0;
	@%p54 bra 	$L__BB5_54;
	setp.eq.s32 	%p55, %r37, 1;
	@%p55 bra 	$L__BB5_52;
	mad.lo.s32 	%r172, %r204, %r84, %r192;
	cvt.u64.u32 	%rd90, %r172;
	add.s64 	%rd91, %rd90, %rd4;
	shl.b64 	%rd92, %rd91, 1;
	add.s64 	%rd93, %rd3, %rd92;
	ld.global.nc.u16 	%rs43, [%rd93];
	// begin inline asm
	{  cvt.f32.f16 %f189, %rs43;}

	// end inline asm
	shl.b32 	%r173, %r204, 2;
	mov.u32 	%r174, shared_mem;
	add.s32 	%r175, %r174, %r173;
	ld.shared.f32 	%f191, [%r175];
	fma.rn.f32 	%f192, %f189, %f191, %f218;
	add.s32 	%r176, %r172, %r84;
	cvt.u64.u32 	%rd94, %r176;
	add.s64 	%rd95, %rd94, %rd4;
	shl.b64 	%rd96, %rd95, 1;
	add.s64 	%rd97, %rd3, %rd96;
	ld.global.nc.u16 	%rs44, [%rd97];
	// begin inline asm
	{  cvt.f32.f16 %f190, %rs44;}

	// end inline asm
	ld.shared.f32 	%f193, [%r175+4];
	fma.rn.f32 	%f218, %f190, %f193, %f192;
	add.s32 	%r204, %r204, 2;
$L__BB5_52:
	setp.eq.s32 	%p56, %r39, 0;
	@%p56 bra 	$L__BB5_54;
	mad.lo.s32 	%r177, %r204, %r84, %r192;
	cvt.u64.u32 	%rd98, %r177;
	add.s64 	%rd99, %rd98, %rd4;
	shl.b64 	%rd100, %rd99, 1;
	add.s64 	%rd101, %rd3, %rd100;
	ld.global.nc.u16 	%rs45, [%rd101];
	// begin inline asm
	{  cvt.f32.f16 %f194, %rs45;}

	// end inline asm
	shl.b32 	%r178, %r204, 2;
	mov.u32 	%r179, shared_mem;
	add.s32 	%r180, %r179, %r178;
	ld.shared.f32 	%f195, [%r180];
	fma.rn.f32 	%f218, %f194, %f195, %f218;
$L__BB5_54:
	add.s32 	%r181, %r35, %r192;
	// begin inline asm
	{  cvt.rn.f16.f32 %rs46, %f218;}

	// end inline asm
	mul.wide.u32 	%rd102, %r181, 2;
	add.s64 	%rd103, %rd7, %rd102;
	st.global.u16 	[%rd103], %rs46;
	mov.u32 	%r182, %ntid.x;
	add.s32 	%r192, %r192, %r182;
	setp.lt.u32 	%p57, %r192, %r84;
	@%p57 bra 	$L__BB5_43;
$L__BB5_55:
	ret;

}
	// .globl	fp8_nax_fused_kernel
.visible .entry fp8_nax_fused_kernel(
	.param .u64 .ptr .align 1 fp8_nax_fused_kernel_param_0,
	.param .u64 .ptr .align 1 fp8_nax_fused_kernel_param_1,
	.param .u64 .ptr .align 1 fp8_nax_fused_kernel_param_2,
	.param .u64 .ptr .align 1 fp8_nax_fused_kernel_param_3,
	.param .f32 fp8_nax_fused_kernel_param_4,
	.param .f32 fp8_nax_fused_kernel_param_5,
	.param .f32 fp8_nax_fused_kernel_param_6,
	.param .f32 fp8_nax_fused_kernel_param_7,
	.param .u32 fp8_nax_fused_kernel_param_8,
	.param .u32 fp8_nax_fused_kernel_param_9,
	.param .u32 fp8_nax_fused_kernel_param_10,
	.param .u32 fp8_nax_fused_kernel_param_11
)
{
	.reg .pred 	%p<94>;
	.reg .b16 	%rs<134>;
	.reg .b32 	%r<265>;
	.reg .b32 	%f<204>;
	.reg .b64 	%rd<54>;
	// demoted variable
	.shared .align 4 .b8 _ZZ20fp8_nax_fused_kernelE10reduce_buf[128];
	ld.param.u64 	%rd12, [fp8_nax_fused_kernel_param_0];
	ld.param.u64 	%rd13, [fp8_nax_fused_kernel_param_1];
	ld.param.u64 	%rd14, [fp8_nax_fused_kernel_param_2];
	ld.param.u64 	%rd15, [fp8_nax_fused_kernel_param_3];
	ld.param.f32 	%f76, [fp8_nax_fused_kernel_param_4];
	ld.param.f32 	%f77, [fp8_nax_fused_kernel_param_5];
	ld.param.f32 	%f78, [fp8_nax_fused_kernel_param_6];
	ld.param.f32 	%f79, [fp8_nax_fused_kernel_param_7];
	ld.param.u32 	%r60, [fp8_nax_fused_kernel_param_8];
	ld.param.u32 	%r57, [fp8_nax_fused_kernel_param_9];
	ld.param.u32 	%r58, [fp8_nax_fused_kernel_param_10];
	ld.param.u32 	%r59, [fp8_nax_fused_kernel_param_11];
	cvta.to.global.u64 	%rd1, %rd14;
	cvta.to.global.u64 	%rd2, %rd13;
	cvta.to.global.u64 	%rd3, %rd15;
	cvta.to.global.u64 	%rd4, %rd12;
	mov.u32 	%r1, %ctaid.z;
	div.u32 	%r2, %r1, %r57;
	mov.u32 	%r3, %ctaid.y;
	setp.ge.u32 	%p1, %r2, %r60;
	setp.ge.u32 	%p2, %r3, %r58;
	or.pred  	%p3, %p2, %p1;
	@%p3 bra 	$L__BB6_101;
	mov.u32 	%r256, %tid.x;
	rem.u32 	%r61, %r1, %r57;
	mad.lo.s32 	%r62, %r2, %r57, %r61;
	mul.lo.s32 	%r63, %r59, %r58;
	mul.lo.s32 	%r64, %r63, %r62;
	cvt.u64.u32 	%rd5, %r64;
	mul.lo.s32 	%r5, %r59, %r3;
	mul.f32 	%f80, %f76, %f77;
	mul.f32 	%f1, %f80, %f79;
	setp.ge.u32 	%p4, %r256, %r58;
	@%p4 bra 	$L__BB6_37;
	setp.eq.s32 	%p5, %r59, 0;
	mov.u32 	%r6, %ntid.x;
	@%p5 bra 	$L__BB6_8;
	and.b32  	%r7, %r59, -2;
	and.b32  	%r100, %r59, 1;
	mov.u32 	%r118, shared_mem;
	cvt.u64.u32 	%rd22, %r5;
	add.s64 	%rd23, %rd5, %rd22;
	mov.u32 	%r251, %r256;
$L__BB6_4:
	setp.eq.s32 	%p6, %r59, 1;
	mul.lo.s32 	%r65, %r251, %r59;
	cvt.u64.u32 	%rd17, %r65;
	add.s64 	%rd6, %rd17, %rd5;
	mov.f32 	%f186, 0f00000000;
	mov.b64 	%rd53, 0;
	@%p6 bra 	$L__BB6_26;
	mov.f32 	%f186, 0f00000000;
	mov.b32 	%r252, 0;
$L__BB6_6:
	cvt.u64.u32 	%rd7, %r252;
	add.s64 	%rd20, %rd23, %rd7;
	add.s64 	%rd8, %rd2, %rd20;
	ld.global.nc.u8 	%rs41, [%rd8];
	cvt.u16.u8 	%rs42, %rs41;
	cvt.s16.s8 	%rs1, %rs42;
	shr.u16 	%rs43, %rs42, 3;
	and.b16  	%rs2, %rs43, 15;
	and.b16  	%rs3, %rs42, 7;
	or.b16  	%rs44, %rs2, %rs3;
	setp.ne.s16 	%p7, %rs44, 0;
	@%p7 bra 	$L__BB6_10;
	setp.gt.s16 	%p9, %rs1, -1;
	selp.f32 	%f178, 0f00000000, 0f80000000, %p9;
	bra.uni 	$L__BB6_12;
$L__BB6_8:
	mul.f32 	%f2, %f1, 0f00000000;
	mov.u32 	%r122, shared_mem;
	mov.u32 	%r250, %r256;
$L__BB6_9:
	shl.b32 	%r121, %r250, 2;
	add.s32 	%r123, %r122, %r121;
	st.shared.f32 	[%r123], %f2;
	add.s32 	%r250, %r250, %r6;
	setp.lt.u32 	%p29, %r250, %r58;
	@%p29 bra 	$L__BB6_9;
	bra.uni 	$L__BB6_37;
$L__BB6_10:
	and.b16  	%rs45, %rs1, 127;
	setp.eq.s16 	%p8, %rs45, 127;
	mov.f32 	%f178, 0f7FC00000;
	@%p8 bra 	$L__BB6_12;
	add.s16 	%rs46, %rs2, 120;
	cvt.u32.u16 	%r67, %rs46;
	cvt.u32.u16 	%r68, %rs3;
	shl.b32 	%r69, %r68, 20;
	shr.u16 	%rs47, %rs1, 7;
	cvt.u32.u16 	%r70, %rs47;
	shl.b32 	%r71, %r70, 31;
	shl.b32 	%r72, %r67, 23;
	or.b32  	%r73, %r72, %r71;
	or.b32  	%r74, %r73, %r69;
	mov.b32 	%f178, %r74;
$L__BB6_12:
	add.s64 	%rd21, %rd6, %rd7;
	add.s64 	%rd9, %rd1, %rd21;
	ld.global.nc.u8 	%rs48, [%rd9];
	cvt.u16.u8 	%rs49, %rs48;
	cvt.s16.s8 	%rs4, %rs49;
	shr.u16 	%rs50, %rs49, 3;
	and.b16  	%rs5, %rs50, 15;
	and.b16  	%rs6, %rs49, 7;
	or.b16  	%rs51, %rs5, %rs6;
	setp.ne.s16 	%p10, %rs51, 0;
	@%p10 bra 	$L__BB6_14;
	setp.gt.s16 	%p12, %rs4, -1;
	selp.f32 	%f179, 0f00000000, 0f80000000, %p12;
	bra.uni 	$L__BB6_16;
$L__BB6_14:
	and.b16  	%rs52, %rs4, 127;
	setp.eq.s16 	%p11, %rs52, 127;
	mov.f32 	%f179, 0f7FC00000;
	@%p11 bra 	$L__BB6_16;
	add.s16 	%rs53, %rs5, 120;
	cvt.u32.u16 	%r75, %rs53;
	cvt.u32.u16 	%r76, %rs6;
	shl.b32 	%r77, %r76, 20;
	shr.u16 	%rs54, %rs4, 7;
	cvt.u32.u16 	%r78, %rs54;
	shl.b32 	%r79, %r78, 31;
	shl.b32 	%r80, %r75, 23;
	or.b32  	%r81, %r80, %r79;
	or.b32  	%r82, %r81, %r77;
	mov.b32 	%f179, %r82;
$L__BB6_16:
	fma.rn.f32 	%f10, %f178, %f179, %f186;
	ld.global.nc.u8 	%rs55, [%rd8+1];
	cvt.u16.u8 	%rs56, %rs55;
	cvt.s16.s8 	%rs7, %rs56;
	shr.u16 	%rs57, %rs56, 3;
	and.b16  	%rs8, %rs57, 15;
	and.b16  	%rs9, %rs56, 7;
	or.b16  	%rs58, %rs8, %rs9;
	setp.eq.s16 	%p13, %rs58, 0;
	@%p13 bra 	$L__BB6_19;
	and.b16  	%rs59, %rs7, 127;
	setp.eq.s16 	%p14, %rs59, 127;
	mov.f32 	%f180, 0f7FC00000;
	@%p14 bra 	$L__BB6_20;
	add.s16 	%rs60, %rs8, 120;
	cvt.u32.u16 	%r83, %rs60;
	cvt.u32.u16 	%r84, %rs9;
	shl.b32 	%r85, %r84, 20;
	shr.u16 	%rs61, %rs7, 7;
	cvt.u32.u16 	%r86, %rs61;
	shl.b32 	%r87, %r86, 31;
	shl.b32 	%r88, %r83, 23;
	or.b32  	%r89, %r88, %r87;
	or.b32  	%r90, %r89, %r85;
	mov.b32 	%f180, %r90;
	bra.uni 	$L__BB6_20;
$L__BB6_19:
	setp.gt.s16 	%p15, %rs7, -1;
	selp.f32 	%f180, 0f00000000, 0f80000000, %p15;
$L__BB6_20:
	ld.global.nc.u8 	%rs62, [%rd9+1];
	cvt.u16.u8 	%rs63, %rs62;
	cvt.s16.s8 	%rs10, %rs63;
	shr.u16 	%rs64, %rs63, 3;
	and.b16  	%rs11, %rs64, 15;
	and.b16  	%rs12, %rs63, 7;
	or.b16  	%rs65, %rs11, %rs12;
	setp.eq.s16 	%p16, %rs65, 0;
	@%p16 bra 	$L__BB6_23;
	and.b16  	%rs66, %rs10, 127;
	setp.eq.s16 	%p17, %rs66, 127;
	mov.f32 	%f181, 0f7FC00000;
	@%p17 bra 	$L__BB6_24;
	add.s16 	%rs67, %rs11, 120;
	cvt.u32.u16 	%r91, %rs67;
	cvt.u32.u16 	%r92, %rs12;
	shl.b32 	%r93, %r92, 20;
	shr.u16 	%rs68, %rs10, 7;
	cvt.u32.u16 	%r94, %rs68;
	shl.b32 	%r95, %r94, 31;
	shl.b32 	%r96, %r91, 23;
	or.b32  	%r97, %r96, %r95;
	or.b32  	%r98, %r97, %r93;
	mov.b32 	%f181, %r98;
	bra.uni 	$L__BB6_24;
$L__BB6_23:
	setp.gt.s16 	%p18, %rs10, -1;
	selp.f32 	%f181, 0f00000000, 0f80000000, %p18;
$L__BB6_24:
	cvt.u32.u64 	%r99, %rd7;
	fma.rn.f32 	%f186, %f180, %f181, %f10;
	add.s32 	%r252, %r99, 2;
	setp.ne.s32 	%p19, %r252, %r7;
	@%p19 bra 	$L__BB6_6;
	cvt.u64.u32 	%rd53, %r7;
$L__BB6_26:
	setp.eq.b32 	%p20, %r100, 1;
	not.pred 	%p21, %p20;
	@%p21 bra 	$L__BB6_36;
	add.s64 	%rd24, %rd23, %rd53;
	add.s64 	%rd25, %rd2, %rd24;
	ld.global.nc.u8 	%rs69, [%rd25];
	cvt.u16.u8 	%rs70, %rs69;
	cvt.s16.s8 	%rs13, %rs70;
	shr.u16 	%rs71, %rs70, 3;
	and.b16  	%rs14, %rs71, 15;
	and.b16  	%rs15, %rs70, 7;
	or.b16  	%rs72, %rs14, %rs15;
	setp.eq.s16 	%p22, %rs72, 0;
	@%p22 bra 	$L__BB6_30;
	and.b16  	%rs73, %rs13, 127;
	setp.eq.s16 	%p23, %rs73, 127;
	mov.f32 	%f184, 0f7FC00000;
	@%p23 bra 	$L__BB6_31;
	add.s16 	%rs74, %rs14, 120;
	cvt.u32.u16 	%r101, %rs74;
	cvt.u32.u16 	%r102, %rs15;
	shl.b32 	%r103, %r102, 20;
	shr.u16 	%rs75, %rs13, 7;
	cvt.u32.u16 	%r104, %rs75;
	shl.b32 	%r105, %r104, 31;
	shl.b32 	%r106, %r101, 23;
	or.b32  	%r107, %r106, %r105;
	or.b32  	%r108, %r107, %r103;
	mov.b32 	%f184, %r108;
	bra.uni 	$L__BB6_31;
$L__BB6_30:
	setp.gt.s16 	%p24, %rs13, -1;
	selp.f32 	%f184, 0f00000000, 0f80000000, %p24;
$L__BB6_31:
	add.s64 	%rd26, %rd6, %rd53;
	add.s64 	%rd27, %rd1, %rd26;
	ld.global.nc.u8 	%rs76, [%rd27];
	cvt.u16.u8 	%rs77, %rs76;
	cvt.s16.s8 	%rs16, %rs77;
	shr.u16 	%rs78, %rs77, 3;
	and.b16  	%rs17, %rs78, 15;
	and.b16  	%rs18, %rs77, 7;
	or.b16  	%rs79, %rs17, %rs18;
	setp.eq.s16 	%p25, %rs79, 0;
	@%p25 bra 	$L__BB6_34;
	and.b16  	%rs80, %rs16, 127;
	setp.eq.s16 	%p26, %rs80, 127;
	mov.f32 	%f185, 0f7FC00000;
	@%p26 bra 	$L__BB6_35;
	add.s16 	%rs81, %rs17, 120;
	cvt.u32.u16 	%r109, %rs81;
	cvt.u32.u16 	%r110, %rs18;
	shl.b32 	%r111, %r110, 20;
	shr.u16 	%rs82, %rs16, 7;
	cvt.u32.u16 	%r112, %rs82;
	shl.b32 	%r113, %r112, 31;
	shl.b32 	%r114, %r109, 23;
	or.b32  	%r115, %r114, %r113;
	or.b32  	%r116, %r115, %r111;
	mov.b32 	%f185, %r116;
	bra.uni 	$L__BB6_35;
$L__BB6_34:
	setp.gt.s16 	%p27, %rs16, -1;
	selp.f32 	%f185, 0f00000000, 0f80000000, %p27;
$L__BB6_35:
	fma.rn.f32 	%f186, %f184, %f185, %f186;
$L__BB6_36:
	mul.f32 	%f90, %f1, %f186;
	shl.b32 	%r117, %r251, 2;
	add.s32 	%r119, %r118, %r117;
	st.shared.f32 	[%r119], %f90;
	mov.u32 	%r120, %ntid.x;
	add.s32 	%r251, %r251, %r120;
	setp.lt.u32 	%p28, %r251, %r58;
	@%p28 bra 	$L__BB6_4;
$L__BB6_37:
	setp.ge.u32 	%p30, %r256, %r58;
	bar.sync 	0;
	mov.f32 	%f188, 0fD01502F9;
	@%p30 bra 	$L__BB6_40;
	mov.f32 	%f188, 0fD01502F9;
	mov.u32 	%r14, %ntid.x;
	mov.u32 	%r125, shared_mem;
	mov.u32 	%r253, %r256;
$L__BB6_39:
	shl.b32 	%r124, %r253, 2;
	add.s32 	%r126, %r125, %r124;
	ld.shared.f32 	%f93, [%r126];
	max.f32 	%f188, %f188, %f93;
	add.s32 	%r253, %r253, %r14;
	setp.lt.u32 	%p31, %r253, %r58;
	@%p31 bra 	$L__BB6_39;
$L__BB6_40:
	mov.b32 	%r127, %f188;
	shfl.sync.down.b32	%r128|%p32, %r127, 16, 31, -1;
	mov.b32 	%f94, %r128;
	max.f32 	%f95, %f188, %f94;
	mov.b32 	%r129, %f95;
	shfl.sync.down.b32	%r130|%p33, %r129, 8, 31, -1;
	mov.b32 	%f96, %r130;
	max.f32 	%f97, %f95, %f96;
	mov.b32 	%r131, %f97;
	shfl.sync.down.b32	%r132|%p34, %r131, 4, 31, -1;
	mov.b32 	%f98, %r132;
	max.f32 	%f99, %f97, %f98;
	mov.b32 	%r133, %f99;
	shfl.sync.down.b32	%r134|%p35, %r133, 2, 31, -1;
	mov.b32 	%f100, %r134;
	max.f32 	%f101, %f99, %f100;
	mov.b32 	%r135, %f101;
	shfl.sync.down.b32	%r136|%p36, %r135, 1, 31, -1;
	mov.b32 	%f102, %r136;
	max.f32 	%f31, %f101, %f102;
	and.b32  	%r17, %r256, 31;
	setp.ne.s32 	%p37, %r17, 0;
	shr.u32 	%r137, %r256, 3;
	mov.u32 	%r138, _ZZ20fp8_nax_fused_kernelE10reduce_buf;
	add.s32 	%r18, %r138, %r137;
	@%p37 bra 	$L__BB6_42;
	st.shared.f32 	[%r18], %f31;
$L__BB6_42:
	bar.sync 	0;
	setp.gt.u32 	%p38, %r256, 31;
	shl.b32 	%r139, %r256, 2;
	add.s32 	%r19, %r138, %r139;
	@%p38 bra 	$L__BB6_47;
	mov.u32 	%r141, %ntid.x;
	add.s32 	%r142, %r141, 31;
	shr.u32 	%r143, %r142, 5;
	setp.ge.u32 	%p39, %r256, %r143;
	mov.f32 	%f189, 0fD01502F9;
	@%p39 bra 	$L__BB6_45;
	ld.shared.f32 	%f189, [%r19];
$L__BB6_45:
	mov.b32 	%r144, %f189;
	shfl.sync.down.b32	%r145|%p40, %r144, 16, 31, -1;
	mov.b32 	%f104, %r145;
	max.f32 	%f105, %f189, %f104;
	mov.b32 	%r146, %f105;
	shfl.sync.down.b32	%r147|%p41, %r146, 8, 31, -1;
	mov.b32 	%f106, %r147;
	max.f32 	%f107, %f105, %f106;
	mov.b32 	%r148, %f107;
	shfl.sync.down.b32	%r149|%p42, %r148, 4, 31, -1;
	mov.b32 	%f108, %r149;
	max.f32 	%f109, %f107, %f108;
	mov.b32 	%r150, %f109;
	shfl.sync.down.b32	%r151|%p43, %r150, 2, 31, -1;
	mov.b32 	%f110, %r151;
	max.f32 	%f111, %f109, %f110;
	mov.b32 	%r152, %f111;
	shfl.sync.down.b32	%r153|%p44, %r152, 1, 31, -1;
	mov.b32 	%f112, %r153;
	max.f32 	%f34, %f111, %f112;
	setp.ne.s32 	%p45, %r256, 0;
	@%p45 bra 	$L__BB6_47;
	st.shared.f32 	[_ZZ20fp8_nax_fused_kernelE10reduce_buf], %f34;
$L__BB6_47:
	setp.ge.u32 	%p46, %r256, %r58;
	bar.sync 	0;
	mov.f32 	%f191, 0f00000000;
	@%p46 bra 	$L__BB6_50;
	ld.shared.f32 	%f35, [_ZZ20fp8_nax_fused_kernelE10reduce_buf];
	mov.f32 	%f191, 0f00000000;
	mov.u32 	%r20, %ntid.x;
	mov.u32 	%r155, shared_mem;
	mov.u32 	%r254, %r256;
$L__BB6_49:
	shl.b32 	%r154, %r254, 2;
	add.s32 	%r156, %r155, %r154;
	ld.shared.f32 	%f115, [%r156];
	sub.f32 	%f116, %f115, %f35;
	fma.rn.f32 	%f117, %f116, 0f3BBB989D, 0f3F000000;
	cvt.sat.f32.f32 	%f118, %f117;
	mov.f32 	%f119, 0f4B400001;
	mov.f32 	%f120, 0f437C0000;
	fma.rm.f32 	%f121, %f118, %f120, %f119;
	add.f32 	%f122, %f121, 0fCB40007F;
	neg.f32 	%f123, %f122;
	fma.rn.f32 	%f124, %f116, 0f3FB8AA3B, %f123;
	fma.rn.f32 	%f125, %f116, 0f32A57060, %f124;
	mov.b32 	%r157, %f121;
	shl.b32 	%r158, %r157, 23;
	mov.b32 	%f126, %r158;
	ex2.approx.ftz.f32 	%f127, %f125;
	mul.f32 	%f128, %f127, %f126;
	st.shared.f32 	[%r156], %f128;
	add.f32 	%f191, %f191, %f128;
	add.s32 	%r254, %r254, %r20;
	setp.lt.u32 	%p47, %r254, %r58;
	@%p47 bra 	$L__BB6_49;
$L__BB6_50:
	setp.ne.s32 	%p48, %r17, 0;
	mov.b32 	%r159, %f191;
	shfl.sync.down.b32	%r160|%p49, %r159, 16, 31, -1;
	mov.b32 	%f129, %r160;
	add.f32 	%f130, %f191, %f129;
	mov.b32 	%r161, %f130;
	shfl.sync.down.b32	%r162|%p50, %r161, 8, 31, -1;
	mov.b32 	%f131, %r162;
	add.f32 	%f132, %f130, %f131;
	mov.b32 	%r163, %f132;
	shfl.sync.down.b32	%r164|%p51, %r163, 4, 31, -1;
	mov.b32 	%f133, %r164;
	add.f32 	%f134, %f132, %f133;
	mov.b32 	%r165, %f134;
	shfl.sync.down.b32	%r166|%p52, %r165, 2, 31, -1;
	mov.b32 	%f135, %r166;
	add.f32 	%f136, %f134, %f135;
	mov.b32 	%r167, %f136;
	shfl.sync.down.b32	%r168|%p53, %r167, 1, 31, -1;
	mov.b32 	%f137, %r168;
	add.f32 	%f39, %f136, %f137;
	@%p48 bra 	$L__BB6_52;
	st.shared.f32 	[%r18], %f39;
$L__BB6_52:
	setp.gt.u32 	%p54, %r256, 31;
	bar.sync 	0;
	@%p54 bra 	$L__BB6_57;
	mov.u32 	%r169, %ntid.x;
	add.s32 	%r170, %r169, 31;
	shr.u32 	%r171, %r170, 5;
	setp.ge.u32 	%p55, %r256, %r171;
	mov.f32 	%f192, 0f00000000;
	@%p55 bra 	$L__BB6_55;
	ld.shared.f32 	%f192, [%r19];
$L__BB6_55:
	mov.b32 	%r172, %f192;
	shfl.sync.down.b32	%r173|%p56, %r172, 16, 31, -1;
	mov.b32 	%f139, %r173;
	add.f32 	%f140, %f192, %f139;
	mov.b32 	%r174, %f140;
	shfl.sync.down.b32	%r175|%p57, %r174, 8, 31, -1;
	mov.b32 	%f141, %r175;
	add.f32 	%f142, %f140, %f141;
	mov.b32 	%r176, %f142;
	shfl.sync.down.b32	%r177|%p58, %r176, 4, 31, -1;
	mov.b32 	%f143, %r177;
	add.f32 	%f144, %f142, %f143;
	mov.b32 	%r178, %f144;
	shfl.sync.down.b32	%r179|%p59, %r178, 2, 31, -1;
	mov.b32 	%f145, %r179;
	add.f32 	%f146, %f144, %f145;
	mov.b32 	%r180, %f146;
	shfl.sync.down.b32	%r181|%p60, %r180, 1, 31, -1;
	mov.b32 	%f147, %r181;
	add.f32 	%f42, %f146, %f147;
	setp.ne.s32 	%p61, %r256, 0;
	@%p61 bra 	$L__BB6_57;
	st.shared.f32 	[_ZZ20fp8_nax_fused_kernelE10reduce_buf], %f42;
$L__BB6_57:
	setp.ge.u32 	%p62, %r256, %r58;
	bar.sync 	0;
	@%p62 bra 	$L__BB6_60;
	ld.shared.f32 	%f148, [_ZZ20fp8_nax_fused_kernelE10reduce_buf];
	mov.u32 	%r23, %ntid.x;
	rcp.rn.f32 	%f43, %f148;
	mov.u32 	%r183, shared_mem;
	mov.u32 	%r255, %r256;
$L__BB6_59:
	shl.b32 	%r182, %r255, 2;
	add.s32 	%r184, %r183, %r182;
	ld.shared.f32 	%f149, [%r184];
	mul.f32 	%f150, %f43, %f149;
	st.shared.f32 	[%r184], %f150;
	add.s32 	%r255, %r255, %r23;
	setp.lt.u32 	%p63, %r255, %r58;
	@%p63 bra 	$L__BB6_59;
$L__BB6_60:
	bar.sync 	0;
	setp.ge.u32 	%p64, %r256, %r59;
	@%p64 bra 	$L__BB6_101;
	cvt.u32.u64 	%r185, %rd5;
	setp.eq.s32 	%p65, %r58, 0;
	add.s32 	%r26, %r185, %r5;
	mov.u32 	%r27, %ntid.x;
	@%p65 bra 	$L__BB6_67;
	and.b32  	%r28, %r58, 3;
	and.b32  	%r29, %r58, -4;
	neg.s32 	%r30, %r29;
	shl.b32 	%r31, %r59, 2;
	shl.b32 	%r32, %r59, 1;
	mul.lo.s32 	%r33, %r59, 3;
$L__BB6_63:
	setp.lt.u32 	%p66, %r58, 4;
	mov.f32 	%f203, 0f00000000;
	mov.b32 	%r264, 0;
	@%p66 bra 	$L__BB6_84;
	add.s32 	%r261, %r59, %r256;
	add.s32 	%r260, %r32, %r256;
	add.s32 	%r259, %r33, %r256;
	mov.u32 	%r188, shared_mem;
	add.s32 	%r262, %r188, 8;
	mov.f32 	%f203, 0f00000000;
	mov.u32 	%r258, %r256;
	mov.u32 	%r263, %r30;
$L__BB6_65:
	cvt.u64.u32 	%rd28, %r258;
	add.s64 	%rd29, %rd28, %rd5;
	add.s64 	%rd30, %rd3, %rd29;
	ld.global.nc.u8 	%rs83, [%rd30];
	cvt.u16.u8 	%rs84, %rs83;
	cvt.s16.s8 	%rs20, %rs84;
	shr.u16 	%rs85, %rs84, 3;
	and.b16  	%rs21, %rs85, 15;
	and.b16  	%rs22, %rs84, 7;
	or.b16  	%rs86, %rs21, %rs22;
	setp.ne.s16 	%p67, %rs86, 0;
	@%p67 bra 	$L__BB6_69;
	setp.gt.s16 	%p69, %rs20, -1;
	selp.f32 	%f194, 0f00000000, 0f80000000, %p69;
	bra.uni 	$L__BB6_71;
$L__BB6_67:
	mov.f32 	%f176, 0f00000000;
	// begin inline asm
	{  cvt.rn.f16.f32 %rs133, %f176;}

	// end inline asm
$L__BB6_68:
	add.s32 	%r249, %r26, %r256;
	mul.wide.u32 	%rd51, %r249, 2;
	add.s64 	%rd52, %rd4, %rd51;
	st.global.u16 	[%rd52], %rs133;
	add.s32 	%r256, %r256, %r27;
	setp.lt.u32 	%p93, %r256, %r59;
	@%p93 bra 	$L__BB6_68;
	bra.uni 	$L__BB6_101;
$L__BB6_69:
	and.b16  	%rs87, %rs20, 127;
	setp.eq.s16 	%p68, %rs87, 127;
	mov.f32 	%f194, 0f7FC00000;
	@%p68 bra 	$L__BB6_71;
	add.s16 	%rs88, %rs21, 120;
	cvt.u32.u16 	%r189, %rs88;
	cvt.u32.u16 	%r190, %rs22;
	shl.b32 	%r191, %r190, 20;
	shr.u16 	%rs89, %rs20, 7;
	cvt.u32.u16 	%r192, %rs89;
	shl.b32 	%r193, %r192, 31;
	shl.b32 	%r194, %r189, 23;
	or.b32  	%r195, %r194, %r193;
	or.b32  	%r196, %r195, %r191;
	mov.b32 	%f194, %r196;
$L__BB6_71:
	mul.f32 	%f155, %f78, %f194;
	ld.shared.f32 	%f156, [%r262+-8];
	fma.rn.f32 	%f48, %f156, %f155, %f203;
	cvt.u64.u32 	%rd31, %r261;
	add.s64 	%rd32, %rd31, %rd5;
	add.s64 	%rd33, %rd3, %rd32;
	ld.global.nc.u8 	%rs90, [%rd33];
	cvt.u16.u8 	%rs91, %rs90;
	cvt.s16.s8 	%rs23, %rs91;
	shr.u16 	%rs92, %rs91, 3;
	and.b16  	%rs24, %rs92, 15;
	and.b16  	%rs25, %rs91, 7;
	or.b16  	%rs93, %rs24, %rs25;
	setp.eq.s16 	%p70, %rs93, 0;
	@%p70 bra 	$L__BB6_74;
	and.b16  	%rs94, %rs23, 127;
	setp.eq.s16 	%p71, %rs94, 127;
	mov.f32 	%f195, 0f7FC00000;
	@%p71 bra 	$L__BB6_75;
	add.s16 	%rs95, %rs24, 120;
	cvt.u32.u16 	%r197, %rs95;
	cvt.u32.u16 	%r198, %rs25;
	shl.b32 	%r199, %r198, 20;
	shr.u16 	%rs96, %rs23, 7;
	cvt.u32.u16 	%r200, %rs96;
	shl.b32 	%r201, %r200, 31;
	shl.b32 	%r202, %r197, 23;
	or.b32  	%r203, %r202, %r201;
	or.b32  	%r204, %r203, %r199;
	mov.b32 	%f195, %r204;
	bra.uni 	$L__BB6_75;
$L__BB6_74:
	setp.gt.s16 	%p72, %rs23, -1;
	selp.f32 	%f195, 0f00000000, 0f80000000, %p72;
$L__BB6_75:
	mul.f32 	%f158, %f78, %f195;
	ld.shared.f32 	%f159, [%r262+-4];
	fma.rn.f32 	%f52, %f159, %f158, %f48;
	cvt.u64.u32 	%rd34, %r260;
	add.s64 	%rd35, %rd34, %rd5;
	add.s64 	%rd36, %rd3, %rd35;
	ld.global.nc.u8 	%rs97, [%rd36];
	cvt.u16.u8 	%rs98, %rs97;
	cvt.s16.s8 	%rs26, %rs98;
	shr.u16 	%rs99, %rs98, 3;
	and.b16  	%rs27, %rs99, 15;
	and.b16  	%rs28, %rs98, 7;
	or.b16  	%rs100, %rs27, %rs28;
	setp.eq.s16 	%p73, %rs100, 0;
	@%p73 bra 	$L__BB6_78;
	and.b16  	%rs101, %rs26, 127;
	setp.eq.s16 	%p74, %rs101, 127;
	mov.f32 	%f196, 0f7FC00000;
	@%p74 bra 	$L__BB6_79;
	add.s16 	%rs102, %rs27, 120;
	cvt.u32.u16 	%r205, %rs102;
	cvt.u32.u16 	%r206, %rs28;
	shl.b32 	%r207, %r206, 20;
	shr.u16 	%rs103, %rs26, 7;
	cvt.u32.u16 	%r208, %rs103;
	shl.b32 	%r209, %r208, 31;
	shl.b32 	%r210, %r205, 23;
	or.b32  	%r211, %r210, %r209;
	or.b32  	%r212, %r211, %r207;
	mov.b32 	%f196, %r212;
	bra.uni 	$L__BB6_79;
$L__BB6_78:
	setp.gt.s16 	%p75, %rs26, -1;
	selp.f32 	%f196, 0f00000000, 0f80000000, %p75;
$L__BB6_79:
	mul.f32 	%f161, %f78, %f196;
	ld.shared.f32 	%f162, [%r262];
	fma.rn.f32 	%f56, %f162, %f161, %f52;
	cvt.u64.u32 	%rd37, %r259;
	add.s64 	%rd38, %rd37, %rd5;
	add.s64 	%rd39, %rd3, %rd38;
	ld.global.nc.u8 	%rs104, [%rd39];
	cvt.u16.u8 	%rs105, %rs104;
	cvt.s16.s8 	%rs29, %rs105;
	shr.u16 	%rs106, %rs105, 3;
	and.b16  	%rs30, %rs106, 15;
	and.b16  	%rs31, %rs105, 7;
	or.b16  	%rs107, %rs30, %rs31;
	setp.eq.s16 	%p76, %rs107, 0;
	@%p76 bra 	$L__BB6_82;
	and.b16  	%rs108, %rs29, 127;
	setp.eq.s16 	%p77, %rs108, 127;
	mov.f32 	%f197, 0f7FC00000;
	@%p77 bra 	$L__BB6_83;
	add.s16 	%rs109, %rs30, 120;
	cvt.u32.u16 	%r213, %rs109;
	cvt.u32.u16 	%r214, %rs31;
	shl.b32 	%r215, %r214, 20;
	shr.u16 	%rs110, %rs29, 7;
	cvt.u32.u16 	%r216, %rs110;
	shl.b32 	%r217, %r216, 31;
	shl.b32 	%r218, %r213, 23;
	or.b32  	%r219, %r218, %r217;
	or.b32  	%r220, %r219, %r215;
	mov.b32 	%f197, %r220;
	bra.uni 	$L__BB6_83;
$L__BB6_82:
	setp.gt.s16 	%p78, %rs29, -1;
	selp.f32 	%f197, 0f00000000, 0f80000000, %p78;
$L__BB6_83:
	mul.f32 	%f164, %f78, %f197;
	ld.shared.f32 	%f165, [%r262+4];
	fma.rn.f32 	%f203, %f165, %f164, %f56;
	add.s32 	%r263, %r263, 4;
	add.s32 	%r262, %r262, 16;
	add.s32 	%r261, %r261, %r31;
	add.s32 	%r260, %r260, %r31;
	add.s32 	%r259, %r259, %r31;
	add.s32 	%r258, %r258, %r31;
	setp.ne.s32 	%p79, %r263, 0;
	mov.u32 	%r264, %r29;
	@%p79 bra 	$L__BB6_65;
$L__BB6_84:
	setp.eq.s32 	%p80, %r28, 0;
	@%p80 bra 	$L__BB6_100;
	mad.lo.s32 	%r53, %r264, %r59, %r256;
	cvt.u64.u32 	%rd40, %r53;
	add.s64 	%rd41, %rd40, %rd5;
	add.s64 	%rd42, %rd3, %rd41;
	ld.global.nc.u8 	%rs111, [%rd42];
	cvt.u16.u8 	%rs112, %rs111;
	cvt.s16.s8 	%rs32, %rs112;
	shr.u16 	%rs113, %rs112, 3;
	and.b16  	%rs33, %rs113, 15;
	and.b16  	%rs34, %rs112, 7;
	or.b16  	%rs114, %rs33, %rs34;
	setp.eq.s16 	%p81, %rs114, 0;
	@%p81 bra 	$L__BB6_88;
	and.b16  	%rs115, %rs32, 127;
	setp.eq.s16 	%p82, %rs115, 127;
	mov.f32 	%f200, 0f7FC00000;
	@%p82 bra 	$L__BB6_89;
	add.s16 	%rs116, %rs33, 120;
	cvt.u32.u16 	%r221, %rs116;
	cvt.u32.u16 	%r222, %rs34;
	shl.b32 	%r223, %r222, 20;
	shr.u16 	%rs117, %rs32, 7;
	cvt.u32.u16 	%r224, %rs117;
	shl.b32 	%r225, %r224, 31;
	shl.b32 	%r226, %r221, 23;
	or.b32  	%r227, %r226, %r225;
	or.b32  	%r228, %r227, %r223;
	mov.b32 	%f200, %r228;
	bra.uni 	$L__BB6_89;
$L__BB6_88:
	setp.gt.s16 	%p83, %rs32, -1;
	selp.f32 	%f200, 0f00000000, 0f80000000, %p83;
$L__BB6_89:
	setp.eq.s32 	%p84, %r28, 1;
	mul.f32 	%f167, %f78, %f200;
	shl.b32 	%r229, %r264, 2;
	mov.u32 	%r230, shared_mem;
	add.s32 	%r54, %r230, %r229;
	ld.shared.f32 	%f168, [%r54];
	fma.rn.f32 	%f203, %f168, %f167, %f203;
	@%p84 bra 	$L__BB6_100;
	add.s32 	%r55, %r53, %r59;
	cvt.u64.u32 	%rd43, %r55;
	add.s64 	%rd44, %rd43, %rd5;
	add.s64 	%rd45, %rd3, %rd44;
	ld.global.nc.u8 	%rs118, [%rd45];
	cvt.u16.u8 	%rs119, %rs118;
	cvt.s16.s8 	%rs35, %rs119;
	shr.u16 	%rs120, %rs119, 3;
	and.b16  	%rs36, %rs120, 15;
	and.b16  	%rs37, %rs119, 7;
	or.b16  	%rs121, %rs36, %rs37;
	setp.eq.s16 	%p85, %rs121, 0;
	@%p85 bra 	$L__BB6_93;
	and.b16  	%rs122, %rs35, 127;
	setp.eq.s16 	%p86, %rs122, 127;
	mov.f32 	%f201, 0f7FC00000;
	@%p86 bra 	$L__BB6_94;
	add.s16 	%rs123, %rs36, 120;
	cvt.u32.u16 	%r231, %rs123;
	cvt.u32.u16 	%r232, %rs37;
	shl.b32 	%r233, %r232, 20;
	shr.u16 	%rs124, %rs35, 7;
	cvt.u32.u16 	%r234, %rs124;
	shl.b32 	%r235, %r234, 31;
	shl.b32 	%r236, %r231, 23;
	or.b32  	%r237, %r236, %r235;
	or.b32  	%r238, %r237, %r233;
	mov.b32 	%f201, %r238;
	bra.uni 	$L__BB6_94;
$L__BB6_93:
	setp.gt.s16 	%p87, %rs35, -1;
	selp.f32 	%f201, 0f00000000, 0f80000000, %p87;
$L__BB6_94:
	setp.eq.s32 	%p88, %r28, 2;
	mul.f32 	%f170, %f78, %f201;
	ld.shared.f32 	%f171, [%r54+4];
	fma.rn.f32 	%f203, %f171, %f170, %f203;
	@%p88 bra 	$L__BB6_100;
	add.s32 	%r239, %r55, %r59;
	cvt.u64.u32 	%rd46, %r239;
	add.s64 	%rd47, %rd46, %rd5;
	add.s64 	%rd48, %rd3, %rd47;
	ld.global.nc.u8 	%rs125, [%rd48];
	cvt.u16.u8 	%rs126, %rs125;
	cvt.s16.s8 	%rs38, %rs126;
	shr.u16 	%rs127, %rs126, 3;
	and.b16  	%rs39, %rs127, 15;
	and.b16  	%rs40, %rs126, 7;
	or.b16  	%rs128, %rs39, %rs40;
	setp.eq.s16 	%p89, %rs128, 0;
	@%p89 bra 	$L__BB6_98;
	and.b16  	%rs129, %rs38, 127;
	setp.eq.s16 	%p90, %rs129, 127;
	mov.f32 	%f202, 0f7FC00000;
	@%p90 bra 	$L__BB6_99;
	add.s16 	%rs130, %rs39, 120;
	cvt.u32.u16 	%r240, %rs130;
	cvt.u32.u16 	%r241, %rs40;
	shl.b32 	%r242, %r241, 20;
	shr.u16 	%rs131, %rs38, 7;
	cvt.u32.u16 	%r243, %rs131;
	shl.b32 	%r244, %r243, 31;
	shl.b32 	%r245, %r240, 23;
	or.b32  	%r246, %r245, %r244;
	or.b32  	%r247, %r246, %r242;
	mov.b32 	%f202, %r247;
	bra.uni 	$L__BB6_99;
$L__BB6_98:
	setp.gt.s16 	%p91, %rs38, -1;
	selp.f32 	%f202, 0f00000000, 0f80000000, %p91;
$L__BB6_99:
	mul.f32 	%f173, %f78, %f202;
	ld.shared.f32 	%f174, [%r54+8];
	fma.rn.f32 	%f203, %f174, %f173, %f203;
$L__BB6_100:
	add.s32 	%r248, %r26, %r256;
	// begin inline asm
	{  cvt.rn.f16.f32 %rs132, %f203;}

	// end inline asm
	mul.wide.u32 	%rd49, %r248, 2;
	add.s64 	%rd50, %rd4, %rd49;
	st.global.u16 	[%rd50], %rs132;
	add.s32 	%r256, %r256, %r27;
	setp.lt.u32 	%p92, %r256, %r59;
	@%p92 bra 	$L__BB6_63;
$L__BB6_101:
	ret;

}
	// .globl	bf16_nax_fused_kernel
.visible .entry bf16_nax_fused_kernel(
	.param .u64 .ptr .align 1 bf16_nax_fused_kernel_param_0,
	.param .u64 .ptr .align 1 bf16_nax_fused_kernel_param_1,
	.param .u64 .ptr .align 1 bf16_nax_fused_kernel_param_2,
	.param .u64 .ptr .align 1 bf16_nax_fused_kernel_param_3,
	.param .f32 bf16_nax_fused_kernel_param_4,
	.param .u32 bf16_nax_fused_kernel_param_5,
	.param .u32 bf16_nax_fused_kernel_param_6,
	.param .u32 bf16_nax_fused_kernel_param_7,
	.param .u32 bf16_nax_fused_kernel_param_8
)
{
	.reg .pred 	%p<58>;
	.reg .b16 	%rs<47>;
	.reg .b32 	%r<206>;
	.reg .b32 	%f<219>;
	.reg .b64 	%rd<104>;
	// demoted variable
	.shared .align 4 .b8 _ZZ21bf16_nax_fused_kernelE10reduce_buf[128];
	ld.param.u64 	%rd8, [bf16_nax_fused_kernel_param_0];
	ld.param.u64 	%rd9, [bf16_nax_fused_kernel_param_1];
	ld.param.u64 	%rd10, [bf16_nax_fused_kernel_param_2];
	ld.param.u64 	%rd11, [bf16_nax_fused_kernel_param_3];
	ld.param.f32 	%f42, [bf16_nax_fused_kernel_param_4];
	ld.param.u32 	%r85, [bf16_nax_fused_kernel_param_5];
	ld.param.u32 	%r82, [bf16_nax_fused_kernel_param_6];
	ld.param.u32 	%r83, [bf16_nax_fused_kernel_param_7];
	ld.param.u32 	%r84, [bf16_nax_fused_kernel_param_8];
	cvta.to.global.u64 	%rd1, %rd10;
	cvta.to.global.u64 	%rd2, %rd9;
	cvta.to.global.u64 	%rd3, %rd11;
	mov.u32 	%r1, %ctaid.z;
	div.u32 	%r2, %r1, %r82;
	mov.u32 	%r3, %ctaid.y;
	setp.ge.u32 	%p1, %r2, %r85;
	setp.ge.u32 	%p2, %r3, %r83;
	or.pred  	%p3, %p2, %p1;
	@%p3 bra 	$L__BB7_55;
	mov.u32 	%r192, %tid.x;
	rem.u32 	%r86, %r1, %r82;
	mad.lo.s32 	%r87, %r2, %r82, %r86;
	mul.lo.s32 	%r88, %r84, %r83;
	mul.lo.s32 	%r89, %r88, %r87;
	cvt.u64.u32 	%rd4, %r89;
	mul.lo.s32 	%r5, %r84, %r3;
	cvt.u64.u32 	%rd12, %r5;
	add.s64 	%rd5, %rd4, %rd12;
	setp.ge.u32 	%p4, %r192, %r83;
	@%p4 bra 	$L__BB7_18;
	setp.ne.s32 	%p5, %r84, 0;
	mov.u32 	%r6, %ntid.x;
	@%p5 bra 	$L__BB7_5;
	mul.f32 	%f1, %f42, 0f00000000;
	mov.u32 	%r97, shared_mem;
	mov.u32 	%r183, %r192;
$L__BB7_4:
	shl.b32 	%r96, %r183, 2;
	add.s32 	%r98, %r97, %r96;
	st.shared.f32 	[%r98], %f1;
	add.s32 	%r183, %r183, %r6;
	setp.lt.u32 	%p14, %r183, %r83;
	@%p14 bra 	$L__BB7_4;
	bra.uni 	$L__BB7_18;
$L__BB7_5:
	and.b32  	%r9, %r84, 7;
	add.s32 	%r10, %r9, -1;
	and.b32  	%r11, %r84, 3;
	and.b32  	%r12, %r84, -8;
	and.b32  	%r13, %r84, 1;
	mov.u32 	%r184, %r192;
$L__BB7_6:
	setp.lt.u32 	%p6, %r84, 8;
	mul.lo.s32 	%r91, %r184, %r84;
	cvt.u64.u32 	%rd13, %r91;
	add.s64 	%rd6, %rd13, %rd4;
	mov.f32 	%f204, 0f00000000;
	mov.b32 	%r187, 0;
	@%p6 bra 	$L__BB7_9;
	mov.f32 	%f204, 0f00000000;
	mov.b32 	%r185, 0;
$L__BB7_8:
	.pragma "nounroll";
	cvt.u64.u32 	%rd14, %r185;
	add.s64 	%rd15, %rd5, %rd14;
	shl.b64 	%rd16, %rd15, 1;
	add.s64 	%rd17, %rd2, %rd16;
	ld.global.nc.u16 	%rs1, [%rd17];
	// begin inline asm
	{ cvt.f32.bf16 %f46, %rs1;}

	// end inline asm
	add.s64 	%rd18, %rd6, %rd14;
	shl.b64 	%rd19, %rd18, 1;
	add.s64 	%rd20, %rd1, %rd19;
	ld.global.nc.u16 	%rs2, [%rd20];
	// begin inline asm
	{ cvt.f32.bf16 %f47, %rs2;}

	// end inline asm
	fma.rn.f32 	%f62, %f46, %f47, %f204;
	ld.global.nc.u16 	%rs3, [%rd17+2];
	// begin inline asm
	{ cvt.f32.bf16 %f48, %rs3;}

	// end inline asm
	ld.global.nc.u16 	%rs4, [%rd20+2];
	// begin inline asm
	{ cvt.f32.bf16 %f49, %rs4;}

	// end inline asm
	fma.rn.f32 	%f63, %f48, %f49, %f62;
	ld.global.nc.u16 	%rs5, [%rd17+4];
	// begin inline asm
	{ cvt.f32.bf16 %f50, %rs5;}

	// end inline asm
	ld.global.nc.u16 	%rs6, [%rd20+4];
	// begin inline asm
	{ cvt.f32.bf16 %f51, %rs6;}

	// end inline asm
	fma.rn.f32 	%f64, %f50, %f51, %f63;
	ld.global.nc.u16 	%rs7, [%rd17+6];
	// begin inline asm
	{ cvt.f32.bf16 %f52, %rs7;}

	// end inline asm
	ld.global.nc.u16 	%rs8, [%rd20+6];
	// begin inline asm
	{ cvt.f32.bf16 %f53, %rs8;}

	// end inline asm
	fma.rn.f32 	%f65, %f52, %f53, %f64;
	ld.global.nc.u16 	%rs9, [%rd17+8];
	// begin inline asm
	{ cvt.f32.bf16 %f54, %rs9;}

	// end inline asm
	ld.global.nc.u16 	%rs10, [%rd20+8];
	// begin inline asm
	{ cvt.f32.bf16 %f55, %rs10;}

	// end inline asm
	fma.rn.f32 	%f66, %f54, %f55, %f65;
	ld.global.nc.u16 	%rs11, [%rd17+10];
	// begin inline asm
	{ cvt.f32.bf16 %f56, %rs11;}

	// end inline asm
	ld.global.nc.u16 	%rs12, [%rd20+10];
	// begin inline asm
	{ cvt.f32.bf16 %f57, %rs12;}

	// end inline asm
	fma.rn.f32 	%f67, %f56, %f57, %f66;
	ld.global.nc.u16 	%rs13, [%rd17+12];
	// begin inline asm
	{ cvt.f32.bf16 %f58, %rs13;}

	// end inline asm
	ld.global.nc.u16 	%rs14, [%rd20+12];
	// begin inline asm
	{ cvt.f32.bf16 %f59, %rs14;}

	// end inline asm
	fma.rn.f32 	%f68, %f58, %f59, %f67;
	ld.global.nc.u16 	%rs15, [%rd17+14];
	// begin inline asm
	{ cvt.f32.bf16 %f60, %rs15;}

	// end inline asm
	ld.global.nc.u16 	%rs16, [%rd20+14];
	// begin inline asm
	{ cvt.f32.bf16 %f61, %rs16;}

	// end inline asm
	fma.rn.f32 	%f204, %f60, %f61, %f68;
	add.s32 	%r185, %r185, 8;
	setp.ne.s32 	%p7, %r185, %r12;
	mov.u32 	%r187, %r12;
	@%p7 bra 	$L__BB7_8;
$L__BB7_9:
	setp.eq.s32 	%p8, %r9, 0;
	@%p8 bra 	$L__BB7_17;
	setp.lt.u32 	%p9, %r10, 3;
	@%p9 bra 	$L__BB7_12;
	cvt.u64.u32 	%rd21, %r187;
	add.s64 	%rd22, %rd5, %rd21;
	shl.b64 	%rd23, %rd22, 1;
	add.s64 	%rd24, %rd2, %rd23;
	ld.global.nc.u16 	%rs17, [%rd24];
	// begin inline asm
	{ cvt.f32.bf16 %f70, %rs17;}

	// end inline asm
	add.s64 	%rd25, %rd6, %rd21;
	shl.b64 	%rd26, %rd25, 1;
	add.s64 	%rd27, %rd1, %rd26;
	ld.global.nc.u16 	%rs18, [%rd27];
	// begin inline asm
	{ cvt.f32.bf16 %f71, %rs18;}

	// end inline asm
	fma.rn.f32 	%f78, %f70, %f71, %f204;
	ld.global.nc.u16 	%rs19, [%rd24+2];
	// begin inline asm
	{ cvt.f32.bf16 %f72, %rs19;}

	// end inline asm
	ld.global.nc.u16 	%rs20, [%rd27+2];
	// begin inline asm
	{ cvt.f32.bf16 %f73, %rs20;}

	// end inline asm
	fma.rn.f32 	%f79, %f72, %f73, %f78;
	ld.global.nc.u16 	%rs21, [%rd24+4];
	// begin inline asm
	{ cvt.f32.bf16 %f74, %rs21;}

	// end inline asm
	ld.global.nc.u16 	%rs22, [%rd27+4];
	// begin inline asm
	{ cvt.f32.bf16 %f75, %rs22;}

	// end inline asm
	fma.rn.f32 	%f80, %f74, %f75, %f79;
	ld.global.nc.u16 	%rs23, [%rd24+6];
	// begin inline asm
	{ cvt.f32.bf16 %f76, %rs23;}

	// end inline asm
	ld.global.nc.u16 	%rs24, [%rd27+6];
	// begin inline asm
	{ cvt.f32.bf16 %f77, %rs24;}

	// end inline asm
	fma.rn.f32 	%f204, %f76, %f77, %f80;
	add.s32 	%r187, %r187, 4;
$L__BB7_12:
	setp.eq.s32 	%p10, %r11, 0;
	@%p10 bra 	$L__BB7_17;
	setp.eq.s32 	%p11, %r11, 1;
	@%p11 bra 	$L__BB7_15;
	cvt.u64.u32 	%rd28, %r187;
	add.s64 	%rd29, %rd5, %rd28;
	shl.b64 	%rd30, %rd29, 1;
	add.s64 	%rd31, %rd2, %rd30;
	ld.global.nc.u16 	%rs25, [%rd31];
	// begin inline asm
	{ cvt.f32.bf16 %f82, %rs25;}

	// end inline asm
	add.s64 	%rd32, %rd6, %rd28;
	shl.b64 	%rd33, %rd32, 1;
	add.s64 	%rd34, %rd1, %rd33;
	ld.global.nc.u16 	%rs26, [%rd34];
	// begin inline asm
	{ cvt.f32.bf16 %f83, %rs26;}

	// end inline asm
	fma.rn.f32 	%f86, %f82, %f83, %f204;
	ld.global.nc.u16 	%rs27, [%rd31+2];
	// begin inline asm
	{ cvt.f32.bf16 %f84, %rs27;}

	// end inline asm
	ld.global.nc.u16 	%rs28, [%rd34+2];
	// begin inline asm
	{ cvt.f32.bf16 %f85, %rs28;}

	// end inline asm
	fma.rn.f32 	%f204, %f84, %f85, %f86;
	add.s32 	%r187, %r187, 2;
$L__BB7_15:
	setp.eq.s32 	%p12, %r13, 0;
	@%p12 bra 	$L__BB7_17;
	cvt.u64.u32 	%rd35, %r187;
	add.s64 	%rd36, %rd5, %rd35;
	shl.b64 	%rd37, %rd36, 1;
	add.s64 	%rd38, %rd2, %rd37;
	ld.global.nc.u16 	%rs29, [%rd38];
	// begin inline asm
	{ cvt.f32.bf16 %f87, %rs29;}

	// end inline asm
	add.s64 	%rd39, %rd6, %rd35;
	shl.b64 	%rd40, %rd39, 1;
	add.s64 	%rd41, %rd1, %rd40;
	ld.global.nc.u16 	%rs30, [%rd41];
	// begin inline asm
	{ cvt.f32.bf16 %f88, %rs30;}

	// end inline asm
	fma.rn.f32 	%f204, %f87, %f88, %f204;
$L__BB7_17:
	mul.f32 	%f89, %f42, %f204;
	shl.b32 	%r93, %r184, 2;
	mov.u32 	%r94, shared_mem;
	add.s32 	%r95, %r94, %r93;
	st.shared.f32 	[%r95], %f89;
	add.s32 	%r184, %r184, %r6;
	setp.lt.u32 	%p13, %r184, %r83;
	@%p13 bra 	$L__BB7_6;
$L__BB7_18:
	setp.ge.u32 	%p15, %r192, %r83;
	bar.sync 	0;
	mov.f32 	%f206, 0fD01502F9;
	@%p15 bra 	$L__BB7_21;
	mov.f32 	%f206, 0fD01502F9;
	mov.u32 	%r23, %ntid.x;
	mov.u32 	%r100, shared_mem;
	mov.u32 	%r189, %r192;
$L__BB7_20:
	shl.b32 	%r99, %r189, 2;
	add.s32 	%r101, %r100, %r99;
	ld.shared.f32 	%f92, [%r101];
	max.f32 	%f206, %f206, %f92;
	add.s32 	%r189, %r189, %r23;
	setp.lt.u32 	%p16, %r189, %r83;
	@%p16 bra 	$L__BB7_20;
$L__BB7_21:
	mov.b32 	%r102, %f206;
	shfl.sync.down.b32	%r103|%p17, %r102, 16, 31, -1;
	mov.b32 	%f93, %r103;
	max.f32 	%f94, %f206, %f93;
	mov.b32 	%r104, %f94;
	shfl.sync.down.b32	%r105|%p18, %r104, 8, 31, -1;
	mov.b32 	%f95, %r105;
	max.f32 	%f96, %f94, %f95;
	mov.b32 	%r106, %f96;
	shfl.sync.down.b32	%r107|%p19, %r106, 4, 31, -1;
	mov.b32 	%f97, %r107;
	max.f32 	%f98, %f96, %f97;
	mov.b32 	%r108, %f98;
	shfl.sync.down.b32	%r109|%p20, %r108, 2, 31, -1;
	mov.b32 	%f99, %r109;
	max.f32 	%f100, %f98, %f99;
	mov.b32 	%r110, %f100;
	shfl.sync.down.b32	%r111|%p21, %r110, 1, 31, -1;
	mov.b32 	%f101, %r111;
	max.f32 	%f17, %f100, %f101;
	and.b32  	%r26, %r192, 31;
	setp.ne.s32 	%p22, %r26, 0;
	shr.u32 	%r112, %r192, 3;
	mov.u32 	%r113, _ZZ21bf16_nax_fused_kernelE10reduce_buf;
	add.s32 	%r27, %r113, %r112;
	@%p22 bra 	$L__BB7_23;
	st.shared.f32 	[%r27], %f17;
$L__BB7_23:
	bar.sync 	0;
	setp.gt.u32 	%p23, %r192, 31;
	shl.b32 	%r114, %r192, 2;
	add.s32 	%r28, %r113, %r114;
	@%p23 bra 	$L__BB7_28;
	mov.u32 	%r116, %ntid.x;
	add.s32 	%r117, %r116, 31;
	shr.u32 	%r118, %r117, 5;
	setp.ge.u32 	%p24, %r192, %r118;
	mov.f32 	%f207, 0fD01502F9;
	@%p24 bra 	$L__BB7_26;
	ld.shared.f32 	%f207, [%r28];
$L__BB7_26:
	mov.b32 	%r119, %f207;
	shfl.sync.down.b32	%r120|%p25, %r119, 16, 31, -1;
	mov.b32 	%f103, %r120;
	max.f32 	%f104, %f207, %f103;
	mov.b32 	%r121, %f104;
	shfl.sync.down.b32	%r122|%p26, %r121, 8, 31, -1;
	mov.b32 	%f105, %r122;
	max.f32 	%f106, %f104, %f105;
	mov.b32 	%r123, %f106;
	shfl.sync.down.b32	%r124|%p27, %r123, 4, 31, -1;
	mov.b32 	%f107, %r124;
	max.f32 	%f108, %f106, %f107;
	mov.b32 	%r125, %f108;
	shfl.sync.down.b32	%r126|%p28, %r125, 2, 31, -1;
	mov.b32 	%f109, %r126;
	max.f32 	%f110, %f108, %f109;
	mov.b32 	%r127, %f110;
	shfl.sync.down.b32	%r128|%p29, %r127, 1, 31, -1;
	mov.b32 	%f111, %r128;
	max.f32 	%f20, %f110, %f111;
	setp.ne.s32 	%p30, %r192, 0;
	@%p30 bra 	$L__BB7_28;
	st.shared.f32 	[_ZZ21bf16_nax_fused_kernelE10reduce_buf], %f20;
$L__BB7_28:
	setp.ge.u32 	%p31, %r192, %r83;
	bar.sync 	0;
	mov.f32 	%f209, 0f00000000;
	@%p31 bra 	$L__BB7_31;
	ld.shared.f32 	%f21, [_ZZ21bf16_nax_fused_kernelE10reduce_buf];
	mov.f32 	%f209, 0f00000000;
	mov.u32 	%r29, %ntid.x;
	mov.u32 	%r130, shared_mem;
	mov.u32 	%r190, %r192;
$L__BB7_30:
	shl.b32 	%r129, %r190, 2;
	add.s32 	%r131, %r130, %r129;
	ld.shared.f32 	%f114, [%r131];
	sub.f32 	%f115, %f114, %f21;
	fma.rn.f32 	%f116, %f115, 0f3BBB989D, 0f3F000000;
	cvt.sat.f32.f32 	%f117, %f116;
	mov.f32 	%f118, 0f4B400001;
	mov.f32 	%f119, 0f437C0000;
	fma.rm.f32 	%f120, %f117, %f119, %f118;
	add.f32 	%f121, %f120, 0fCB40007F;
	neg.f32 	%f122, %f121;
	fma.rn.f32 	%f123, %f115, 0f3FB8AA3B, %f122;
	fma.rn.f32 	%f124, %f115, 0f32A57060, %f123;
	mov.b32 	%r132, %f120;
	shl.b32 	%r133, %r132, 23;
	mov.b32 	%f125, %r133;
	ex2.approx.ftz.f32 	%f126, %f124;
	mul.f32 	%f127, %f126, %f125;
	st.shared.f32 	[%r131], %f127;
	add.f32 	%f209, %f209, %f127;
	add.s32 	%r190, %r190, %r29;
	setp.lt.u32 	%p32, %r190, %r83;
	@%p32 bra 	$L__BB7_30;
$L__BB7_31:
	setp.ne.s32 	%p33, %r26, 0;
	mov.b32 	%r134, %f209;
	shfl.sync.down.b32	%r135|%p34, %r134, 16, 31, -1;
	mov.b32 	%f128, %r135;
	add.f32 	%f129, %f209, %f128;
	mov.b32 	%r136, %f129;
	shfl.sync.down.b32	%r137|%p35, %r136, 8, 31, -1;
	mov.b32 	%f130, %r137;
	add.f32 	%f131, %f129, %f130;
	mov.b32 	%r138, %f131;
	shfl.sync.down.b32	%r139|%p36, %r138, 4, 31, -1;
	mov.b32 	%f132, %r139;
	add.f32 	%f133, %f131, %f132;
	mov.b32 	%r140, %f133;
	shfl.sync.down.b32	%r141|%p37, %r140, 2, 31, -1;
	mov.b32 	%f134, %r141;
	add.f32 	%f135, %f133, %f134;
	mov.b32 	%r142, %f135;
	shfl.sync.down.b32	%r143|%p38, %r142, 1, 31, -1;
	mov.b32 	%f136, %r143;
	add.f32 	%f25, %f135, %f136;
	@%p33 bra 	$L__BB7_33;
	st.shared.f32 	[%r27], %f25;
$L__BB7_33:
	setp.gt.u32 	%p39, %r192, 31;
	bar.sync 	0;
	@%p39 bra 	$L__BB7_38;
	mov.u32 	%r144, %ntid.x;
	add.s32 	%r145, %r144, 31;
	shr.u32 	%r146, %r145, 5;
	setp.ge.u32 	%p40, %r192, %r146;
	mov.f32 	%f210, 0f00000000;
	@%p40 bra 	$L__BB7_36;
	ld.shared.f32 	%f210, [%r28];
$L__BB7_36:
	mov.b32 	%r147, %f210;
	shfl.sync.down.b32	%r148|%p41, %r147, 16, 31, -1;
	mov.b32 	%f138, %r148;
	add.f32 	%f139, %f210, %f138;
	mov.b32 	%r149, %f139;
	shfl.sync.down.b32	%r150|%p42, %r149, 8, 31, -1;
	mov.b32 	%f140, %r150;
	add.f32 	%f141, %f139, %f140;
	mov.b32 	%r151, %f141;
	shfl.sync.down.b32	%r152|%p43, %r151, 4, 31, -1;
	mov.b32 	%f142, %r152;
	add.f32 	%f143, %f141, %f142;
	mov.b32 	%r153, %f143;
	shfl.sync.down.b32	%r154|%p44, %r153, 2, 31, -1;
	mov.b32 	%f144, %r154;
	add.f32 	%f145, %f143, %f144;
	mov.b32 	%r155, %f145;
	shfl.sync.down.b32	%r156|%p45, %r155, 1, 31, -1;
	mov.b32 	%f146, %r156;
	add.f32 	%f28, %f145, %f146;
	setp.ne.s32 	%p46, %r192, 0;
	@%p46 bra 	$L__BB7_38;
	st.shared.f32 	[_ZZ21bf16_nax_fused_kernelE10reduce_buf], %f28;
$L__BB7_38:
	setp.ge.u32 	%p47, %r192, %r83;
	bar.sync 	0;
	@%p47 bra 	$L__BB7_41;
	ld.shared.f32 	%f147, [_ZZ21bf16_nax_fused_kernelE10reduce_buf];
	mov.u32 	%r32, %ntid.x;
	rcp.rn.f32 	%f29, %f147;
	mov.u32 	%r158, shared_mem;
	mov.u32 	%r191, %r192;
$L__BB7_40:
	shl.b32 	%r157, %r191, 2;
	add.s32 	%r159, %r158, %r157;
	ld.shared.f32 	%f148, [%r159];
	mul.f32 	%f149, %f29, %f148;
	st.shared.f32 	[%r159], %f149;
	add.s32 	%r191, %r191, %r32;
	setp.lt.u32 	%p48, %r191, %r83;
	@%p48 bra 	$L__BB7_40;
$L__BB7_41:
	bar.sync 	0;
	setp.ge.u32 	%p49, %r192, %r84;
	@%p49 bra 	$L__BB7_55;
	cvt.u32.u64 	%r160, %rd4;
	add.s32 	%r35, %r160, %r5;
	and.b32  	%r36, %r83, 7;
	and.b32  	%r37, %r83, 3;
	and.b32  	%r38, %r83, -8;
	and.b32  	%r39, %r83, 1;
	neg.s32 	%r40, %r38;
	shl.b32 	%r41, %r84, 3;
	shl.b32 	%r42, %r84, 1;
	mul.lo.s32 	%r43, %r84, 3;
	shl.b32 	%r44, %r84, 2;
	mul.lo.s32 	%r45, %r84, 5;
	mul.lo.s32 	%r46, %r84, 6;
	mul.lo.s32 	%r47, %r84, 7;
	cvta.to.global.u64 	%rd7, %rd8;
$L__BB7_43:
	setp.lt.u32 	%p50, %r83, 8;
	mov.f32 	%f218, 0f00000000;
	mov.b32 	%r204, 0;
	@%p50 bra 	$L__BB7_46;
	add.s32 	%r200, %r84, %r192;
	add.s32 	%r199, %r42, %r192;
	add.s32 	%r198, %r43, %r192;
	add.s32 	%r197, %r44, %r192;
	add.s32 	%r196, %r45, %r192;
	add.s32 	%r195, %r46, %r192;
	add.s32 	%r194, %r47, %r192;
	mov.u32 	%r163, shared_mem;
	add.s32 	%r201, %r163, 16;
	mov.f32 	%f218, 0f00000000;
	mov.u32 	%r193, %r192;
	mov.u32 	%r202, %r40;
$L__BB7_45:
	.pragma "nounroll";
	cvt.u64.u32 	%rd42, %r193;
	add.s64 	%rd43, %rd42, %rd4;
	shl.b64 	%rd44, %rd43, 1;
	add.s64 	%rd45, %rd3, %rd44;
	ld.global.nc.u16 	%rs31, [%rd45];
	// begin inline asm
	{ cvt.f32.bf16 %f153, %rs31;}

	// end inline asm
	ld.shared.v4.f32 	{%f161, %f162, %f163, %f164}, [%r201+-16];
	fma.rn.f32 	%f165, %f153, %f161, %f218;
	cvt.u64.u32 	%rd46, %r200;
	add.s64 	%rd47, %rd46, %rd4;
	shl.b64 	%rd48, %rd47, 1;
	add.s64 	%rd49, %rd3, %rd48;
	ld.global.nc.u16 	%rs32, [%rd49];
	// begin inline asm
	{ cvt.f32.bf16 %f154, %rs32;}

	// end inline asm
	fma.rn.f32 	%f166, %f154, %f162, %f165;
	cvt.u64.u32 	%rd50, %r199;
	add.s64 	%rd51, %rd50, %rd4;
	shl.b64 	%rd52, %rd51, 1;
	add.s64 	%rd53, %rd3, %rd52;
	ld.global.nc.u16 	%rs33, [%rd53];
	// begin inline asm
	{ cvt.f32.bf16 %f155, %rs33;}

	// end inline asm
	fma.rn.f32 	%f167, %f155, %f163, %f166;
	cvt.u64.u32 	%rd54, %r198;
	add.s64 	%rd55, %rd54, %rd4;
	shl.b64 	%rd56, %rd55, 1;
	add.s64 	%rd57, %rd3, %rd56;
	ld.global.nc.u16 	%rs34, [%rd57];
	// begin inline asm
	{ cvt.f32.bf16 %f156, %rs34;}

	// end inline asm
	fma.rn.f32 	%f168, %f156, %f164, %f167;
	cvt.u64.u32 	%rd58, %r197;
	add.s64 	%rd59, %rd58, %rd4;
	shl.b64 	%rd60, %rd59, 1;
	add.s64 	%rd61, %rd3, %rd60;
	ld.global.nc.u16 	%rs35, [%rd61];
	// begin inline asm
	{ cvt.f32.bf16 %f157, %rs35;}

	// end inline asm
	ld.shared.v4.f32 	{%f169, %f170, %f171, %f172}, [%r201];
	fma.rn.f32 	%f173, %f157, %f169, %f168;
	cvt.u64.u32 	%rd62, %r196;
	add.s64 	%rd63, %rd62, %rd4;
	shl.b64 	%rd64, %rd63, 1;
	add.s64 	%rd65, %rd3, %rd64;
	ld.global.nc.u16 	%rs36, [%rd65];
	// begin inline asm
	{ cvt.f32.bf16 %f158, %rs36;}

	// end inline asm
	fma.rn.f32 	%f174, %f158, %f170, %f173;
	cvt.u64.u32 	%rd66, %r195;
	add.s64 	%rd67, %rd66, %rd4;
	shl.b64 	%rd68, %rd67, 1;
	add.s64 	%rd69, %rd3, %rd68;
	ld.global.nc.u16 	%rs37, [%rd69];
	// begin inline asm
	{ cvt.f32.bf16 %f159, %rs37;}

	// end inline asm
	fma.rn.f32 	%f175, %f159, %f171, %f174;
	cvt.u64.u32 	%rd70, %r194;
	add.s64 	%rd71, %rd70, %rd4;
	shl.b64 	%rd72, %rd71, 1;
	add.s64 	%rd73, %rd3, %rd72;
	ld.global.nc.u16 	%rs38, [%rd73];
	// begin inline asm
	{ cvt.f32.bf16 %f160, %rs38;}

	// end inline asm
	fma.rn.f32 	%f218, %f160, %f172, %f175;
	add.s32 	%r202, %r202, 8;
	add.s32 	%r201, %r201, 32;
	add.s32 	%r200, %r200, %r41;
	add.s32 	%r199, %r199, %r41;
	add.s32 	%r198, %r198, %r41;
	add.s32 	%r197, %r197, %r41;
	add.s32 	%r196, %r196, %r41;
	add.s32 	%r195, %r195, %r41;
	add.s32 	%r194, %r194, %r41;
	add.s32 	%r193, %r193, %r41;
	setp.ne.s32 	%p51, %r202, 0;
	mov.u32 	%r204, %r38;
	@%p51 bra 	$L__BB7_45;
$L__BB7_46:
	setp.eq.s32 	%p52, %r36, 0;
	@%p52 bra 	$L__BB7_54;
	add.s32 	%r164, %r36, -1;
	setp.lt.u32 	%p53, %r164, 3;
	@%p53 bra 	$L__BB7_49;
	mad.lo.s32 	%r165, %r204, %r84, %r192;
	cvt.u64.u32 	%rd74, %r165;
	add.s64 	%rd75, %rd74, %rd4;
	shl.b64 	%rd76, %rd75, 1;
	add.s64 	%rd77, %rd3, %rd76;
	ld.global.nc.u16 	%rs39, [%rd77];
	// begin inline asm
	{ cvt.f32.bf16 %f177, %rs39;}

	// end inline asm
	shl.b32 	%r166, %r204, 2;
	mov.u32 	%r167, shared_mem;
	add.s32 	%r168, %r167, %r166;
	ld.shared.f32 	%f181, [%r168];
	fma.rn.f32 	%f182, %f177, %f181, %f218;
	add.s32 	%r169, %r165, %r84;
	cvt.u64.u32 	%rd78, %r169;
	add.s64 	%rd79, %rd78, %rd4;
	shl.b64 	%rd80, %rd79, 1;
	add.s64 	%rd81, %rd3, %rd80;
	ld.global.nc.u16 	%rs40, [%rd81];
	// begin inline asm
	{ cvt.f32.bf16 %f178, %rs40;}

	// end inline asm
	ld.shared.f32 	%f183, [%r168+4];
	fma.rn.f32 	%f184, %f178, %f183, %f182;
	add.s32 	%r170, %r169, %r84;
	cvt.u64.u32 	%rd82, %r170;
	add.s64 	%rd83, %rd82, %rd4;
	shl.b64 	%rd84, %rd83, 1;
	add.s64 	%rd85, %rd3, %rd84;
	ld.global.nc.u16 	%rs41, [%rd85];
	// begin inline asm
	{ cvt.f32.bf16 %f179, %rs41;}

	// end inline asm
	ld.shared.f32 	%f185, [%r168+8];
	fma.rn.f32 	%f186, %f179, %f185, %f184;
	add.s32 	%r171, %r170, %r84;
	cvt.u64.u32 	%rd86, %r171;
	add.s64 	%rd87, %rd86, %rd4;
	shl.b64 	%rd88, %rd87, 1;
	add.s64 	%rd89, %rd3, %rd88;
	ld.global.nc.u16 	%rs42, [%rd89];
	// begin inline asm
	{ cvt.f32.bf16 %f180, %rs42;}

	// end inline asm
	ld.shared.f32 	%f187, [%r168+12];
	fma.rn.f32 	%f218, %f180, %f187, %f186;
	add.s32 	%r204, %r204, 4;
$L__BB7_49:
	setp.eq.s32 	%p54, %r37, 0;
	@%p54 bra 	$L__BB7_54;
	setp.eq.s32 	%p55, %r37, 1;
	@%p55 bra 	$L__BB7_52;
	mad.lo.s32 	%r172, %r204, %r84, %r192;
	cvt.u64.u32 	%rd90, %r172;
	add.s64 	%rd91, %rd90, %rd4;
	shl.b64 	%rd92, %rd91, 1;
	add.s64 	%rd93, %rd3, %rd92;
	ld.global.nc.u16 	%rs43, [%rd93];
	// begin inline asm
	{ cvt.f32.bf16 %f189, %rs43;}

	// end inline asm
	shl.b32 	%r173, %r204, 2;
	mov.u32 	%r174, shared_mem;
	add.s32 	%r175, %r174, %r173;
	ld.shared.f32 	%f191, [%r175];
	fma.rn.f32 	%f192, %f189, %f191, %f218;
	add.s32 	%r176, %r172, %r84;
	cvt.u64.u32 	%rd94, %r176;
	add.s64 	%rd95, %rd94, %rd4;
	shl.b64 	%rd96, %rd95, 1;
	add.s64 	%rd97, %rd3, %rd96;
	ld.global.nc.u16 	%rs44, [%rd97];
	// begin inline asm
	{ cvt.f32.bf16 %f190, %rs44;}

	// end inline asm
	ld.shared.f32 	%f193, [%r175+4];
	fma.rn.f32 	%f218, %f190, %f193, %f192;
	add.s32 	%r204, %r204, 2;
$L__BB7_52:
	setp.eq.s32 	%p56, %r39, 0;
	@%p56 bra 	$L__BB7_54;
	mad.lo.s32 	%r177, %r204, %r84, %r192;
	cvt.u64.u32 	%rd98, %r177;
	add.s64 	%rd99, %rd98, %rd4;
	shl.b64 	%rd100, %rd99, 1;
	add.s64 	%rd101, %rd3, %rd100;
	ld.global.nc.u16 	%rs45, [%rd101];
	// begin inline asm
	{ cvt.f32.bf16 %f194, %rs45;}

	// end inline asm
	shl.b32 	%r178, %r204, 2;
	mov.u32 	%r179, shared_mem;
	add.s32 	%r180, %r179, %r178;
	ld.shared.f32 	%f195, [%r180];
	fma.rn.f32 	%f218, %f194, %f195, %f218;
$L__BB7_54:
	add.s32 	%r181, %r35, %r192;
	// begin inline asm
	{  cvt.rn.bf16.f32 %rs46, %f218;}

	// end inline asm
	mul.wide.u32 	%rd102, %r181, 2;
	add.s64 	%rd103, %rd7, %rd102;
	st.global.u16 	[%rd103], %rs46;
	mov.u32 	%r182, %ntid.x;
	add.s32 	%r192, %r192, %r182;
	setp.lt.u32 	%p57, %r192, %r84;
	@%p57 bra 	$L__BB7_43;
$L__BB7_55:
	ret;

}
	// .globl	fp16_nax_causal_fused_kernel
.visible .entry fp16_nax_causal_fused_kernel(
	.param .u64 .ptr .align 1 fp16_nax_causal_fused_kernel_param_0,
	.param .u64 .ptr .align 1 fp16_nax_causal_fused_kernel_param_1,
	.param .u64 .ptr .align 1 fp16_nax_causal_fused_kernel_param_2,
	.param .u64 .ptr .align 1 fp16_nax_causal_fused_kernel_param_3,
	.param .f32 fp16_nax_causal_fused_kernel_param_4,
	.param .u32 fp16_nax_causal_fused_kernel_param_5,
	.param .u32 fp16_nax_causal_fused_kernel_param_6,
	.param .u32 fp16_nax_causal_fused_kernel_param_7,
	.param .u32 fp16_nax_causal_fused_kernel_param_8
)
{
	.reg .pred 	%p<66>;
	.reg .b16 	%rs<47>;
	.reg .b32 	%r<235>;
	.reg .b32 	%f<243>;
	.reg .b64 	%rd<104>;
	// demoted variable
	.shared .align 4 .b8 _ZZ28fp16_nax_causal_fused_kernelE10reduce_buf[128];
	ld.param.u64 	%rd8, [fp16_nax_causal_fused_kernel_param_0];
	ld.param.u64 	%rd9, [fp16_nax_causal_fused_kernel_param_1];
	ld.param.u64 	%rd10, [fp16_nax_causal_fused_kernel_param_2];
	ld.param.u64 	%rd11, [fp16_nax_causal_fused_kernel_param_3];
	ld.param.f32 	%f50, [fp16_nax_causal_fused_kernel_param_4];
	ld.param.u32 	%r93, [fp16_nax_causal_fused_kernel_param_5];
	ld.param.u32 	%r90, [fp16_nax_causal_fused_kernel_param_6];
	ld.param.u32 	%r91, [fp16_nax_causal_fused_kernel_param_7];
	ld.param.u32 	%r92, [fp16_nax_causal_fused_kernel_param_8];
	cvta.to.global.u64 	%rd1, %rd10;
	cvta.to.global.u64 	%rd2, %rd9;
	cvta.to.global.u64 	%rd3, %rd11;
	mov.u32 	%r1, %ctaid.z;
	div.u32 	%r2, %r1, %r90;
	mov.u32 	%r3, %ctaid.y;
	setp.ge.u32 	%p1, %r2, %r93;
	setp.ge.u32 	%p2, %r3, %r91;
	or.pred  	%p3, %p2, %p1;
	@%p3 bra 	$L__BB8_63;
	mov.u32 	%r221, %tid.x;
	rem.u32 	%r94, %r1, %r90;
	mad.lo.s32 	%r95, %r2, %r90, %r94;
	mul.lo.s32 	%r96, %r92, %r91;
	mul.lo.s32 	%r97, %r96, %r95;
	cvt.u64.u32 	%rd4, %r97;
	mul.lo.s32 	%r5, %r92, %r3;
	cvt.u64.u32 	%rd12, %r5;
	add.s64 	%rd5, %rd4, %rd12;
	setp.ge.u32 	%p4, %r221, %r91;
	@%p4 bra 	$L__BB8_20;
	setp.ne.s32 	%p5, %r92, 0;
	mov.u32 	%r6, %ntid.x;
	@%p5 bra 	$L__BB8_5;
	mul.f32 	%f1, %f50, 0f00000000;
	mov.u32 	%r105, shared_mem;
	mov.u32 	%r209, %r221;
$L__BB8_4:
	setp.gt.u32 	%p15, %r209, %r3;
	selp.f32 	%f98, 0fD01502F9, %f1, %p15;
	shl.b32 	%r104, %r209, 2;
	add.s32 	%r106, %r105, %r104;
	st.shared.f32 	[%r106], %f98;
	add.s32 	%r209, %r209, %r6;
	setp.lt.u32 	%p16, %r209, %r91;
	@%p16 bra 	$L__BB8_4;
	bra.uni 	$L__BB8_20;
$L__BB8_5:
	and.b32  	%r9, %r92, 7;
	add.s32 	%r10, %r9, -1;
	and.b32  	%r11, %r92, 3;
	and.b32  	%r12, %r92, -8;
	and.b32  	%r13, %r92, 1;
	mov.u32 	%r210, %r221;
$L__BB8_6:
	setp.gt.u32 	%p6, %r210, %r3;
	mov.f32 	%f224, 0fD01502F9;
	@%p6 bra 	$L__BB8_19;
	setp.lt.u32 	%p7, %r92, 8;
	mul.lo.s32 	%r99, %r210, %r92;
	cvt.u64.u32 	%rd13, %r99;
	add.s64 	%rd6, %rd13, %rd4;
	mov.f32 	%f223, 0f00000000;
	mov.b32 	%r213, 0;
	@%p7 bra 	$L__BB8_10;
	mov.f32 	%f223, 0f00000000;
	mov.b32 	%r211, 0;
$L__BB8_9:
	.pragma "nounroll";
	cvt.u64.u32 	%rd14, %r211;
	add.s64 	%rd15, %rd5, %rd14;
	shl.b64 	%rd16, %rd15, 1;
	add.s64 	%rd17, %rd2, %rd16;
	ld.global.nc.u16 	%rs1, [%rd17];
	// begin inline asm
	{  cvt.f32.f16 %f55, %rs1;}

	// end inline asm
	add.s64 	%rd18, %rd6, %rd14;
	shl.b64 	%rd19, %rd18, 1;
	add.s64 	%rd20, %rd1, %rd19;
	ld.global.nc.u16 	%rs2, [%rd20];
	// begin inline asm
	{  cvt.f32.f16 %f56, %rs2;}

	// end inline asm
	fma.rn.f32 	%f71, %f55, %f56, %f223;
	ld.global.nc.u16 	%rs3, [%rd17+2];
	// begin inline asm
	{  cvt.f32.f16 %f57, %rs3;}

	// end inline asm
	ld.global.nc.u16 	%rs4, [%rd20+2];
	// begin inline asm
	{  cvt.f32.f16 %f58, %rs4;}

	// end inline asm
	fma.rn.f32 	%f72, %f57, %f58, %f71;
	ld.global.nc.u16 	%rs5, [%rd17+4];
	// begin inline asm
	{  cvt.f32.f16 %f59, %rs5;}

	// end inline asm
	ld.global.nc.u16 	%rs6, [%rd20+4];
	// begin inline asm
	{  cvt.f32.f16 %f60, %rs6;}

	// end inline asm
	fma.rn.f32 	%f73, %f59, %f60, %f72;
	ld.global.nc.u16 	%rs7, [%rd17+6];
	// begin inline asm
	{  cvt.f32.f16 %f61, %rs7;}

	// end inline asm
	ld.global.nc.u16 	%rs8, [%rd20+6];
	// begin inline asm
	{  cvt.f32.f16 %f62, %rs8;}

	// end inline asm
	fma.rn.f32 	%f74, %f61, %f62, %f73;
	ld.global.nc.u16 	%rs9, [%rd17+8];
	// begin inline asm
	{  cvt.f32.f16 %f63, %rs9;}

	// end inline asm
	ld.global.nc.u16 	%rs10, [%rd20+8];
	// begin inline asm
	{  cvt.f32.f16 %f64, %rs10;}

	// end inline asm
	fma.rn.f32 	%f75, %f63, %f64, %f74;
	ld.global.nc.u16 	%rs11, [%rd17+10];
	// begin inline asm
	{  cvt.f32.f16 %f65, %rs11;}

	// end inline asm
	ld.global.nc.u16 	%rs12, [%rd20+10];
	// begin inline asm
	{  cvt.f32.f16 %f66, %rs12;}

	// end inline asm
	fma.rn.f32 	%f76, %f65, %f66, %f75;
	ld.global.nc.u16 	%rs13, [%rd17+12];
	// begin inline asm
	{  cvt.f32.f16 %f67, %rs13;}

	// end inline asm
	ld.global.nc.u16 	%rs14, [%rd20+12];
	// begin inline asm
	{  cvt.f32.f16 %f68, %rs14;}

	// end inline asm
	fma.rn.f32 	%f77, %f67, %f68, %f76;
	ld.global.nc.u16 	%rs15, [%rd17+14];
	// begin inline asm
	{  cvt.f32.f16 %f69, %rs15;}

	// end inline asm
	ld.global.nc.u16 	%rs16, [%rd20+14];
	// begin inline asm
	{  cvt.f32.f16 %f70, %rs16;}

	// end inline asm
	fma.rn.f32 	%f223, %f69, %f70, %f77;
	add.s32 	%r211, %r211, 8;
	setp.ne.s32 	%p8, %r211, %r12;
	mov.u32 	%r213, %r12;
	@%p8 bra 	$L__BB8_9;
$L__BB8_10:
	setp.eq.s32 	%p9, %r9, 0;
	@%p9 bra 	$L__BB8_18;
	setp.lt.u32 	%p10, %r10, 3;
	@%p10 bra 	$L__BB8_13;
	cvt.u64.u32 	%rd21, %r213;
	add.s64 	%rd22, %rd5, %rd21;
	shl.b64 	%rd23, %rd22, 1;
	add.s64 	%rd24, %rd2, %rd23;
	ld.global.nc.u16 	%rs17, [%rd24];
	// begin inline asm
	{  cvt.f32.f16 %f79, %rs17;}

	// end inline asm
	add.s64 	%rd25, %rd6, %rd21;
	shl.b64 	%rd26, %rd25, 1;
	add.s64 	%rd27, %rd1, %rd26;
	ld.global.nc.u16 	%rs18, [%rd27];
	// begin inline asm
	{  cvt.f32.f16 %f80, %rs18;}

	// end inline asm
	fma.rn.f32 	%f87, %f79, %f80, %f223;
	ld.global.nc.u16 	%rs19, [%rd24+2];
	// begin inline asm
	{  cvt.f32.f16 %f81, %rs19;}

	// end inline asm
	ld.global.nc.u16 	%rs20, [%rd27+2];
	// begin inline asm
	{  cvt.f32.f16 %f82, %rs20;}

	// end inline asm
	fma.rn.f32 	%f88, %f81, %f82, %f87;
	ld.global.nc.u16 	%rs21, [%rd24+4];
	// begin inline asm
	{  cvt.f32.f16 %f83, %rs21;}

	// end inline asm
	ld.global.nc.u16 	%rs22, [%rd27+4];
	// begin inline asm
	{  cvt.f32.f16 %f84, %rs22;}

	// end inline asm
	fma.rn.f32 	%f89, %f83, %f84, %f88;
	ld.global.nc.u16 	%rs23, [%rd24+6];
	// begin inline asm
	{  cvt.f32.f16 %f85, %rs23;}

	// end inline asm
	ld.global.nc.u16 	%rs24, [%rd27+6];
	// begin inline asm
	{  cvt.f32.f16 %f86, %rs24;}

	// end inline asm
	fma.rn.f32 	%f223, %f85, %f86, %f89;
	add.s32 	%r213, %r213, 4;
$L__BB8_13:
	setp.eq.s32 	%p11, %r11, 0;
	@%p11 bra 	$L__BB8_18;
	setp.eq.s32 	%p12, %r11, 1;
	@%p12 bra 	$L__BB8_16;
	cvt.u64.u32 	%rd28, %r213;
	add.s64 	%rd29, %rd5, %rd28;
	shl.b64 	%rd30, %rd29, 1;
	add.s64 	%rd31, %rd2, %rd30;
	ld.global.nc.u16 	%rs25, [%rd31];
	// begin inline asm
	{  cvt.f32.f16 %f91, %rs25;}

	// end inline asm
	add.s64 	%rd32, %rd6, %rd28;
	shl.b64 	%rd33, %rd32, 1;
	add.s64 	%rd34, %rd1, %rd33;
	ld.global.nc.u16 	%rs26, [%rd34];
	// begin inline asm
	{  cvt.f32.f16 %f92, %rs26;}

	// end inline asm
	fma.rn.f32 	%f95, %f91, %f92, %f223;
	ld.global.nc.u16 	%rs27, [%rd31+2];
	// begin inline asm
	{  cvt.f32.f16 %f93, %rs27;}

	// end inline asm
	ld.global.nc.u16 	%rs28, [%rd34+2];
	// begin inline asm
	{  cvt.f32.f16 %f94, %rs28;}

	// end inline asm
	fma.rn.f32 	%f223, %f93, %f94, %f95;
	add.s32 	%r213, %r213, 2;
$L__BB8_16:
	setp.eq.s32 	%p13, %r13, 0;
	@%p13 bra 	$L__BB8_18;
	cvt.u64.u32 	%rd35, %r213;
	add.s64 	%rd36, %rd5, %rd35;
	shl.b64 	%rd37, %rd36, 1;
	add.s64 	%rd38, %rd2, %rd37;
	ld.global.nc.u16 	%rs29, [%rd38];
	// begin inline asm
	{  cvt.f32.f16 %f96, %rs29;}

	// end inline asm
	add.s64 	%rd39, %rd6, %rd35;
	shl.b64 	%rd40, %rd39, 1;
	add.s64 	%rd41, %rd1, %rd40;
	ld.global.nc.u16 	%rs30, [%rd41];
	// begin inline asm
	{  cvt.f32.f16 %f97, %rs30;}

	// end inline asm
	fma.rn.f32 	%f223, %f96, %f97, %f223;
$L__BB8_18:
	mul.f32 	%f224, %f50, %f223;
$L__BB8_19:
	shl.b32 	%r101, %r210, 2;
	mov.u32 	%r102, shared_mem;
	add.s32 	%r103, %r102, %r101;
	st.shared.f32 	[%r103], %f224;
	add.s32 	%r210, %r210, %r6;
	setp.lt.u32 	%p14, %r210, %r91;
	@%p14 bra 	$L__BB8_6;
$L__BB8_20:
	bar.sync 	0;
	setp.gt.u32 	%p17, %r221, %r3;
	mov.f32 	%f229, 0fD01502F9;
	@%p17 bra 	$L__BB8_27;
	mov.u32 	%r23, %ntid.x;
	add.s32 	%r107, %r221, %r23;
	add.s32 	%r108, %r3, 1;
	max.u32 	%r109, %r107, %r108;
	setp.le.u32 	%p18, %r107, %r3;
	selp.u32 	%r110, 1, 0, %p18;
	add.s32 	%r111, %r107, %r110;
	sub.s32 	%r112, %r109, %r111;
	div.u32 	%r113, %r112, %r23;
	add.s32 	%r24, %r113, %r110;
	and.b32  	%r114, %r24, 3;
	setp.eq.s32 	%p19, %r114, 3;
	mov.f32 	%f229, 0fD01502F9;
	mov.u32 	%r217, %r221;
	@%p19 bra 	$L__BB8_24;
	add.s32 	%r116, %r24, 1;
	and.b32  	%r25, %r116, 3;
	mov.b32 	%r216, 0;
	mov.f32 	%f229, 0fD01502F9;
	mov.u32 	%r217, %r221;
$L__BB8_23:
	.pragma "nounroll";
	shl.b32 	%r117, %r217, 2;
	mov.u32 	%r118, shared_mem;
	add.s32 	%r119, %r118, %r117;
	ld.shared.f32 	%f103, [%r119];
	max.f32 	%f229, %f229, %f103;
	add.s32 	%r217, %r217, %r23;
	add.s32 	%r216, %r216, 1;
	setp.ne.s32 	%p20, %r216, %r25;
	@%p20 bra 	$L__BB8_23;
$L__BB8_24:
	setp.lt.u32 	%p21, %r24, 3;
	@%p21 bra 	$L__BB8_27;
	mov.u32 	%r121, shared_mem;
	shl.b32 	%r123, %r23, 2;
$L__BB8_26:
	shl.b32 	%r120, %r217, 2;
	add.s32 	%r122, %r121, %r120;
	ld.shared.f32 	%f104, [%r122];
	max.f32 	%f105, %f229, %f104;
	add.s32 	%r124, %r122, %r123;
	ld.shared.f32 	%f106, [%r124];
	max.f32 	%f107, %f105, %f106;
	add.s32 	%r125, %r124, %r123;
	ld.shared.f32 	%f108, [%r125];
	max.f32 	%f109, %f107, %f108;
	add.s32 	%r126, %r125, %r123;
	ld.shared.f32 	%f110, [%r126];
	max.f32 	%f229, %f109, %f110;
	add.s32 	%r217, %r123, %r217;
	setp.le.u32 	%p22, %r217, %r3;
	@%p22 bra 	$L__BB8_26;
$L__BB8_27:
	mov.b32 	%r127, %f229;
	shfl.sync.down.b32	%r128|%p23, %r127, 16, 31, -1;
	mov.b32 	%f111, %r128;
	max.f32 	%f112, %f229, %f111;
	mov.b32 	%r129, %f112;
	shfl.sync.down.b32	%r130|%p24, %r129, 8, 31, -1;
	mov.b32 	%f113, %r130;
	max.f32 	%f114, %f112, %f113;
	mov.b32 	%r131, %f114;
	shfl.sync.down.b32	%r132|%p25, %r131, 4, 31, -1;
	mov.b32 	%f115, %r132;
	max.f32 	%f116, %f114, %f115;
	mov.b32 	%r133, %f116;
	shfl.sync.down.b32	%r134|%p26, %r133, 2, 31, -1;
	mov.b32 	%f117, %r134;
	max.f32 	%f118, %f116, %f117;
	mov.b32 	%r135, %f118;
	shfl.sync.down.b32	%r136|%p27, %r135, 1, 31, -1;
	mov.b32 	%f119, %r136;
	max.f32 	%f23, %f118, %f119;
	and.b32  	%r33, %r221, 31;
	setp.ne.s32 	%p28, %r33, 0;
	shr.u32 	%r137, %r221, 3;
	mov.u32 	%r138, _ZZ28fp16_nax_causal_fused_kernelE10reduce_buf;
	add.s32 	%r34, %r138, %r137;
	@%p28 bra 	$L__BB8_29;
	st.shared.f32 	[%r34], %f23;
$L__BB8_29:
	bar.sync 	0;
	setp.gt.u32 	%p29, %r221, 31;
	shl.b32 	%r139, %r221, 2;
	add.s32 	%r35, %r138, %r139;
	@%p29 bra 	$L__BB8_34;
	mov.u32 	%r141, %ntid.x;
	add.s32 	%r142, %r141, 31;
	shr.u32 	%r143, %r142, 5;
	setp.ge.u32 	%p30, %r221, %r143;
	mov.f32 	%f230, 0fD01502F9;
	@%p30 bra 	$L__BB8_32;
	ld.shared.f32 	%f230, [%r35];
$L__BB8_32:
	mov.b32 	%r144, %f230;
	shfl.sync.down.b32	%r145|%p31, %r144, 16, 31, -1;
	mov.b32 	%f121, %r145;
	max.f32 	%f122, %f230, %f121;
	mov.b32 	%r146, %f122;
	shfl.sync.down.b32	%r147|%p32, %r146, 8, 31, -1;
	mov.b32 	%f123, %r147;
	max.f32 	%f124, %f122, %f123;
	mov.b32 	%r148, %f124;
	shfl.sync.down.b32	%r149|%p33, %r148, 4, 31, -1;
	mov.b32 	%f125, %r149;
	max.f32 	%f126, %f124, %f125;
	mov.b32 	%r150, %f126;
	shfl.sync.down.b32	%r151|%p34, %r150, 2, 31, -1;
	mov.b32 	%f127, %r151;
	max.f32 	%f128, %f126, %f127;
	mov.b32 	%r152, %f128;
	shfl.sync.down.b32	%r153|%p35, %r152, 1, 31, -1;
	mov.b32 	%f129, %r153;
	max.f32 	%f26, %f128, %f129;
	setp.ne.s32 	%p36, %r221, 0;
	@%p36 bra 	$L__BB8_34;
	st.shared.f32 	[_ZZ28fp16_nax_causal_fused_kernelE10reduce_buf], %f26;
$L__BB8_34:
	setp.ge.u32 	%p37, %r221, %r91;
	bar.sync 	0;
	mov.f32 	%f232, 0f00000000;
	@%p37 bra 	$L__BB8_37;
	ld.shared.f32 	%f27, [_ZZ28fp16_nax_causal_fused_kernelE10reduce_buf];
	mov.f32 	%f232, 0f00000000;
	mov.u32 	%r36, %ntid.x;
	mov.u32 	%r155, shared_mem;
	mov.u32 	%r219, %r221;
$L__BB8_36:
	shl.b32 	%r154, %r219, 2;
	add.s32 	%r156, %r155, %r154;
	ld.shared.f32 	%f132, [%r156];
	sub.f32 	%f133, %f132, %f27;
	fma.rn.f32 	%f134, %f133, 0f3BBB989D, 0f3F000000;
	cvt.sat.f32.f32 	%f135, %f134;
	mov.f32 	%f136, 0f4B400001;
	mov.f32 	%f137, 0f437C0000;
	fma.rm.f32 	%f138, %f135, %f137, %f136;
	add.f32 	%f139, %f138, 0fCB40007F;
	neg.f32 	%f140, %f139;
	fma.rn.f32 	%f141, %f133, 0f3FB8AA3B, %f140;
	fma.rn.f32 	%f142, %f133, 0f32A57060, %f141;
	mov.b32 	%r157, %f138;
	shl.b32 	%r158, %r157, 23;
	mov.b32 	%f143, %r158;
	ex2.approx.ftz.f32 	%f144, %f142;
	mul.f32 	%f145, %f144, %f143;
	st.shared.f32 	[%r156], %f145;
	setp.gt.u32 	%p38, %r219, %r3;
	add.f32 	%f146, %f232, %f145;
	selp.f32 	%f232, %f232, %f146, %p38;
	add.s32 	%r219, %r219, %r36;
	setp.lt.u32 	%p39, %r219, %r91;
	@%p39 bra 	$L__BB8_36;
$L__BB8_37:
	setp.ne.s32 	%p40, %r33, 0;
	mov.b32 	%r159, %f232;
	shfl.sync.down.b32	%r160|%p41, %r159, 16, 31, -1;
	mov.b32 	%f147, %r160;
	add.f32 	%f148, %f232, %f147;
	mov.b32 	%r161, %f148;
	shfl.sync.down.b32	%r162|%p42, %r161, 8, 31, -1;
	mov.b32 	%f149, %r162;
	add.f32 	%f150, %f148, %f149;
	mov.b32 	%r163, %f150;
	shfl.sync.down.b32	%r164|%p43, %r163, 4, 31, -1;
	mov.b32 	%f151, %r164;
	add.f32 	%f152, %f150, %f151;
	mov.b32 	%r165, %f152;
	shfl.sync.down.b32	%r166|%p44, %r165, 2, 31, -1;
	mov.b32 	%f153, %r166;
	add.f32 	%f154, %f152, %f153;
	mov.b32 	%r167, %f154;
	shfl.sync.down.b32	%r168|%p45, %r167, 1, 31, -1;
	mov.b32 	%f155, %r168;
	add.f32 	%f31, %f154, %f155;
	@%p40 bra 	$L__BB8_39;
	st.shared.f32 	[%r34], %f31;
$L__BB8_39:
	setp.gt.u32 	%p46, %r221, 31;
	bar.sync 	0;
	@%p46 bra 	$L__BB8_44;
	mov.u32 	%r169, %ntid.x;
	add.s32 	%r170, %r169, 31;
	shr.u32 	%r171, %r170, 5;
	setp.ge.u32 	%p47, %r221, %r171;
	mov.f32 	%f233, 0f00000000;
	@%p47 bra 	$L__BB8_42;
	ld.shared.f32 	%f233, [%r35];
$L__BB8_42:
	mov.b32 	%r172, %f233;
	shfl.sync.down.b32	%r173|%p48, %r172, 16, 31, -1;
	mov.b32 	%f157, %r173;
	add.f32 	%f158, %f233, %f157;
	mov.b32 	%r174, %f158;
	shfl.sync.down.b32	%r175|%p49, %r174, 8, 31, -1;
	mov.b32 	%f159, %r175;
	add.f32 	%f160, %f158, %f159;
	mov.b32 	%r176, %f160;
	shfl.sync.down.b32	%r177|%p50, %r176, 4, 31, -1;
	mov.b32 	%f161, %r177;
	add.f32 	%f162, %f160, %f161;
	mov.b32 	%r178, %f162;
	shfl.sync.down.b32	%r179|%p51, %r178, 2, 31, -1;
	mov.b32 	%f163, %r179;
	add.f32 	%f164, %f162, %f163;
	mov.b32 	%r180, %f164;
	shfl.sync.down.b32	%r181|%p52, %r180, 1, 31, -1;
	mov.b32 	%f165, %r181;
	add.f32 	%f34, %f164, %f165;
	setp.ne.s32 	%p53, %r221, 0;
	@%p53 bra 	$L__BB8_44;
	st.shared.f32 	[_ZZ28fp16_nax_causal_fused_kernelE10reduce_buf], %f34;
$L__BB8_44:
	setp.ge.u32 	%p54, %r221, %r91;
	bar.sync 	0;
	@%p54 bra 	$L__BB8_49;
	ld.shared.f32 	%f166, [_ZZ28fp16_nax_causal_fused_kernelE10reduce_buf];
	mov.u32 	%r39, %ntid.x;
	rcp.rn.f32 	%f35, %f166;
	mov.u32 	%r183, shared_mem;
	mov.u32 	%r220, %r221;
$L__BB8_46:
	setp.gt.u32 	%p55, %r220, %r3;
	shl.b32 	%r182, %r220, 2;
	add.s32 	%r41, %r183, %r182;
	mov.f32 	%f234, 0f00000000;
	@%p55 bra 	$L__BB8_48;
	ld.shared.f32 	%f168, [%r41];
	mul.f32 	%f234, %f35, %f168;
$L__BB8_48:
	st.shared.f32 	[%r41], %f234;
	add.s32 	%r220, %r220, %r39;
	setp.lt.u32 	%p56, %r220, %r91;
	@%p56 bra 	$L__BB8_46;
$L__BB8_49:
	bar.sync 	0;
	setp.ge.u32 	%p57, %r221, %r92;
	@%p57 bra 	$L__BB8_63;
	cvt.u32.u64 	%r184, %rd4;
	add.s32 	%r43, %r184, %r5;
	mov.u32 	%r44, %ntid.x;
	add.s32 	%r185, %r3, 1;
	and.b32  	%r45, %r185, 7;
	and.b32  	%r46, %r185, 131064;
	and.b32  	%r47, %r185, 3;
	neg.s32 	%r48, %r46;
	shl.b32 	%r49, %r92, 3;
	shl.b32 	%r50, %r92, 1;
	mul.lo.s32 	%r51, %r92, 3;
	shl.b32 	%r52, %r92, 2;
	mul.lo.s32 	%r53, %r92, 5;
	mul.lo.s32 	%r54, %r92, 6;
	mul.lo.s32 	%r55, %r92, 7;
	cvta.to.global.u64 	%rd7, %rd8;
$L__BB8_51:
	setp.lt.u32 	%p58, %r3, 7;
	mov.f32 	%f242, 0f00000000;
	mov.b32 	%r233, 0;
	@%p58 bra 	$L__BB8_54;
	add.s32 	%r229, %r92, %r221;
	add.s32 	%r228, %r50, %r221;
	add.s32 	%r227, %r51, %r221;
	add.s32 	%r226, %r52, %r221;
	add.s32 	%r225, %r53, %r221;
	add.s32 	%r224, %r54, %r221;
	add.s32 	%r223, %r55, %r221;
	mov.u32 	%r188, shared_mem;
	add.s32 	%r230, %r188, 16;
	mov.f32 	%f242, 0f00000000;
	mov.u32 	%r222, %r221;
	mov.u32 	%r231, %r48;
$L__BB8_53:
	.pragma "nounroll";
	cvt.u64.u32 	%rd42, %r222;
	add.s64 	%rd43, %rd42, %rd4;
	shl.b64 	%rd44, %rd43, 1;
	add.s64 	%rd45, %rd3, %rd44;
	ld.global.nc.u16 	%rs31, [%rd45];
	// begin inline asm
	{  cvt.f32.f16 %f172, %rs31;}

	// end inline asm
	ld.shared.v4.f32 	{%f180, %f181, %f182, %f183}, [%r230+-16];
	fma.rn.f32 	%f184, %f172, %f180, %f242;
	cvt.u64.u32 	%rd46, %r229;
	add.s64 	%rd47, %rd46, %rd4;
	shl.b64 	%rd48, %rd47, 1;
	add.s64 	%rd49, %rd3, %rd48;
	ld.global.nc.u16 	%rs32, [%rd49];
	// begin inline asm
	{  cvt.f32.f16 %f173, %rs32;}

	// end inline asm
	fma.rn.f32 	%f185, %f173, %f181, %f184;
	cvt.u64.u32 	%rd50, %r228;
	add.s64 	%rd51, %rd50, %rd4;
	shl.b64 	%rd52, %rd51, 1;
	add.s64 	%rd53, %rd3, %rd52;
	ld.global.nc.u16 	%rs33, [%rd53];
	// begin inline asm
	{  cvt.f32.f16 %f174, %rs33;}

	// end inline asm
	fma.rn.f32 	%f186, %f174, %f182, %f185;
	cvt.u64.u32 	%rd54, %r227;
	add.s64 	%rd55, %rd54, %rd4;
	shl.b64 	%rd56, %rd55, 1;
	add.s64 	%rd57, %rd3, %rd56;
	ld.global.nc.u16 	%rs34, [%rd57];
	// begin inline asm
	{  cvt.f32.f16 %f175, %rs34;}

	// end inline asm
	fma.rn.f32 	%f187, %f175, %f183, %f186;
	cvt.u64.u32 	%rd58, %r226;
	add.s64 	%rd59, %rd58, %rd4;
	shl.b64 	%rd60, %rd59, 1;
	add.s64 	%rd61, %rd3, %rd60;
	ld.global.nc.u16 	%rs35, [%rd61];
	// begin inline asm
	{  cvt.f32.f16 %f176, %rs35;}

	// end inline asm
	ld.shared.v4.f32 	{%f188, %f189, %f190, %f191}, [%r230];
	fma.rn.f32 	%f192, %f176, %f188, %f187;
	cvt.u64.u32 	%rd62, %r225;
	add.s64 	%rd63, %rd62, %rd4;
	shl.b64 	%rd64, %rd63, 1;
	add.s64 	%rd65, %rd3, %rd64;
	ld.global.nc.u16 	%rs36, [%rd65];
	// begin inline asm
	{  cvt.f32.f16 %f177, %rs36;}

	// end inline asm
	fma.rn.f32 	%f193, %f177, %f189, %f192;
	cvt.u64.u32 	%rd66, %r224;
	add.s64 	%rd67, %rd66, %rd4;
	shl.b64 	%rd68, %rd67, 1;
	add.s64 	%rd69, %rd3, %rd68;
	ld.global.nc.u16 	%rs37, [%rd69];
	// begin inline asm
	{  cvt.f32.f16 %f178, %rs37;}

	// end inline asm
	fma.rn.f32 	%f194, %f178, %f190, %f193;
	cvt.u64.u32 	%rd70, %r223;
	add.s64 	%rd71, %rd70, %rd4;
	shl.b64 	%rd72, %rd71, 1;
	add.s64 	%rd73, %rd3, %rd72;
	ld.global.nc.u16 	%rs38, [%rd73];
	// begin inline asm
	{  cvt.f32.f16 %f179, %rs38;}

	// end inline asm
	fma.rn.f32 	%f242, %f179, %f191, %f194;
	add.s32 	%r231, %r231, 8;
	add.s32 	%r230, %r230, 32;
	add.s32 	%r229, %r229, %r49;
	add.s32 	%r228, %r228, %r49;
	add.s32 	%r227, %r227, %r49;
	add.s32 	%r226, %r226, %r49;
	add.s32 	%r225, %r225, %r49;
	add.s32 	%r224, %r224, %r49;
	add.s32 	%r223, %r223, %r49;
	add.s32 	%r222, %r222, %r49;
	setp.ne.s32 	%p59, %r231, 0;
	mov.u32 	%r233, %r46;
	@%p59 bra 	$L__BB8_53;
$L__BB8_54:
	setp.eq.s32 	%p60, %r45, 0;
	@%p60 bra 	$L__BB8_62;
	add.s32 	%r189, %r45, -1;
	setp.lt.u32 	%p61, %r189, 3;
	@%p61 bra 	$L__BB8_57;
	mad.lo.s32 	%r190, %r233, %r92, %r221;
	cvt.u64.u32 	%rd74, %r190;
	add.s64 	%rd75, %rd74, %rd4;
	shl.b64 	%rd76, %rd75, 1;
	add.s64 	%rd77, %rd3, %rd76;
	ld.global.nc.u16 	%rs39, [%rd77];
	// begin inline asm
	{  cvt.f32.f16 %f196, %rs39;}

	// end inline asm
	shl.b32 	%r191, %r233, 2;
	mov.u32 	%r192, shared_mem;
	add.s32 	%r193, %r192, %r191;
	ld.shared.f32 	%f200, [%r193];
	fma.rn.f32 	%f201, %f196, %f200, %f242;
	add.s32 	%r194, %r190, %r92;
	cvt.u64.u32 	%rd78, %r194;
	add.s64 	%rd79, %rd78, %rd4;
	shl.b64 	%rd80, %rd79, 1;
	add.s64 	%rd81, %rd3, %rd80;
	ld.global.nc.u16 	%rs40, [%rd81];
	// begin inline asm
	{  cvt.f32.f16 %f197, %rs40;}

	// end inline asm
	ld.shared.f32 	%f202, [%r193+4];
	fma.rn.f32 	%f203, %f197, %f202, %f201;
	add.s32 	%r195, %r194, %r92;
	cvt.u64.u32 	%rd82, %r195;
	add.s64 	%rd83, %rd82, %rd4;
	shl.b64 	%rd84, %rd83, 1;
	add.s64 	%rd85, %rd3, %rd84;
	ld.global.nc.u16 	%rs41, [%rd85];
	// begin inline asm
	{  cvt.f32.f16 %f198, %rs41;}

	// end inline asm
	ld.shared.f32 	%f204, [%r193+8];
	fma.rn.f32 	%f205, %f198, %f204, %f203;
	add.s32 	%r196, %r195, %r92;
	cvt.u64.u32 	%rd86, %r196;
	add.s64 	%rd87, %rd86, %rd4;
	shl.b64 	%rd88, %rd87, 1;
	add.s64 	%rd89, %rd3, %rd88;
	ld.global.nc.u16 	%rs42, [%rd89];
	// begin inline asm
	{  cvt.f32.f16 %f199, %rs42;}

	// end inline asm
	ld.shared.f32 	%f206, [%r193+12];
	fma.rn.f32 	%f242, %f199, %f206, %f205;
	add.s32 	%r233, %r233, 4;
$L__BB8_57:
	setp.eq.s32 	%p62, %r47, 0;
	@%p62 bra 	$L__BB8_62;
	and.b32  	%r197, %r3, 3;
	setp.eq.s32 	%p63, %r197, 0;
	@%p63 bra 	$L__BB8_60;
	mad.lo.s32 	%r198, %r233, %r92, %r221;
	cvt.u64.u32 	%rd90, %r198;
	add.s64 	%rd91, %rd90, %rd4;
	shl.b64 	%rd92, %rd91, 1;
	add.s64 	%rd93, %rd3, %rd92;
	ld.global.nc.u16 	%rs43, [%rd93];
	// begin inline asm
	{  cvt.f32.f16 %f208, %rs43;}

	// end inline asm
	shl.b32 	%r199, %r233, 2;
	mov.u32 	%r200, shared_mem;
	add.s32 	%r201, %r200, %r199;
	ld.shared.f32 	%f210, [%r201];
	fma.rn.f32 	%f211, %f208, %f210, %f242;
	add.s32 	%r202, %r198, %r92;
	cvt.u64.u32 	%rd94, %r202;
	add.s64 	%rd95, %rd94, %rd4;
	shl.b64 	%rd96, %rd95, 1;
	add.s64 	%rd97, %rd3, %rd96;
	ld.global.nc.u16 	%rs44, [%rd97];
	// begin inline asm
	{  cvt.f32.f16 %f209, %rs44;}

	// end inline asm
	ld.shared.f32 	%f212, [%r201+4];
	fma.rn.f32 	%f242, %f209, %f212, %f211;
	add.s32 	%r233, %r233, 2;
$L__BB8_60:
	and.b32  	%r203, %r3, 1;
	setp.eq.b32 	%p64, %r203, 1;
	@%p64 bra 	$L__BB8_62;
	mad.lo.s32 	%r204, %r233, %r92, %r221;
	cvt.u64.u32 	%rd98, %r204;
	add.s64 	%rd99, %rd98, %rd4;
	shl.b64 	%rd100, %rd99, 1;
	add.s64 	%rd101, %rd3, %rd100;
	ld.global.nc.u16 	%rs45, [%rd101];
	// begin inline asm
	{  cvt.f32.f16 %f213, %rs45;}

	// end inline asm
	shl.b32 	%r205, %r233, 2;
	mov.u32 	%r206, shared_mem;
	add.s32 	%r207, %r206, %r205;
	ld.shared.f32 	%f214, [%r207];
	fma.rn.f32 	%f242, %f213, %f214, %f242;
$L__BB8_62:
	add.s32 	%r208, %r43, %r221;
	// begin inline asm
	{  cvt.rn.f16.f32 %rs46, %f242;}

	// end inline asm
	mul.wide.u32 	%rd102, %r208, 2;
	add.s64 	%rd103, %rd7, %rd102;
	st.global.u16 	[%rd103], %rs46;
	add.s32 	%r221, %r221, %r44;
	setp.lt.u32 	%p65, %r221, %r92;
	@%p65 bra 	$L__BB8_51;
$L__BB8_63:
	ret;

}


// ===== COMPILED SASS (sm_100) =====

	.target	sm_100

	.elftype	@"ET_EXEC"


//--------------------- .note.nv.tkinfo           --------------------------
	.section	.note.nv.tkinfo,"",@"SHT_NOTE"
	.sectionflags	@"SHF_NOTE_NV_TKINFO"
	.tkinfo
        /*0018*/ 	.word	0x00000002
        /*0030*/ 	.string	""
        /*0030*/ 	.string	"ptxas"
        /*0030*/ 	.string	"Cuda compilation tools, release 13.0, V13.0.88"
        /*0030*/ 	.string	"Build cuda_13.0.r13.0/compiler.36424714_0"
        /*0030*/ 	.string	"-arch sm_100 -m 64 "



//--------------------- .note.nv.cuinfo           --------------------------
	.section	.note.nv.cuinfo,"",@"SHT_NOTE"
	.sectionflags	@"SHF_NOTE_NV_CUINFO"
        /*0018*/ 	.short	0x0002
        /*001a*/ 	.short	0x0064
        /*001c*/ 	.short	0x0082
	.zero		2


//--------------------- .nv.info                  --------------------------
	.section	.nv.info,"",@"SHT_CUDA_INFO"
	.align	4


	//----- nvinfo : EIATTR_REGCOUNT
	.align		4
        /*0000*/ 	.byte	0x04, 0x2f
        /*0002*/ 	.short	(.L_1 - .L_0)
	.align		4
.L_0:
        /*0004*/ 	.word	index@(fp16_attention_scores_kernel)
        /*0008*/ 	.word	0x0000001d


	//----- nvinfo : EIATTR_FRAME_SIZE
	.align		4
.L_1:
        /*000c*/ 	.byte	0x04, 0x11
        /*000e*/ 	.short	(.L_3 - .L_2)
	.align		4
.L_2:
        /*0010*/ 	.word	index@(fp16_attention_scores_kernel)
        /*0014*/ 	.word	0x00000000


	//----- nvinfo : EIATTR_REGCOUNT
	.align		4
.L_3:
        /*0018*/ 	.byte	0x04, 0x2f
        /*001a*/ 	.short	(.L_5 - .L_4)
	.align		4
.L_4:
        /*001c*/ 	.word	index@(fp8_attention_scores_kernel)
        /*0020*/ 	.word	0x0000001b


	//----- nvinfo : EIATTR_FRAME_SIZE
	.align		4
.L_5:
        /*0024*/ 	.byte	0x04, 0x11
        /*0026*/ 	.short	(.L_7 - .L_6)
	.align		4
.L_6:
        /*0028*/ 	.word	index@(fp8_attention_scores_kernel)
        /*002c*/ 	.word	0x00000000


	//----- nvinfo : EIATTR_REGCOUNT
	.align		4
.L_7:
        /*0030*/ 	.byte	0x04, 0x2f
        /*0032*/ 	.short	(.L_9 - .L_8)
	.align		4
.L_8:
        /*0034*/ 	.word	index@(fp16_softmax_kernel)
        /*0038*/ 	.word	0x00000012


	//----- nvinfo : EIATTR_FRAME_SIZE
	.align		4
.L_9:
        /*003c*/ 	.byte	0x04, 0x11
        /*003e*/ 	.short	(.L_11 - .L_10)
	.align		4
.L_10:
        /*0040*/ 	.word	index@($__internal_4_$__cuda_sm20_rcp_rn_f32_slowpath)
        /*0044*/ 	.word	0x00000000


	//----- nvinfo : EIATTR_FRAME_SIZE
	.align		4
.L_11:
        /*0048*/ 	.byte	0x04, 0x11
        /*004a*/ 	.short	(.L_13 - .L_12)
	.align		4
.L_12:
        /*004c*/ 	.word	index@(fp16_softmax_kernel)
        /*0050*/ 	.word	0x00000000


	//----- nvinfo : EIATTR_REGCOUNT
	.align		4
.L_13:
        /*0054*/ 	.byte	0x04, 0x2f
        /*0056*/ 	.short	(.L_15 - .L_14)
	.align		4
.L_14:
        /*0058*/ 	.word	index@(fp8_attention_output_kernel)
        /*005c*/ 	.word	0x0000001b


	//----- nvinfo : EIATTR_FRAME_SIZE
	.align		4
.L_15:
        /*0060*/ 	.byte	0x04, 0x11
        /*0062*/ 	.short	(.L_17 - .L_16)
	.align		4
.L_16:
        /*0064*/ 	.word	index@(fp8_attention_output_kernel)
        /*0068*/ 	.word	0x00000000


	//----- nvinfo : EIATTR_REGCOUNT
	.align		4
.L_17:
        /*006c*/ 	.byte	0x04, 0x2f
        /*006e*/ 	.short	(.L_19 - .L_18)
	.align		4
.L_18:
        /*0070*/ 	.word	index@(fp16_attention_output_kernel)
        /*0074*/ 	.word	0x00000020


	//----- nvinfo : EIATTR_FRAME_SIZE
	.align		4
.L_19:
        /*0078*/ 	.byte	0x04, 0x11
        /*007a*/ 	.short	(.L_21 - .L_20)
	.align		4
.L_20:
        /*007c*/ 	.word	index@(fp16_attention_output_kernel)
        /*0080*/ 	.word	0x00000000


	//----- nvinfo : EIATTR_REGCOUNT
	.align		4
.L_21:
        /*0084*/ 	.byte	0x04, 0x2f
        /*0086*/ 	.short	(.L_23 - .L_22)
	.align		4
.L_22:
        /*0088*/ 	.word	index@(fp16_nax_fused_kernel)
        /*008c*/ 	.word	0x00000020


	//----- nvinfo : EIATTR_FRAME_SIZE
	.align		4
.L_23:
        /*0090*/ 	.byte	0x04, 0x11
        /*0092*/ 	.short	(.L_25 - .L_24)
	.align		4
.L_24:
        /*0094*/ 	.word	index@($__internal_3_$__cuda_sm20_rcp_rn_f32_slowpath)
        /*0098*/ 	.word	0x00000000


	//----- nvinfo : EIATTR_FRAME_SIZE
	.align		4
.L_25:
        /*009c*/ 	.byte	0x04, 0x11
        /*009e*/ 	.short	(.L_27 - .L_26)
	.align		4
.L_26:
        /*00a0*/ 	.word	index@(fp16_nax_fused_kernel)
        /*00a4*/ 	.word	0x00000000


	//----- nvinfo : EIATTR_REGCOUNT
	.align		4
.L_27:
        /*00a8*/ 	.byte	0x04, 0x2f
        /*00aa*/ 	.short	(.L_29 - .L_28)
	.align		4
.L_28:
        /*00ac*/ 	.word	index@(fp8_nax_fused_kernel)
        /*00b0*/ 	.word	0x0000001e


	//----- nvinfo : EIATTR_FRAME_SIZE
	.align		4
.L_29:
        /*00b4*/ 	.byte	0x04, 0x11
        /*00b6*/ 	.short	(.L_31 - .L_30)
	.align		4
.L_30:
        /*00b8*/ 	.word	index@($__internal_2_$__cuda_sm20_rcp_rn_f32_slowpath)
        /*00bc*/ 	.word	0x00000000


	//----- nvinfo : EIATTR_FRAME_SIZE
	.align		4
.L_31:
        /*00c0*/ 	.byte	0x04, 0x11
        /*00c2*/ 	.short	(.L_33 - .L_32)
	.align		4
.L_32:
        /*00c4*/ 	.word	index@(fp8_nax_fused_kernel)
        /*00c8*/ 	.word	0x00000000


	//----- nvinfo : EIATTR_REGCOUNT
	.align		4
.L_33:
        /*00cc*/ 	.byte	0x04, 0x2f
        /*00ce*/ 	.short	(.L_35 - .L_34)
	.align		4
.L_34:
        /*00d0*/ 	.word	index@(bf16_nax_fused_kernel)
        /*00d4*/ 	.word	0x00000020


	//----- nvinfo : EIATTR_FRAME_SIZE
	.align		4
.L_35:
        /*00d8*/ 	.byte	0x04, 0x11
        /*00da*/ 	.short	(.L_37 - .L_36)
	.align		4
.L_36:
        /*00dc*/ 	.word	index@($__internal_1_$__cuda_sm20_rcp_rn_f32_slowpath)
        /*00e0*/ 	.word	0x00000000


	//----- nvinfo : EIATTR_FRAME_SIZE
	.align		4
.L_37:
        /*00e4*/ 	.byte	0x04, 0x11
        /*00e6*/ 	.short	(.L_39 - .L_38)
	.align		4
.L_38:
        /*00e8*/ 	.word	index@(bf16_nax_fused_kernel)
        /*00ec*/ 	.word	0x00000000


	//----- nvinfo : EIATTR_REGCOUNT
	.align		4
.L_39:
        /*00f0*/ 	.byte	0x04, 0x2f
        /*00f2*/ 	.short	(.L_41 - .L_40)
	.align		4
.L_40:
        /*00f4*/ 	.word	index@(fp16_nax_causal_fused_kernel)
        /*00f8*/ 	.word	0x00000020


	//----- nvinfo : EIATTR_FRAME_SIZE
	.align		4
.L_41:
        /*00fc*/ 	.byte	0x04, 0x11
        /*00fe*/ 	.short	(.L_43 - .L_42)
	.align		4
.L_42:
        /*0100*/ 	.word	index@($__internal_0_$__cuda_sm20_rcp_rn_f32_slowpath)
        /*0104*/ 	.word	0x00000000


	//----- nvinfo : EIATTR_FRAME_SIZE
	.align		4
.L_43:
        /*0108*/ 	.byte	0x04, 0x11
        /*010a*/ 	.short	(.L_45 - .L_44)
	.align		4
.L_44:
        /*010c*/ 	.word	index@(fp16_nax_causal_fused_kernel)
        /*0110*/ 	.word	0x00000000


	//----- nvinfo : EIATTR_MIN_STACK_SIZE
	.align		4
.L_45:
        /*0114*/ 	.byte	0x04, 0x12
        /*0116*/ 	.short	(.L_47 - .L_46)
	.align		4
.L_46:
        /*0118*/ 	.word	index@(fp16_nax_causal_fused_kernel)
        /*011c*/ 	.word	0x00000000


	//----- nvinfo : EIATTR_MIN_STACK_SIZE
	.align		4
.L_47:
        /*0120*/ 	.byte	0x04, 0x12
        /*0122*/ 	.short	(.L_49 - .L_48)
	.align		4
.L_48:
        /*0124*/ 	.word	index@(bf16_nax_fused_kernel)
        /*0128*/ 	.word	0x00000000


	//----- nvinfo : EIATTR_MIN_STACK_SIZE
	.align		4
.L_49:
        /*012c*/ 	.byte	0x04, 0x12
        /*012e*/ 	.short	(.L_51 - .L_50)
	.align		4
.L_50:
        /*0130*/ 	.word	index@(fp8_nax_fused_kernel)
        /*0134*/ 	.word	0x00000000


	//----- nvinfo : EIATTR_MIN_STACK_SIZE
	.align		4
.L_51:
        /*0138*/ 	.byte	0x04, 0x12
        /*013a*/ 	.short	(.L_53 - .L_52)
	.align		4
.L_52:
        /*013c*/ 	.word	index@(fp16_nax_fused_kernel)
        /*0140*/ 	.word	0x00000000


	//----- nvinfo : EIATTR_MIN_STACK_SIZE
	.align		4
.L_53:
        /*0144*/ 	.byte	0x04, 0x12
        /*0146*/ 	.short	(.L_55 - .L_54)
	.align		4
.L_54:
        /*0148*/ 	.word	index@(fp16_attention_output_kernel)
        /*014c*/ 	.word	0x00000000


	//----- nvinfo : EIATTR_MIN_STACK_SIZE
	.align		4
.L_55:
        /*0150*/ 	.byte	0x04, 0x12
        /*0152*/ 	.short	(.L_57 - .L_56)
	.align		4
.L_56:
        /*0154*/ 	.word	index@(fp8_attention_output_kernel)
        /*0158*/ 	.word	0x00000000


	//----- nvinfo : EIATTR_MIN_STACK_SIZE
	.align		4
.L_57:
        /*015c*/ 	.byte	0x04, 0x12
        /*015e*/ 	.short	(.L_59 - .L_58)
	.align		4
.L_58:
        /*0160*/ 	.word	index@(fp16_softmax_kernel)
        /*0164*/ 	.word	0x00000000


	//----- nvinfo : EIATTR_MIN_STACK_SIZE
	.align		4
.L_59:
        /*0168*/ 	.byte	0x04, 0x12
        /*016a*/ 	.short	(.L_61 - .L_60)
	.align		4
.L_60:
        /*016c*/ 	.word	index@(fp8_attention_scores_kernel)
        /*0170*/ 	.word	0x00000000


	//----- nvinfo : EIATTR_MIN_STACK_SIZE
	.align		4
.L_61:
        /*0174*/ 	.byte	0x04, 0x12
        /*0176*/ 	.short	(.L_63 - .L_62)
	.align		4
.L_62:
        /*0178*/ 	.word	index@(fp16_attention_scores_kernel)
        /*017c*/ 	.word	0x00000000
.L_63:


//--------------------- .nv.compat                --------------------------
	.section	.nv.compat,"",@"SHT_CUDA_COMPAT_INFO"
	.align	4
        /*0000*/ 	.byte	0x02, 0x09, 0x00, 0x00, 0x02, 0x02, 0x01, 0x00, 0x02, 0x05, 0x05, 0x00, 0x03, 0x07, 0x01, 0x01
        /*0010*/ 	.byte	0x02, 0x03, 0x00, 0x00, 0x02, 0x06, 0x01, 0x00, 0x04, 0x0b, 0x08, 0x00, 0x09, 0x00, 0x00, 0x00
        /*0020*/ 	.byte	0x00, 0x00, 0x00, 0x00


//--------------------- .nv.info.fp16_nax_causal_fused_kernel --------------------------
	.section	.nv.info.fp16_nax_causal_fused_kernel,"",@"SHT_CUDA_INFO"
	.sectionflags	@""
	.align	4


	//----- nvinfo : EIATTR_CUDA_API_VERSION
	.align		4
        /*0000*/ 	.byte	0x04, 0x37
        /*0002*/ 	.short	(.L_65 - .L_64)
.L_64:
        /*0004*/ 	.word	0x00000082


	//----- nvinfo : EIATTR_KPARAM_INFO
	.align		4
.L_65:
        /*0008*/ 	.byte	0x04, 0x17
        /*000a*/ 	.short	(.L_67 - .L_66)
.L_66:
        /*000c*/ 	.word	0x00000000
        /*0010*/ 	.short	0x0008
        /*0012*/ 	.short	0x0030
        /*0014*/ 	.byte	0x00, 0xf0, 0x11, 0x00


	//----- nvinfo : EIATTR_KPARAM_INFO
	.align		4
.L_67:
        /*0018*/ 	.byte	0x04, 0x17
        /*001a*/ 	.short	(.L_69 - .L_68)
.L_68:
        /*001c*/ 	.word	0x00000000
        /*0020*/ 	.short	0x0007
        /*0022*/ 	.short	0x002c
        /*0024*/ 	.byte	0x00, 0xf0, 0x11, 0x00


	//----- nvinfo : EIATTR_KPARAM_INFO
	.align		4
.L_69:
        /*0028*/ 	.byte	0x04, 0x17
        /*002a*/ 	.short	(.L_71 - .L_70)
.L_70:
        /*002c*/ 	.word	0x00000000
        /*0030*/ 	.short	0x0006
        /*0032*/ 	.short	0x0028
        /*0034*/ 	.byte	0x00, 0xf0, 0x11, 0x00


	//----- nvinfo : EIATTR_KPARAM_INFO
	.align		4
.L_71:
        /*0038*/ 	.byte	0x04, 0x17
        /*003a*/ 	.short	(.L_73 - .L_72)
.L_72:
        /*003c*/ 	.word	0x00000000
        /*0040*/ 	.short	0x0005
        /*0042*/ 	.short	0x0024
        /*0044*/ 	.byte	0x00, 0xf0, 0x11, 0x00


	//----- nvinfo : EIATTR_KPARAM_INFO
	.align		4
.L_73:
        /*0048*/ 	.byte	0x04, 0x17
        /*004a*/ 	.short	(.L_75 - .L_74)
.L_74:
        /*004c*/ 	.word	0x00000000
        /*0050*/ 	.short	0x0004
        /*0052*/ 	.short	0x0020
        /*0054*/ 	.byte	0x00, 0xf0, 0x11, 0x00


	//----- nvinfo : EIATTR_KPARAM_INFO
	.align		4
.L_75:
        /*0058*/ 	.byte	0x04, 0x17
        /*005a*/ 	.short	(.L_77 - .L_76)
.L_76:
        /*005c*/ 	.word	0x00000000
        /*0060*/ 	.short	0x0003
        /*0062*/ 	.short	0x0018
        /*0064*/ 	.byte	0x00, 0xf5, 0x21, 0x00


	//----- nvinfo : EIATTR_KPARAM_INFO
	.align		4
.L_77:
        /*0068*/ 	.byte	0x04, 0x17
        /*006a*/ 	.short	(.L_79 - .L_78)
.L_78:
        /*006c*/ 	.word	0x00000000
        /*0070*/ 	.short	0x0002
        /*0072*/ 	.short	0x0010
        /*0074*/ 	.byte	0x00, 0xf5, 0x21, 0x00


	//----- nvinfo : EIATTR_KPARAM_INFO
	.align		4
.L_79:
        /*0078*/ 	.byte	0x04, 0x17
        /*007a*/ 	.short	(.L_81 - .L_80)
.L_80:
        /*007c*/ 	.word	0x00000000
        /*0080*/ 	.short	0x0001
        /*0082*/ 	.short	0x0008
        /*0084*/ 	.byte	0x00, 0xf5, 0x21, 0x00


	//----- nvinfo : EIATTR_KPARAM_INFO
	.align		4
.L_81:
        /*0088*/ 	.byte	0x04, 0x17
        /*008a*/ 	.short	(.L_83 - .L_82)
.L_82:
        /*008c*/ 	.word	0x00000000
        /*0090*/ 	.short	0x0000
        /*0092*/ 	.short	0x0000
        /*0094*/ 	.byte	0x00, 0xf5, 0x21, 0x00


	//----- nvinfo : EIATTR_SPARSE_MMA_MASK
	.align		4
.L_83:
        /*0098*/ 	.byte	0x03, 0x50
        /*009a*/ 	.short	0x0000


	//----- nvinfo : EIATTR_MAXREG_COUNT
	.align		4
        /*009c*/ 	.byte	0x03, 0x1b
        /*009e*/ 	.short	0x00ff


	//----- nvinfo : EIATTR_NUM_BARRIERS
	.align		4
        /*00a0*/ 	.byte	0x02, 0x4c
        /*00a2*/ 	.byte	0x01
	.zero		1


	//----- nvinfo : EIATTR_MERCURY_ISA_VERSION
	.align		4
        /*00a4*/ 	.byte	0x03, 0x5f
        /*00a6*/ 	.short	0x0101


	//----- nvinfo : EIATTR_COOP_GROUP_MASK_REGIDS
	.align		4
        /*00a8*/ 	.byte	0x04, 0x29
        /*00aa*/ 	.short	(.L_85 - .L_84)


	//   ....[0]....
.L_84:
        /*00ac*/ 	.word	0xffffffff


	//   ....[1]....
        /*00b0*/ 	.word	0xffffffff


	//   ....[2]....
        /*00b4*/ 	.word	0xffffffff


	//   ....[3]....
        /*00b8*/ 	.word	0xffffffff


	//   ....[4]....
        /*00bc*/ 	.word	0xffffffff


	//   ....[5]....
        /*00c0*/ 	.word	0xffffffff


	//   ....[6]....
        /*00c4*/ 	.word	0xffffffff


	//   ....[7]....
        /*00c8*/ 	.word	0xffffffff


	//   ....[8]....
        /*00cc*/ 	.word	0xffffffff


	//   ....[9]....
        /*00d0*/ 	.word	0xffffffff


	//   ....[10]....
        /*00d4*/ 	.word	0xffffffff


	//   ....[11]....
        /*00d8*/ 	.word	0xffffffff


	//   ....[12]....
        /*00dc*/ 	.word	0xffffffff


	//   ....[13]....
        /*00e0*/ 	.word	0xffffffff


	//   ....[14]....
        /*00e4*/ 	.word	0xffffffff


	//   ....[15]....
        /*00e8*/ 	.word	0xffffffff


	//   ....[16]....
        /*00ec*/ 	.word	0xffffffff


	//   ....[17]....
        /*00f0*/ 	.word	0xffffffff


	//   ....[18]....
        /*00f4*/ 	.word	0xffffffff


	//   ....[19]....
        /*00f8*/ 	.word	0xffffffff


	//   ....[20]....
        /*00fc*/ 	.word	0x05000012


	//   ....[21]....
        /*0100*/ 	.word	0x05000012


	//   ....[22]....
        /*0104*/ 	.word	0x05000012


	//   ....[23]....
        /*0108*/ 	.word	0x05000012


	//   ....[24]....
        /*010c*/ 	.word	0x05000012


	//   ....[25]....
        /*0110*/ 	.word	0x05000012


	//   ....[26]....
        /*0114*/ 	.word	0x05000012


	//   ....[27]....
        /*0118*/ 	.word	0x05000012


	//   ....[28]....
        /*011c*/ 	.word	0x05000012


	//   ....[29]....
        /*0120*/ 	.word	0x05000012


	//----- nvinfo : EIATTR_COOP_GROUP_INSTR_OFFSETS
	.align		4
.L_85:
        /*0124*/ 	.byte	0x04, 0x28
        /*0126*/ 	.short	(.L_87 - .L_86)


	//   ....[0]....
.L_86:
        /*0128*/ 	.word	0x00001280


	//   ....[1]....
        /*012c*/ 	.word	0x000012d0


	//   ....[2]....
        /*0130*/ 	.word	0x000012f0


	//   ....[3]....
        /*0134*/ 	.word	0x00001310


	//   ....[4]....
        /*0138*/ 	.word	0x00001340


	//   ....[5]....
        /*013c*/ 	.word	0x00001440


	//   ....[6]....
        /*0140*/ 	.word	0x00001460


	//   ....[7]....
        /*0144*/ 	.word	0x00001480


	//   ....[8]....
        /*0148*/ 	.word	0x000014a0


	//   ....[9]....
        /*014c*/ 	.word	0x000014c0


	//   ....[10]....
        /*0150*/ 	.word	0x00001700


	//   ....[11]....
        /*0154*/ 	.word	0x00001730


	//   ....[12]....
        /*0158*/ 	.word	0x00001750


	//   ....[13]....
        /*015c*/ 	.word	0x00001770


	//   ....[14]....
        /*0160*/ 	.word	0x00001790


	//   ....[15]....
        /*0164*/ 	.word	0x00001870


	//   ....[16]....
        /*0168*/ 	.word	0x00001890


	//   ....[17]....
        /*016c*/ 	.word	0x000018b0


	//   ....[18]....
        /*0170*/ 	.word	0x000018d0


	//   ....[19]....
        /*0174*/ 	.word	0x000018f0


	//   ....[20]....
        /*0178*/ 	.word	0x000028a0


	//   ....[21]....
        /*017c*/ 	.word	0x00002910


	//   ....[22]....
        /*0180*/ 	.word	0x00002980


	//   ....[23]....
        /*0184*/ 	.word	0x000029f0


	//   ....[24]....
        /*0188*/ 	.word	0x00002a60


	//   ....[25]....
        /*018c*/ 	.word	0x00002ae0


	//   ....[26]....
        /*0190*/ 	.word	0x00002b50


	//   ....[27]....
        /*0194*/ 	.word	0x00002bc0


	//   ....[28]....
        /*0198*/ 	.word	0x00002c30


	//   ....[29]....
        /*019c*/ 	.word	0x00002ca0


	//----- nvinfo : EIATTR_VRC_CTA_INIT_COUNT
	.align		4
.L_87:
        /*01a0*/ 	.byte	0x02, 0x4a
	.zero		1
	.zero		1


	//----- nvinfo : EIATTR_EXIT_INSTR_OFFSETS
	.align		4
        /*01a4*/ 	.byte	0x04, 0x1c
        /*01a6*/ 	.short	(.L_89 - .L_88)


	//   ....[0]....
.L_88:
        /*01a8*/ 	.word	0x000001a0


	//   ....[1]....
        /*01ac*/ 	.word	0x00001b80


	//   ....[2]....
        /*01b0*/ 	.word	0x00002840


	//----- nvinfo : EIATTR_CRS_STACK_SIZE
	.align		4
.L_89:
        /*01b4*/ 	.byte	0x04, 0x1e
        /*01b6*/ 	.short	(.L_91 - .L_90)
.L_90:
        /*01b8*/ 	.word	0x00000000


	//----- nvinfo : EIATTR_CBANK_PARAM_SIZE
	.align		4
.L_91:
        /*01bc*/ 	.byte	0x03, 0x19
        /*01be*/ 	.short	0x0034


	//----- nvinfo : EIATTR_PARAM_CBANK
	.align		4
        /*01c0*/ 	.byte	0x04, 0x0a
        /*01c2*/ 	.short	(.L_93 - .L_92)
	.align		4
.L_92:
        /*01c4*/ 	.word	index@(.nv.constant0.fp16_nax_causal_fused_kernel)
        /*01c8*/ 	.short	0x0380
        /*01ca*/ 	.short	0x0034


	//----- nvinfo : EIATTR_SW_WAR
	.align		4
.L_93:
        /*01cc*/ 	.byte	0x04, 0x36
        /*01ce*/ 	.short	(.L_95 - .L_94)
.L_94:
        /*01d0*/ 	.word	0x00000008
.L_95:


//--------------------- .nv.info.bf16_nax_fused_kernel --------------------------
	.section	.nv.info.bf16_nax_fused_kernel,"",@"SHT_CUDA_INFO"
	.sectionflags	@""
	.align	4


	//----- nvinfo : EIATTR_CUDA_API_VERSION
	.align		4
        /*0000*/ 	.byte	0x04, 0x37
        /*0002*/ 	.short	(.L_97 - .L_96)
.L_96:
        /*0004*/ 	.word	0x00000082


	//----- nvinfo : EIATTR_KPARAM_INFO
	.align		4
.L_97:
        /*0008*/ 	.byte	0x04, 0x17
        /*000a*/ 	.short	(.L_99 - .L_98)
.L_98:
        /*000c*/ 	.word	0x00000000
        /*0010*/ 	.short	0x0008
        /*0012*/ 	.short	0x0030
        /*0014*/ 	.byte	0x00, 0xf0, 0x11, 0x00


	//----- nvinfo : EIATTR_KPARAM_INFO
	.align		4
.L_99:
        /*0018*/ 	.byte	0x04, 0x17
        /*001a*/ 	.short	(.L_101 - .L_100)
.L_100:
        /*001c*/ 	.word	0x00000000
        /*0020*/ 	.short	0x0007
        /*0022*/ 	.short	0x002c
        /*0024*/ 	.byte	0x00, 0xf0, 0x11, 0x00


	//----- nvinfo : EIATTR_KPARAM_INFO
	.align		4
.L_101:
        /*0028*/ 	.byte	0x04, 0x17
        /*002a*/ 	.short	(.L_103 - .L_102)
.L_102:
        /*002c*/ 	.word	0x00000000
        /*0030*/ 	.short	0x0006
        /*0032*/ 	.short	0x0028
        /*0034*/ 	.byte	0x00, 0xf0, 0x11, 0x00


	//----- nvinfo : EIATTR_KPARAM_INFO
	.align		4
.L_103:
        /*0038*/ 	.byte	0x04, 0x17
        /*003a*/ 	.short	(.L_105 - .L_104)
.L_104:
        /*003c*/ 	.word	0x00000000
        /*0040*/ 	.short	0x0005
        /*0042*/ 	.short	0x0024
        /*0044*/ 	.byte	0x00, 0xf0, 0x11, 0x00


	//----- nvinfo : EIATTR_KPARAM_INFO
	.align		4
.L_105:
        /*0048*/ 	.byte	0x04, 0x17
        /*004a*/ 	.short	(.L_107 - .L_106)
.L_106:
        /*004c*/ 	.word	0x00000000
        /*0050*/ 	.short	0x0004
        /*0052*/ 	.short	0x0020
        /*0054*/ 	.byte	0x00, 0xf0, 0x11, 0x00


	//----- nvinfo : EIATTR_KPARAM_INFO
	.align		4
.L_107:
        /*0058*/ 	.byte	0x04, 0x17
        /*005a*/ 	.short	(.L_109 - .L_108)
.L_108:
        /*005c*/ 	.word	0x00000000
        /*0060*/ 	.short	0x0003
        /*0062*/ 	.short	0x0018
        /*0064*/ 	.byte	0x00, 0xf5, 0x21, 0x00


	//----- nvinfo : EIATTR_KPARAM_INFO
	.align		4
.L_109:
        /*0068*/ 	.byte	0x04, 0x17
        /*006a*/ 	.short	(.L_111 - .L_110)
.L_110:
        /*006c*/ 	.word	0x00000000
        /*0070*/ 	.short	0x0002
        /*0072*/ 	.short	0x0010
        /*0074*/ 	.byte	0x00, 0xf5, 0x21, 0x00


	//----- nvinfo : EIATTR_KPARAM_INFO
	.align		4
.L_111:
        /*0078*/ 	.byte	0x04, 0x17
        /*007a*/ 	.short	(.L_113 - .L_112)
.L_112:
        /*007c*/ 	.word	0x00000000
        /*0080*/ 	.short	0x0001
        /*0082*/ 	.short	0x0008
        /*0084*/ 	.byte	0x00, 0xf5, 0x21, 0x00


	//----- nvinfo : EIATTR_KPARAM_INFO
	.align		4
.L_113:
        /*0088*/ 	.byte	0x04, 0x17
        /*008a*/ 	.short	(.L_115 - .L_114)
.L_114:
        /*008c*/ 	.word	0x00000000
        /*0090*/ 	.short	0x0000
        /*0092*/ 	.short	0x0000
        /*0094*/ 	.byte	0x00, 0xf5, 0x21, 0x00


	//----- nvinfo : EIATTR_SPARSE_MMA_MASK
	.align		4
.L_115:
        /*0098*/ 	.byte	0x03, 0x50
        /*009a*/ 	.short	0x0000


	//----- nvinfo : EIATTR_MAXREG_COUNT
	.align		4
        /*009c*/ 	.byte	0x03, 0x1b
        /*009e*/ 	.short	0x00ff


	//----- nvinfo : EIATTR_NUM_BARRIERS
	.align		4
        /*00a0*/ 	.byte	0x02, 0x4c
        /*00a2*/ 	.byte	0x01
	.zero		1


	//----- nvinfo : EIATTR_MERCURY_ISA_VERSION
	.align		4
        /*00a4*/ 	.byte	0x03, 0x5f
        /*00a6*/ 	.short	0x0101


	//----- nvinfo : EIATTR_COOP_GROUP_MASK_REGIDS
	.align		4
        /*00a8*/ 	.byte	0x04, 0x29
        /*00aa*/ 	.short	(.L_117 - .L_116)


	//   ....[0]....
.L_116:
        /*00ac*/ 	.word	0xffffffff


	//   ....[1]....
        /*00b0*/ 	.word	0xffffffff


	//   ....[2]....
        /*00b4*/ 	.word	0xffffffff


	//   ....[3]....
        /*00b8*/ 	.word	0xffffffff


	//   ....[4]....
        /*00bc*/ 	.word	0xffffffff


	//   ....[5]....
        /*00c0*/ 	.word	0xffffffff


	//   ....[6]....
        /*00c4*/ 	.word	0xffffffff


	//   ....[7]....
        /*00c8*/ 	.word	0xffffffff


	//   ....[8]....
        /*00cc*/ 	.word	0xffffffff


	//   ....[9]....
        /*00d0*/ 	.word	0xffffffff


	//   ....[10]....
        /*00d4*/ 	.word	0xffffffff


	//   ....[11]....
        /*00d8*/ 	.word	0xffffffff


	//   ....[12]....
        /*00dc*/ 	.word	0xffffffff


	//   ....[13]....
        /*00e0*/ 	.word	0xffffffff


	//   ....[14]....
        /*00e4*/ 	.word	0xffffffff


	//   ....[15]....
        /*00e8*/ 	.word	0xffffffff


	//   ....[16]....
        /*00ec*/ 	.word	0xffffffff


	//   ....[17]....
        /*00f0*/ 	.word	0xffffffff


	//   ....[18]....
        /*00f4*/ 	.word	0xffffffff


	//   ....[19]....
        /*00f8*/ 	.word	0xffffffff


	//   ....[20]....
        /*00fc*/ 	.word	0x05000010


	//   ....[21]....
        /*0100*/ 	.word	0x05000010


	//   ....[22]....
        /*0104*/ 	.word	0x05000010


	//   ....[23]....
        /*0108*/ 	.word	0x05000010


	//   ....[24]....
        /*010c*/ 	.word	0x05000010


	//   ....[25]....
        /*0110*/ 	.word	0x05000010


	//   ....[26]....
        /*0114*/ 	.word	0x05000010


	//   ....[27]....
        /*0118*/ 	.word	0x05000010


	//   ....[28]....
        /*011c*/ 	.word	0x05000010


	//   ....[29]....
        /*0120*/ 	.word	0x05000010


	//----- nvinfo : EIATTR_COOP_GROUP_INSTR_OFFSETS
	.align		4
.L_117:
        /*0124*/ 	.byte	0x04, 0x28
        /*0126*/ 	.short	(.L_119 - .L_118)


	//   ....[0]....
.L_118:
        /*0128*/ 	.word	0x00000ee0


	//   ....[1]....
        /*012c*/ 	.word	0x00000f30


	//   ....[2]....
        /*0130*/ 	.word	0x00000f50


	//   ....[3]....
        /*0134*/ 	.word	0x00000f70


	//   ....[4]....
        /*0138*/ 	.word	0x00000fa0


	//   ....[5]....
        /*013c*/ 	.word	0x000010a0


	//   ....[6]....
        /*0140*/ 	.word	0x000010c0


	//   ....[7]....
        /*0144*/ 	.word	0x000010e0


	//   ....[8]....
        /*0148*/ 	.word	0x00001100


	//   ....[9]....
        /*014c*/ 	.word	0x00001120


	//   ....[10]....
        /*0150*/ 	.word	0x00001350


	//   ....[11]....
        /*0154*/ 	.word	0x00001380


	//   ....[12]....
        /*0158*/ 	.word	0x000013a0


	//   ....[13]....
        /*015c*/ 	.word	0x000013c0


	//   ....[14]....
        /*0160*/ 	.word	0x000013e0


	//   ....[15]....
        /*0164*/ 	.word	0x000014c0


	//   ....[16]....
        /*0168*/ 	.word	0x000014e0


	//   ....[17]....
        /*016c*/ 	.word	0x00001500


	//   ....[18]....
        /*0170*/ 	.word	0x00001520


	//   ....[19]....
        /*0174*/ 	.word	0x00001540


	//   ....[20]....
        /*0178*/ 	.word	0x00002560


	//   ....[21]....
        /*017c*/ 	.word	0x000025d0


	//   ....[22]....
        /*0180*/ 	.word	0x00002640


	//   ....[23]....
        /*0184*/ 	.word	0x000026b0


	//   ....[24]....
        /*0188*/ 	.word	0x00002720


	//   ....[25]....
        /*018c*/ 	.word	0x000027a0


	//   ....[26]....
        /*0190*/ 	.word	0x00002810


	//   ....[27]....
        /*0194*/ 	.word	0x00002880


	//   ....[28]....
        /*0198*/ 	.word	0x000028f0


	//   ....[29]....
        /*019c*/ 	.word	0x00002960


	//----- nvinfo : EIATTR_VRC_CTA_INIT_COUNT
	.align		4
.L_119:
        /*01a0*/ 	.byte	0x02, 0x4a
	.zero		1
	.zero		1


	//----- nvinfo : EIATTR_EXIT_INSTR_OFFSETS
	.align		4
        /*01a4*/ 	.byte	0x04, 0x1c
        /*01a6*/ 	.short	(.L_121 - .L_120)


	//   ....[0]....
.L_120:
        /*01a8*/ 	.word	0x000001a0


	//   ....[1]....
        /*01ac*/ 	.word	0x000017c0


	//   ....[2]....
        /*01b0*/ 	.word	0x00002500


	//----- nvinfo : EIATTR_CRS_STACK_SIZE
	.align		4
.L_121:
        /*01b4*/ 	.byte	0x04, 0x1e
        /*01b6*/ 	.short	(.L_123 - .L_122)
.L_122:
        /*01b8*/ 	.word	0x00000000


	//----- nvinfo : EIATTR_CBANK_PARAM_SIZE
	.align		4
.L_123:
        /*01bc*/ 	.byte	0x03, 0x19
        /*01be*/ 	.short	0x0034


	//----- nvinfo : EIATTR_PARAM_CBANK
	.align		4
        /*01c0*/ 	.byte	0x04, 0x0a
        /*01c2*/ 	.short	(.L_125 - .L_124)
	.align		4
.L_124:
        /*01c4*/ 	.word	index@(.nv.constant0.bf16_nax_fused_kernel)
        /*01c8*/ 	.short	0x0380
        /*01ca*/ 	.short	0x0034


	//----- nvinfo : EIATTR_SW_WAR
	.align		4
.L_125:
        /*01cc*/ 	.byte	0x04, 0x36
        /*01ce*/ 	.short	(.L_127 - .L_126)
.L_126:
        /*01d0*/ 	.word	0x00000008
.L_127:


//--------------------- .nv.info.fp8_nax_fused_kernel --------------------------
	.section	.nv.info.fp8_nax_fused_kernel,"",@"SHT_CUDA_INFO"
	.sectionflags	@""
	.align	4


	//----- nvinfo : EIATTR_CUDA_API_VERSION
	.align		4
        /*0000*/ 	.byte	0x04, 0x37
        /*0002*/ 	.short	(.L_129 - .L_128)
.L_128:
        /*0004*/ 	.word	0x00000082


	//----- nvinfo : EIATTR_KPARAM_INFO
	.align		4
.L_129:
        /*0008*/ 	.byte	0x04, 0x17
        /*000a*/ 	.short	(.L_131 - .L_130)
.L_130:
        /*000c*/ 	.word	0x00000000
        /*0010*/ 	.short	0x000b
        /*0012*/ 	.short	0x003c
        /*0014*/ 	.byte	0x00, 0xf0, 0x11, 0x00


	//----- nvinfo : EIATTR_KPARAM_INFO
	.align		4
.L_131:
        /*0018*/ 	.byte	0x04, 0x17
        /*001a*/ 	.short	(.L_133 - .L_132)
.L_132:
        /*001c*/ 	.word	0x00000000
        /*0020*/ 	.short	0x000a
        /*0022*/ 	.short	0x0038
        /*0024*/ 	.byte	0x00, 0xf0, 0x11, 0x00


	//----- nvinfo : EIATTR_KPARAM_INFO
	.align		4
.L_133:
        /*0028*/ 	.byte	0x04, 0x17
        /*002a*/ 	.short	(.L_135 - .L_134)
.L_134:
        /*002c*/ 	.word	0x00000000
        /*0030*/ 	.short	0x0009
        /*0032*/ 	.short	0x0034
        /*0034*/ 	.byte	0x00, 0xf0, 0x11, 0x00


	//----- nvinfo : EIATTR_KPARAM_INFO
	.align		4
.L_135:
        /*0038*/ 	.byte	0x04, 0x17
        /*003a*/ 	.short	(.L_137 - .L_136)
.L_136:
        /*003c*/ 	.word	0x00000000
        /*0040*/ 	.short	0x0008
        /*0042*/ 	.short	0x0030
        /*0044*/ 	.byte	0x00, 0xf0, 0x11, 0x00


	//----- nvinfo : EIATTR_KPARAM_INFO
	.align		4
.L_137:
        /*0048*/ 	.byte	0x04, 0x17
        /*004a*/ 	.short	(.L_139 - .L_138)
.L_138:
        /*004c*/ 	.word	0x00000000
        /*0050*/ 	.short	0x0007
        /*0052*/ 	.short	0x002c
        /*0054*/ 	.byte	0x00, 0xf0, 0x11, 0x00


	//----- nvinfo : EIATTR_KPARAM_INFO
	.align		4
.L_139:
        /*0058*/ 	.byte	0x04, 0x17
        /*005a*/ 	.short	(.L_141 - .L_140)
.L_140:
        /*005c*/ 	.word	0x00000000
        /*0060*/ 	.short	0x0006
        /*0062*/ 	.short	0x0028
        /*0064*/ 	.byte	0x00, 0xf0, 0x11, 0x00


	//----- nvinfo : EIATTR_KPARAM_INFO
	.align		4
.L_141:
        /*0068*/ 	.byte	0x04, 0x17
        /*006a*/ 	.short	(.L_143 - .L_142)
.L_142:
        /*006c*/ 	.word	0x00000000
        /*0070*/ 	.short	0x0005
        /*0072*/ 	.short	0x0024
        /*0074*/ 	.byte	0x00, 0xf0, 0x11, 0x00


	//----- nvinfo : EIATTR_KPARAM_INFO
	.align		4
.L_143:
        /*0078*/ 	.byte	0x04, 0x17
        /*007a*/ 	.short	(.L_145 - .L_144)
.L_144:
        /*007c*/ 	.word	0x00000000
        /*0080*/ 	.short	0x0004
        /*0082*/ 	.short	0x0020
        /*0084*/ 	.byte	0x00, 0xf0, 0x11, 0x00


	//----- nvinfo : EIATTR_KPARAM_INFO
	.align		4
.L_145:
        /*0088*/ 	.byte	0x04, 0x17
        /*008a*/ 	.short	(.L_147 - .L_146)
.L_146:
        /*008c*/ 	.word	0x00000000
        /*0090*/ 	.short	0x0003
        /*0092*/ 	.short	0x0018
        /*0094*/ 	.byte	0x00, 0xf5, 0x21, 0x00


	//----- nvinfo : EIATTR_KPARAM_INFO
	.align		4
.L_147:
        /*0098*/ 	.byte	0x04, 0x17
        /*009a*/ 	.short	(.L_149 - .L_148)
.L_148:
        /*009c*/ 	.word	0x00000000
        /*00a0*/ 	.short	0x0002
        /*00a2*/ 	.short	0x0010
        /*00a4*/ 	.byte	0x00, 0xf5, 0x21, 0x00


	//----- nvinfo : EIATTR_KPARAM_INFO
	.align		4
.L_149:
        /*00a8*/ 	.byte	0x04, 0x17
        /*00aa*/ 	.short	(.L_151 - .L_150)
.L_150:
        /*00ac*/ 	.word	0x00000000
        /*00b0*/ 	.short	0x0001
        /*00b2*/ 	.short	0x0008
        /*00b4*/ 	.byte	0x00, 0xf5, 0x21, 0x00


	//----- nvinfo : EIATTR_KPARAM_INFO
	.align		4
.L_151:
        /*00b8*/ 	.byte	0x04, 0x17
        /*00ba*/ 	.short	(.L_153 - .L_152)
.L_152:
        /*00bc*/ 	.word	0x00000000
        /*00c0*/ 	.short	0x0000
        /*00c2*/ 	.short	0x0000
        /*00c4*/ 	.byte	0x00, 0xf5, 0x21, 0x00


	//----- nvinfo : EIATTR_SPARSE_MMA_MASK
	.align		4
.L_153:
        /*00c8*/ 	.byte	0x03, 0x50
        /*00ca*/ 	.short	0x0000


	//----- nvinfo : EIATTR_MAXREG_COUNT
	.align		4
        /*00cc*/ 	.byte	0x03, 0x1b
        /*00ce*/ 	.short	0x00ff


	//----- nvinfo : EIATTR_NUM_BARRIERS
	.align		4
        /*00d0*/ 	.byte	0x02, 0x4c
        /*00d2*/ 	.byte	0x01
	.zero		1


	//----- nvinfo : EIATTR_MERCURY_ISA_VERSION
	.align		4
        /*00d4*/ 	.byte	0x03, 0x5f
        /*00d6*/ 	.short	0x0101


	//----- nvinfo : EIATTR_UNUSED_LOAD_BYTE_OFFSET
	.align		4
        /*00d8*/ 	.byte	0x04, 0x44
        /*00da*/ 	.short	(.L_155 - .L_154)


	//   ....[0]....
.L_154:
        /*00dc*/ 	.word	0x000026e0
        /*00e0*/ 	.word	0x00000fff


	//----- nvinfo : EIATTR_COOP_GROUP_MASK_REGIDS
	.align		4
.L_155:
        /*00e4*/ 	.byte	0x04, 0x29
        /*00e6*/ 	.short	(.L_157 - .L_156)


	//   ....[0]....
.L_156:
        /*00e8*/ 	.word	0xffffffff


	//   ....[1]....
        /*00ec*/ 	.word	0xffffffff


	//   ....[2]....
        /*00f0*/ 	.word	0xffffffff


	//   ....[3]....
        /*00f4*/ 	.word	0xffffffff


	//   ....[4]....
        /*00f8*/ 	.word	0xffffffff


	//   ....[5]....
        /*00fc*/ 	.word	0xffffffff


	//   ....[6]....
        /*0100*/ 	.word	0xffffffff


	//   ....[7]....
        /*0104*/ 	.word	0xffffffff


	//   ....[8]....
        /*0108*/ 	.word	0xffffffff


	//   ....[9]....
        /*010c*/ 	.word	0xffffffff


	//   ....[10]....
        /*0110*/ 	.word	0xffffffff


	//   ....[11]....
        /*0114*/ 	.word	0xffffffff


	//   ....[12]....
        /*0118*/ 	.word	0xffffffff


	//   ....[13]....
        /*011c*/ 	.word	0xffffffff


	//   ....[14]....
        /*0120*/ 	.word	0xffffffff


	//   ....[15]....
        /*0124*/ 	.word	0xffffffff


	//   ....[16]....
        /*0128*/ 	.word	0xffffffff


	//   ....[17]....
        /*012c*/ 	.word	0xffffffff


	//   ....[18]....
        /*0130*/ 	.word	0xffffffff


	//   ....[19]....
        /*0134*/ 	.word	0xffffffff


	//   ....[20]....
        /*0138*/ 	.word	0x05000011


	//   ....[21]....
        /*013c*/ 	.word	0x05000011


	//   ....[22]....
        /*0140*/ 	.word	0x05000011


	//   ....[23]....
        /*0144*/ 	.word	0x05000011


	//   ....[24]....
        /*0148*/ 	.word	0x05000011


	//   ....[25]....
        /*014c*/ 	.word	0x05000011


	//   ....[26]....
        /*0150*/ 	.word	0x05000011


	//   ....[27]....
        /*0154*/ 	.word	0x05000011


	//   ....[28]....
        /*0158*/ 	.word	0x05000011


	//   ....[29]....
        /*015c*/ 	.word	0x05000011


	//----- nvinfo : EIATTR_COOP_GROUP_INSTR_OFFSETS
	.align		4
.L_157:
        /*0160*/ 	.byte	0x04, 0x28
        /*0162*/ 	.short	(.L_159 - .L_158)


	//   ....[0]....
.L_158:
        /*0164*/ 	.word	0x00001150


	//   ....[1]....
        /*0168*/ 	.word	0x00001190


	//   ....[2]....
        /*016c*/ 	.word	0x000011b0


	//   ....[3]....
        /*0170*/ 	.word	0x000011d0


	//   ....[4]....
        /*0174*/ 	.word	0x00001200


	//   ....[5]....
        /*0178*/ 	.word	0x00001310


	//   ....[6]....
        /*017c*/ 	.word	0x00001330


	//   ....[7]....
        /*0180*/ 	.word	0x00001350


	//   ....[8]....
        /*0184*/ 	.word	0x00001370


	//   ....[9]....
        /*0188*/ 	.word	0x00001390


	//   ....[10]....
        /*018c*/ 	.word	0x000015c0


	//   ....[11]....
        /*0190*/ 	.word	0x000015f0


	//   ....[12]....
        /*0194*/ 	.word	0x00001610


	//   ....[13]....
        /*0198*/ 	.word	0x00001630


	//   ....[14]....
        /*019c*/ 	.word	0x00001650


	//   ....[15]....
        /*01a0*/ 	.word	0x00001730


	//   ....[16]....
        /*01a4*/ 	.word	0x00001750


	//   ....[17]....
        /*01a8*/ 	.word	0x00001770


	//   ....[18]....
        /*01ac*/ 	.word	0x00001790


	//   ....[19]....
        /*01b0*/ 	.word	0x000017b0


	//   ....[20]....
        /*01b4*/ 	.word	0x00002c90


	//   ....[21]....
        /*01b8*/ 	.word	0x00002d00


	//   ....[22]....
        /*01bc*/ 	.word	0x00002d70


	//   ....[23]....
        /*01c0*/ 	.word	0x00002de0


	//   ....[24]....
        /*01c4*/ 	.word	0x00002e50


	//   ....[25]....
        /*01c8*/ 	.word	0x00002ed0


	//   ....[26]....
        /*01cc*/ 	.word	0x00002f40


	//   ....[27]....
        /*01d0*/ 	.word	0x00002fb0


	//   ....[28]....
        /*01d4*/ 	.word	0x00003020


	//   ....[29]....
        /*01d8*/ 	.word	0x00003090


	//----- nvinfo : EIATTR_VRC_CTA_INIT_COUNT
	.align		4
.L_159:
        /*01dc*/ 	.byte	0x02, 0x4a
	.zero		1
	.zero		1


	//----- nvinfo : EIATTR_EXIT_INSTR_OFFSETS
	.align		4
        /*01e0*/ 	.byte	0x04, 0x1c
        /*01e2*/ 	.short	(.L_161 - .L_160)


	//   ....[0]....
.L_160:
        /*01e4*/ 	.word	0x000001b0


	//   ....[1]....
        /*01e8*/ 	.word	0x00001a40


	//   ....[2]....
        /*01ec*/ 	.word	0x00002bb0


	//   ....[3]....
        /*01f0*/ 	.word	0x00002c30


	//----- nvinfo : EIATTR_CRS_STACK_SIZE
	.align		4
.L_161:
        /*01f4*/ 	.byte	0x04, 0x1e
        /*01f6*/ 	.short	(.L_163 - .L_162)
.L_162:
        /*01f8*/ 	.word	0x00000000


	//----- nvinfo : EIATTR_CBANK_PARAM_SIZE
	.align		4
.L_163:
        /*01fc*/ 	.byte	0x03, 0x19
        /*01fe*/ 	.short	0x0040


	//----- nvinfo : EIATTR_PARAM_CBANK
	.align		4
        /*0200*/ 	.byte	0x04, 0x0a
        /*0202*/ 	.short	(.L_165 - .L_164)
	.align		4
.L_164:
        /*0204*/ 	.word	index@(.nv.constant0.fp8_nax_fused_kernel)
        /*0208*/ 	.short	0x0380
        /*020a*/ 	.short	0x0040


	//----- nvinfo : EIATTR_SW_WAR
	.align		4
.L_165:
        /*020c*/ 	.byte	0x04, 0x36
        /*020e*/ 	.short	(.L_167 - .L_166)
.L_166:
        /*0210*/ 	.word	0x00000008
.L_167:


//--------------------- .nv.info.fp16_nax_fused_kernel --------------------------
	.section	.nv.info.fp16_nax_fused_kernel,"",@"SHT_CUDA_INFO"
	.sectionflags	@""
	.align	4


	//----- nvinfo : EIATTR_CUDA_API_VERSION
	.align		4
        /*0000*/ 	.byte	0x04, 0x37
        /*0002*/ 	.short	(.L_169 - .L_168)
.L_168:
        /*0004*/ 	.word	0x00000082


	//----- nvinfo : EIATTR_KPARAM_INFO
	.align		4
.L_169:
        /*0008*/ 	.byte	0x04, 0x17
        /*000a*/ 	.short	(.L_171 - .L_170)
.L_170:
        /*000c*/ 	.word	0x00000000
        /*0010*/ 	.short	0x0008
        /*0012*/ 	.short	0x0030
        /*0014*/ 	.byte	0x00, 0xf0, 0x11, 0x00


	//----- nvinfo : EIATTR_KPARAM_INFO
	.align		4
.L_171:
        /*0018*/ 	.byte	0x04, 0x17
        /*001a*/ 	.short	(.L_173 - .L_172)
.L_172:
        /*001c*/ 	.word	0x00000000
        /*0020*/ 	.short	0x0007
        /*0022*/ 	.short	0x002c
        /*0024*/ 	.byte	0x00, 0xf0, 0x11, 0x00


	//----- nvinfo : EIATTR_KPARAM_INFO
	.align		4
.L_173:
        /*0028*/ 	.byte	0x04, 0x17
        /*002a*/ 	.short	(.L_175 - .L_174)
.L_174:
        /*002c*/ 	.word	0x00000000
        /*0030*/ 	.short	0x0006
        /*0032*/ 	.short	0x0028
        /*0034*/ 	.byte	0x00, 0xf0, 0x11, 0x00


	//----- nvinfo : EIATTR_KPARAM_INFO
	.align		4
.L_175:
        /*0038*/ 	.byte	0x04, 0x17
        /*003a*/ 	.short	(.L_177 - .L_176)
.L_176:
        /*003c*/ 	.word	0x00000000
        /*0040*/ 	.short	0x0005
        /*0042*/ 	.short	0x0024
        /*0044*/ 	.byte	0x00, 0xf0, 0x11, 0x00


	//----- nvinfo : EIATTR_KPARAM_INFO
	.align		4
.L_177:
        /*0048*/ 	.byte	0x04, 0x17
        /*004a*/ 	.short	(.L_179 - .L_178)
.L_178:
        /*004c*/ 	.word	0x00000000
        /*0050*/ 	.short	0x0004
        /*0052*/ 	.short	0x0020
        /*0054*/ 	.byte	0x00, 0xf0, 0x11, 0x00


	//----- nvinfo : EIATTR_KPARAM_INFO
	.align		4
.L_179:
        /*0058*/ 	.byte	0x04, 0x17
        /*005a*/ 	.short	(.L_181 - .L_180)
.L_180:
        /*005c*/ 	.word	0x00000000
        /*0060*/ 	.short	0x0003
        /*0062*/ 	.short	0x0018
        /*0064*/ 	.byte	0x00, 0xf5, 0x21, 0x00


	//----- nvinfo : EIATTR_KPARAM_INFO
	.align		4
.L_181:
        /*0068*/ 	.byte	0x04, 0x17
        /*006a*/ 	.short	(.L_183 - .L_182)
.L_182:
        /*006c*/ 	.word	0x00000000
        /*0070*/ 	.short	0x0002
        /*0072*/ 	.short	0x0010
        /*0074*/ 	.byte	0x00, 0xf5, 0x21, 0x00


	//----- nvinfo : EIATTR_KPARAM_INFO
	.align		4
.L_183:
        /*0078*/ 	.byte	0x04, 0x17
        /*007a*/ 	.short	(.L_185 - .L_184)
.L_184:
        /*007c*/ 	.word	0x00000000
        /*0080*/ 	.short	0x0001
        /*0082*/ 	.short	0x0008
        /*0084*/ 	.byte	0x00, 0xf5, 0x21, 0x00


	//----- nvinfo : EIATTR_KPARAM_INFO
	.align		4
.L_185:
        /*0088*/ 	.byte	0x04, 0x17
        /*008a*/ 	.short	(.L_187 - .L_186)
.L_186:
        /*008c*/ 	.word	0x00000000
        /*0090*/ 	.short	0x0000
        /*0092*/ 	.short	0x0000
        /*0094*/ 	.byte	0x00, 0xf5, 0x21, 0x00


	//----- nvinfo : EIATTR_SPARSE_MMA_MASK
	.align		4
.L_187:
        /*0098*/ 	.byte	0x03, 0x50
        /*009a*/ 	.short	0x0000


	//----- nvinfo : EIATTR_MAXREG_COUNT
	.align		4
        /*009c*/ 	.byte	0x03, 0x1b
        /*009e*/ 	.short	0x00ff


	//----- nvinfo : EIATTR_NUM_BARRIERS
	.align		4
        /*00a0*/ 	.byte	0x02, 0x4c
        /*00a2*/ 	.byte	0x01
	.zero		1


	//----- nvinfo : EIATTR_MERCURY_ISA_VERSION
	.align		4
        /*00a4*/ 	.byte	0x03, 0x5f
        /*00a6*/ 	.short	0x0101


	//----- nvinfo : EIATTR_COOP_GROUP_MASK_REGIDS
	.align		4
        /*00a8*/ 	.byte	0x04, 0x29
        /*00aa*/ 	.short	(.L_189 - .L_188)


	//   ....[0]....
.L_188:
        /*00ac*/ 	.word	0xffffffff


	//   ....[1]....
        /*00b0*/ 	.word	0xffffffff


	//   ....[2]....
        /*00b4*/ 	.word	0xffffffff


	//   ....[3]....
        /*00b8*/ 	.word	0xffffffff


	//   ....[4]....
        /*00bc*/ 	.word	0xffffffff


	//   ....[5]....
        /*00c0*/ 	.word	0xffffffff


	//   ....[6]....
        /*00c4*/ 	.word	0xffffffff


	//   ....[7]....
        /*00c8*/ 	.word	0xffffffff


	//   ....[8]....
        /*00cc*/ 	.word	0xffffffff


	//   ....[9]....
        /*00d0*/ 	.word	0xffffffff


	//   ....[10]....
        /*00d4*/ 	.word	0xffffffff


	//   ....[11]....
        /*00d8*/ 	.word	0xffffffff


	//   ....[12]....
        /*00dc*/ 	.word	0xffffffff


	//   ....[13]....
        /*00e0*/ 	.word	0xffffffff


	//   ....[14]....
        /*00e4*/ 	.word	0xffffffff


	//   ....[15]....
        /*00e8*/ 	.word	0xffffffff


	//   ....[16]....
        /*00ec*/ 	.word	0xffffffff


	//   ....[17]....
        /*00f0*/ 	.word	0xffffffff


	//   ....[18]....
        /*00f4*/ 	.word	0xffffffff


	//   ....[19]....
        /*00f8*/ 	.word	0xffffffff


	//   ....[20]....
        /*00fc*/ 	.word	0x05000010


	//   ....[21]....
        /*0100*/ 	.word	0x05000010


	//   ....[22]....
        /*0104*/ 	.word	0x05000010


	//   ....[23]....
        /*0108*/ 	.word	0x05000010


	//   ....[24]....
        /*010c*/ 	.word	0x05000010


	//   ....[25]....
        /*0110*/ 	.word	0x05000010


	//   ....[26]....
        /*0114*/ 	.word	0x05000010


	//   ....[27]....
        /*0118*/ 	.word	0x05000010


	//   ....[28]....
        /*011c*/ 	.word	0x05000010


	//   ....[29]....
        /*0120*/ 	.word	0x05000010


	//----- nvinfo : EIATTR_COOP_GROUP_INSTR_OFFSETS
	.align		4
.L_189:
        /*0124*/ 	.byte	0x04, 0x28
        /*0126*/ 	.short	(.L_191 - .L_190)


	//   ....[0]....
.L_190:
        /*0128*/ 	.word	0x00000ee0


	//   ....[1]....
        /*012c*/ 	.word	0x00000f30


	//   ....[2]....
        /*0130*/ 	.word	0x00000f50


	//   ....[3]....
        /*0134*/ 	.word	0x00000f70


	//   ....[4]....
        /*0138*/ 	.word	0x00000fa0


	//   ....[5]....
        /*013c*/ 	.word	0x000010a0


	//   ....[6]....
        /*0140*/ 	.word	0x000010c0


	//   ....[7]....
        /*0144*/ 	.word	0x000010e0


	//   ....[8]....
        /*0148*/ 	.word	0x00001100


	//   ....[9]....
        /*014c*/ 	.word	0x00001120


	//   ....[10]....
        /*0150*/ 	.word	0x00001350


	//   ....[11]....
        /*0154*/ 	.word	0x00001380


	//   ....[12]....
        /*0158*/ 	.word	0x000013a0


	//   ....[13]....
        /*015c*/ 	.word	0x000013c0


	//   ....[14]....
        /*0160*/ 	.word	0x000013e0


	//   ....[15]....
        /*0164*/ 	.word	0x000014c0


	//   ....[16]....
        /*0168*/ 	.word	0x000014e0


	//   ....[17]....
        /*016c*/ 	.word	0x00001500


	//   ....[18]....
        /*0170*/ 	.word	0x00001520


	//   ....[19]....
        /*0174*/ 	.word	0x00001540


	//   ....[20]....
        /*0178*/ 	.word	0x00002560


	//   ....[21]....
        /*017c*/ 	.word	0x000025d0


	//   ....[22]....
        /*0180*/ 	.word	0x00002640


	//   ....[23]....
        /*0184*/ 	.word	0x000026b0


	//   ....[24]....
        /*0188*/ 	.word	0x00002720


	//   ....[25]....
        /*018c*/ 	.word	0x000027a0


	//   ....[26]....
        /*0190*/ 	.word	0x00002810


	//   ....[27]....
        /*0194*/ 	.word	0x00002880


	//   ....[28]....
        /*0198*/ 	.word	0x000028f0


	//   ....[29]....
        /*019c*/ 	.word	0x00002960


	//----- nvinfo : EIATTR_VRC_CTA_INIT_COUNT
	.align		4
.L_191:
        /*01a0*/ 	.byte	0x02, 0x4a
	.zero		1
	.zero		1


	//----- nvinfo : EIATTR_EXIT_INSTR_OFFSETS
	.align		4
        /*01a4*/ 	.byte	0x04, 0x1c
        /*01a6*/ 	.short	(.L_193 - .L_192)


	//   ....[0]....
.L_192:
        /*01a8*/ 	.word	0x000001a0


	//   ....[1]....
        /*01ac*/ 	.word	0x000017c0


	//   ....[2]....
        /*01b0*/ 	.word	0x00002500


	//----- nvinfo : EIATTR_CRS_STACK_SIZE
	.align		4
.L_193:
        /*01b4*/ 	.byte	0x04, 0x1e
        /*01b6*/ 	.short	(.L_195 - .L_194)
.L_194:
        /*01b8*/ 	.word	0x00000000


	//----- nvinfo : EIATTR_CBANK_PARAM_SIZE
	.align		4
.L_195:
        /*01bc*/ 	.byte	0x03, 0x19
        /*01be*/ 	.short	0x0034


	//----- nvinfo : EIATTR_PARAM_CBANK
	.align		4
        /*01c0*/ 	.byte	0x04, 0x0a
        /*01c2*/ 	.short	(.L_197 - .L_196)
	.align		4
.L_196:
        /*01c4*/ 	.word	index@(.nv.constant0.fp16_nax_fused_kernel)
        /*01c8*/ 	.short	0x0380
        /*01ca*/ 	.short	0x0034


	//----- nvinfo : EIATTR_SW_WAR
	.align		4
.L_197:
        /*01cc*/ 	.byte	0x04, 0x36
        /*01ce*/ 	.short	(.L_199 - .L_198)
.L_198:
        /*01d0*/ 	.word	0x00000008
.L_199:


//--------------------- .nv.info.fp16_attention_output_kernel --------------------------
	.section	.nv.info.fp16_attention_output_kernel,"",@"SHT_CUDA_INFO"
	.sectionflags	@""
	.align	4


	//----- nvinfo : EIATTR_CUDA_API_VERSION
	.align		4
        /*0000*/ 	.byte	0x04, 0x37
        /*0002*/ 	.short	(.L_201 - .L_200)
.L_200:
        /*0004*/ 	.word	0x00000082


	//----- nvinfo : EIATTR_KPARAM_INFO
	.align		4
.L_201:
        /*0008*/ 	.byte	0x04, 0x17
        /*000a*/ 	.short	(.L_203 - .L_202)
.L_202:
        /*000c*/ 	.word	0x00000000
        /*0010*/ 	.short	0x0007
        /*0012*/ 	.short	0x0028
        /*0014*/ 	.byte	0x00, 0xf0, 0x11, 0x00


	//----- nvinfo : EIATTR_KPARAM_INFO
	.align		4
.L_203:
        /*0018*/ 	.byte	0x04, 0x17
        /*001a*/ 	.short	(.L_205 - .L_204)
.L_204:
        /*001c*/ 	.word	0x00000000
        /*0020*/ 	.short	0x0006
        /*0022*/ 	.short	0x0024
        /*0024*/ 	.byte	0x00, 0xf0, 0x11, 0x00


	//----- nvinfo : EIATTR_KPARAM_INFO
	.align		4
.L_205:
        /*0028*/ 	.byte	0x04, 0x17
        /*002a*/ 	.short	(.L_207 - .L_206)
.L_206:
        /*002c*/ 	.word	0x00000000
        /*0030*/ 	.short	0x0005
        /*0032*/ 	.short	0x0020
        /*0034*/ 	.byte	0x00, 0xf0, 0x11, 0x00


	//----- nvinfo : EIATTR_KPARAM_INFO
	.align		4
.L_207:
        /*0038*/ 	.byte	0x04, 0x17
        /*003a*/ 	.short	(.L_209 - .L_208)
.L_208:
        /*003c*/ 	.word	0x00000000
        /*0040*/ 	.short	0x0004
        /*0042*/ 	.short	0x001c
        /*0044*/ 	.byte	0x00, 0xf0, 0x11, 0x00


	//----- nvinfo : EIATTR_KPARAM_INFO
	.align		4
.L_209:
        /*0048*/ 	.byte	0x04, 0x17
        /*004a*/ 	.short	(.L_211 - .L_210)
.L_210:
        /*004c*/ 	.word	0x00000000
        /*0050*/ 	.short	0x0003
        /*0052*/ 	.short	0x0018
        /*0054*/ 	.byte	0x00, 0xf0, 0x11, 0x00


	//----- nvinfo : EIATTR_KPARAM_INFO
	.align		4
.L_211:
        /*0058*/ 	.byte	0x04, 0x17
        /*005a*/ 	.short	(.L_213 - .L_212)
.L_212:
        /*005c*/ 	.word	0x00000000
        /*0060*/ 	.short	0x0002
        /*0062*/ 	.short	0x0010
        /*0064*/ 	.byte	0x00, 0xf5, 0x21, 0x00


	//----- nvinfo : EIATTR_KPARAM_INFO
	.align		4
.L_213:
        /*0068*/ 	.byte	0x04, 0x17
        /*006a*/ 	.short	(.L_215 - .L_214)
.L_214:
        /*006c*/ 	.word	0x00000000
        /*0070*/ 	.short	0x0001
        /*0072*/ 	.short	0x0008
        /*0074*/ 	.byte	0x00, 0xf5, 0x21, 0x00


	//----- nvinfo : EIATTR_KPARAM_INFO
	.align		4
.L_215:
        /*0078*/ 	.byte	0x04, 0x17
        /*007a*/ 	.short	(.L_217 - .L_216)
.L_216:
        /*007c*/ 	.word	0x00000000
        /*0080*/ 	.short	0x0000
        /*0082*/ 	.short	0x0000
        /*0084*/ 	.byte	0x00, 0xf5, 0x21, 0x00


	//----- nvinfo : EIATTR_SPARSE_MMA_MASK
	.align		4
.L_217:
        /*0088*/ 	.byte	0x03, 0x50
        /*008a*/ 	.short	0x0000


	//----- nvinfo : EIATTR_MAXREG_COUNT
	.align		4
        /*008c*/ 	.byte	0x03, 0x1b
        /*008e*/ 	.short	0x00ff


	//----- nvinfo : EIATTR_MERCURY_ISA_VERSION
	.align		4
        /*0090*/ 	.byte	0x03, 0x5f
        /*0092*/ 	.short	0x0101


	//----- nvinfo : EIATTR_VRC_CTA_INIT_COUNT
	.align		4
        /*0094*/ 	.byte	0x02, 0x4a
	.zero		1
	.zero		1


	//----- nvinfo : EIATTR_EXIT_INSTR_OFFSETS
	.align		4
        /*0098*/ 	.byte	0x04, 0x1c
        /*009a*/ 	.short	(.L_219 - .L_218)


	//   ....[0]....
.L_218:
        /*009c*/ 	.word	0x00000240


	//   ....[1]....
        /*00a0*/ 	.word	0x000010d0


	//----- nvinfo : EIATTR_CBANK_PARAM_SIZE
	.align		4
.L_219:
        /*00a4*/ 	.byte	0x03, 0x19
        /*00a6*/ 	.short	0x002c


	//----- nvinfo : EIATTR_PARAM_CBANK
	.align		4
        /*00a8*/ 	.byte	0x04, 0x0a
        /*00aa*/ 	.short	(.L_221 - .L_220)
	.align		4
.L_220:
        /*00ac*/ 	.word	index@(.nv.constant0.fp16_attention_output_kernel)
        /*00b0*/ 	.short	0x0380
        /*00b2*/ 	.short	0x002c


	//----- nvinfo : EIATTR_SW_WAR
	.align		4
.L_221:
        /*00b4*/ 	.byte	0x04, 0x36
        /*00b6*/ 	.short	(.L_223 - .L_222)
.L_222:
        /*00b8*/ 	.word	0x00000008
.L_223:


//--------------------- .nv.info.fp8_attention_output_kernel --------------------------
	.section	.nv.info.fp8_attention_output_kernel,"",@"SHT_CUDA_INFO"
	.sectionflags	@""
	.align	4


	//----- nvinfo : EIATTR_CUDA_API_VERSION
	.align		4
        /*0000*/ 	.byte	0x04, 0x37
        /*0002*/ 	.short	(.L_225 - .L_224)
.L_224:
        /*0004*/ 	.word	0x00000082


	//----- nvinfo : EIATTR_KPARAM_INFO
	.align		4
.L_225:
        /*0008*/ 	.byte	0x04, 0x17
        /*000a*/ 	.short	(.L_227 - .L_226)
.L_226:
        /*000c*/ 	.word	0x00000000
        /*0010*/ 	.short	0x0008
        /*0012*/ 	.short	0x002c
        /*0014*/ 	.byte	0x00, 0xf0, 0x11, 0x00


	//----- nvinfo : EIATTR_KPARAM_INFO
	.align		4
.L_227:
        /*0018*/ 	.byte	0x04, 0x17
        /*001a*/ 	.short	(.L_229 - .L_228)
.L_228:
        /*001c*/ 	.word	0x00000000
        /*0020*/ 	.short	0x0007
        /*0022*/ 	.short	0x0028
        /*0024*/ 	.byte	0x00, 0xf0, 0x11, 0x00


	//----- nvinfo : EIATTR_KPARAM_INFO
	.align		4
.L_229:
        /*0028*/ 	.byte	0x04, 0x17
        /*002a*/ 	.short	(.L_231 - .L_230)
.L_230:
        /*002c*/ 	.word	0x00000000
        /*0030*/ 	.short	0x0006
        /*0032*/ 	.short	0x0024
        /*0034*/ 	.byte	0x00, 0xf0, 0x11, 0x00


	//----- nvinfo : EIATTR_KPARAM_INFO
	.align		4
.L_231:
        /*0038*/ 	.byte	0x04, 0x17
        /*003a*/ 	.short	(.L_233 - .L_232)
.L_232:
        /*003c*/ 	.word	0x00000000
        /*0040*/ 	.short	0x0005
        /*0042*/ 	.short	0x0020
        /*0044*/ 	.byte	0x00, 0xf0, 0x11, 0x00


	//----- nvinfo : EIATTR_KPARAM_INFO
	.align		4
.L_233:
        /*0048*/ 	.byte	0x04, 0x17
        /*004a*/ 	.short	(.L_235 - .L_234)
.L_234:
        /*004c*/ 	.word	0x00000000
        /*0050*/ 	.short	0x0004
        /*0052*/ 	.short	0x001c
        /*0054*/ 	.byte	0x00, 0xf0, 0x11, 0x00


	//----- nvinfo : EIATTR_KPARAM_INFO
	.align		4
.L_235:
        /*0058*/ 	.byte	0x04, 0x17
        /*005a*/ 	.short	(.L_237 - .L_236)
.L_236:
        /*005c*/ 	.word	0x00000000
        /*0060*/ 	.short	0x0003
        /*0062*/ 	.short	0x0018
        /*0064*/ 	.byte	0x00, 0xf0, 0x11, 0x00


	//----- nvinfo : EIATTR_KPARAM_INFO
	.align		4
.L_237:
        /*0068*/ 	.byte	0x04, 0x17
        /*006a*/ 	.short	(.L_239 - .L_238)
.L_238:
        /*006c*/ 	.word	0x00000000
        /*0070*/ 	.short	0x0002
        /*0072*/ 	.short	0x0010
        /*0074*/ 	.byte	0x00, 0xf5, 0x21, 0x00


	//----- nvinfo : EIATTR_KPARAM_INFO
	.align		4
.L_239:
        /*0078*/ 	.byte	0x04, 0x17
        /*007a*/ 	.short	(.L_241 - .L_240)
.L_240:
        /*007c*/ 	.word	0x00000000
        /*0080*/ 	.short	0x0001
        /*0082*/ 	.short	0x0008
        /*0084*/ 	.byte	0x00, 0xf5, 0x21, 0x00


	//----- nvinfo : EIATTR_KPARAM_INFO
	.align		4
.L_241:
        /*0088*/ 	.byte	0x04, 0x17
        /*008a*/ 	.short	(.L_243 - .L_242)
.L_242:
        /*008c*/ 	.word	0x00000000
        /*0090*/ 	.short	0x0000
        /*0092*/ 	.short	0x0000
        /*0094*/ 	.byte	0x00, 0xf5, 0x21, 0x00


	//----- nvinfo : EIATTR_SPARSE_MMA_MASK
	.align		4
.L_243:
        /*0098*/ 	.byte	0x03, 0x50
        /*009a*/ 	.short	0x0000


	//----- nvinfo : EIATTR_MAXREG_COUNT
	.align		4
        /*009c*/ 	.byte	0x03, 0x1b
        /*009e*/ 	.short	0x00ff


	//----- nvinfo : EIATTR_MERCURY_ISA_VERSION
	.align		4
        /*00a0*/ 	.byte	0x03, 0x5f
        /*00a2*/ 	.short	0x0101


	//----- nvinfo : EIATTR_VRC_CTA_INIT_COUNT
	.align		4
        /*00a4*/ 	.byte	0x02, 0x4a
	.zero		1
	.zero		1


	//----- nvinfo : EIATTR_EXIT_INSTR_OFFSETS
	.align		4
        /*00a8*/ 	.byte	0x04, 0x1c
        /*00aa*/ 	.short	(.L_245 - .L_244)


	//   ....[0]....
.L_244:
        /*00ac*/ 	.word	0x00000250


	//   ....[1]....
        /*00b0*/ 	.word	0x00001070


	//----- nvinfo : EIATTR_CRS_STACK_SIZE
	.align		4
.L_245:
        /*00b4*/ 	.byte	0x04, 0x1e
        /*00b6*/ 	.short	(.L_247 - .L_246)
.L_246:
        /*00b8*/ 	.word	0x00000000


	//----- nvinfo : EIATTR_CBANK_PARAM_SIZE
	.align		4
.L_247:
        /*00bc*/ 	.byte	0x03, 0x19
        /*00be*/ 	.short	0x0030


	//----- nvinfo : EIATTR_PARAM_CBANK
	.align		4
        /*00c0*/ 	.byte	0x04, 0x0a
        /*00c2*/ 	.short	(.L_249 - .L_248)
	.align		4
.L_248:
        /*00c4*/ 	.word	index@(.nv.constant0.fp8_attention_output_kernel)
        /*00c8*/ 	.short	0x0380
        /*00ca*/ 	.short	0x0030


	//----- nvinfo : EIATTR_SW_WAR
	.align		4
.L_249:
        /*00cc*/ 	.byte	0x04, 0x36
        /*00ce*/ 	.short	(.L_251 - .L_250)
.L_250:
        /*00d0*/ 	.word	0x00000008
.L_251:


//--------------------- .nv.info.fp16_softmax_kernel --------------------------
	.section	.nv.info.fp16_softmax_kernel,"",@"SHT_CUDA_INFO"
	.sectionflags	@""
	.align	4


	//----- nvinfo : EIATTR_CUDA_API_VERSION
	.align		4
        /*0000*/ 	.byte	0x04, 0x37
        /*0002*/ 	.short	(.L_253 - .L_252)
.L_252:
        /*0004*/ 	.word	0x00000082


	//----- nvinfo : EIATTR_KPARAM_INFO
	.align		4
.L_253:
        /*0008*/ 	.byte	0x04, 0x17
        /*000a*/ 	.short	(.L_255 - .L_254)
.L_254:
        /*000c*/ 	.word	0x00000000
        /*0010*/ 	.short	0x0003
        /*0012*/ 	.short	0x0014
        /*0014*/ 	.byte	0x00, 0xf0, 0x11, 0x00


	//----- nvinfo : EIATTR_KPARAM_INFO
	.align		4
.L_255:
        /*0018*/ 	.byte	0x04, 0x17
        /*001a*/ 	.short	(.L_257 - .L_256)
.L_256:
        /*001c*/ 	.word	0x00000000
        /*0020*/ 	.short	0x0002
        /*0022*/ 	.short	0x0010
        /*0024*/ 	.byte	0x00, 0xf0, 0x11, 0x00


	//----- nvinfo : EIATTR_KPARAM_INFO
	.align		4
.L_257:
        /*0028*/ 	.byte	0x04, 0x17
        /*002a*/ 	.short	(.L_259 - .L_258)
.L_258:
        /*002c*/ 	.word	0x00000000
        /*0030*/ 	.short	0x0001
        /*0032*/ 	.short	0x0008
        /*0034*/ 	.byte	0x00, 0xf5, 0x21, 0x00


	//----- nvinfo : EIATTR_KPARAM_INFO
	.align		4
.L_259:
        /*0038*/ 	.byte	0x04, 0x17
        /*003a*/ 	.short	(.L_261 - .L_260)
.L_260:
        /*003c*/ 	.word	0x00000000
        /*0040*/ 	.short	0x0000
        /*0042*/ 	.short	0x0000
        /*0044*/ 	.byte	0x00, 0xf5, 0x21, 0x00


	//----- nvinfo : EIATTR_SPARSE_MMA_MASK
	.align		4
.L_261:
        /*0048*/ 	.byte	0x03, 0x50
        /*004a*/ 	.short	0x0000


	//----- nvinfo : EIATTR_MAXREG_COUNT
	.align		4
        /*004c*/ 	.byte	0x03, 0x1b
        /*004e*/ 	.short	0x00ff


	//----- nvinfo : EIATTR_NUM_BARRIERS
	.align		4
        /*0050*/ 	.byte	0x02, 0x4c
        /*0052*/ 	.byte	0x01
	.zero		1


	//----- nvinfo : EIATTR_MERCURY_ISA_VERSION
	.align		4
        /*0054*/ 	.byte	0x03, 0x5f
        /*0056*/ 	.short	0x0101


	//----- nvinfo : EIATTR_COOP_GROUP_MASK_REGIDS
	.align		4
        /*0058*/ 	.byte	0x04, 0x29
        /*005a*/ 	.short	(.L_263 - .L_262)


	//   ....[0]....
.L_262:
        /*005c*/ 	.word	0xffffffff


	//   ....[1]....
        /*0060*/ 	.word	0xffffffff


	//   ....[2]....
        /*0064*/ 	.word	0xffffffff


	//   ....[3]....
        /*0068*/ 	.word	0xffffffff


	//   ....[4]....
        /*006c*/ 	.word	0xffffffff


	//   ....[5]....
        /*0070*/ 	.word	0xffffffff


	//   ....[6]....
        /*0074*/ 	.word	0xffffffff


	//   ....[7]....
        /*0078*/ 	.word	0xffffffff


	//   ....[8]....
        /*007c*/ 	.word	0xffffffff


	//   ....[9]....
        /*0080*/ 	.word	0xffffffff


	//   ....[10]....
        /*0084*/ 	.word	0x0500000c


	//   ....[11]....
        /*0088*/ 	.word	0x0500000c


	//   ....[12]....
        /*008c*/ 	.word	0x0500000c


	//   ....[13]....
        /*0090*/ 	.word	0x0500000c


	//   ....[14]....
        /*0094*/ 	.word	0x0500000c


	//----- nvinfo : EIATTR_COOP_GROUP_INSTR_OFFSETS
	.align		4
.L_263:
        /*0098*/ 	.byte	0x04, 0x28
        /*009a*/ 	.short	(.L_265 - .L_264)


	//   ....[0]....
.L_264:
        /*009c*/ 	.word	0x00000640


	//   ....[1]....
        /*00a0*/ 	.word	0x00000680


	//   ....[2]....
        /*00a4*/ 	.word	0x000006a0


	//   ....[3]....
        /*00a8*/ 	.word	0x000006c0


	//   ....[4]....
        /*00ac*/ 	.word	0x000006e0


	//   ....[5]....
        /*00b0*/ 	.word	0x000007b0


	//   ....[6]....
        /*00b4*/ 	.word	0x000007d0


	//   ....[7]....
        /*00b8*/ 	.word	0x000007f0


	//   ....[8]....
        /*00bc*/ 	.word	0x00000810


	//   ....[9]....
        /*00c0*/ 	.word	0x00000830


	//   ....[10]....
        /*00c4*/ 	.word	0x00000b60


	//   ....[11]....
        /*00c8*/ 	.word	0x00000bd0


	//   ....[12]....
        /*00cc*/ 	.word	0x00000c40


	//   ....[13]....
        /*00d0*/ 	.word	0x00000cb0


	//   ....[14]....
        /*00d4*/ 	.word	0x00000d20


	//----- nvinfo : EIATTR_VRC_CTA_INIT_COUNT
	.align		4
.L_265:
        /*00d8*/ 	.byte	0x02, 0x4a
	.zero		1
	.zero		1


	//----- nvinfo : EIATTR_EXIT_INSTR_OFFSETS
	.align		4
        /*00dc*/ 	.byte	0x04, 0x1c
        /*00de*/ 	.short	(.L_267 - .L_266)


	//   ....[0]....
.L_266:
        /*00e0*/ 	.word	0x00000040


	//   ....[1]....
        /*00e4*/ 	.word	0x000008a0


	//   ....[2]....
        /*00e8*/ 	.word	0x00000b10


	//----- nvinfo : EIATTR_CRS_STACK_SIZE
	.align		4
.L_267:
        /*00ec*/ 	.byte	0x04, 0x1e
        /*00ee*/ 	.short	(.L_269 - .L_268)
.L_268:
        /*00f0*/ 	.word	0x00000000


	//----- nvinfo : EIATTR_CBANK_PARAM_SIZE
	.align		4
.L_269:
        /*00f4*/ 	.byte	0x03, 0x19
        /*00f6*/ 	.short	0x0018


	//----- nvinfo : EIATTR_PARAM_CBANK
	.align		4
        /*00f8*/ 	.byte	0x04, 0x0a
        /*00fa*/ 	.short	(.L_271 - .L_270)
	.align		4
.L_270:
        /*00fc*/ 	.word	index@(.nv.constant0.fp16_softmax_kernel)
        /*0100*/ 	.short	0x0380
        /*0102*/ 	.short	0x0018


	//----- nvinfo : EIATTR_SW_WAR
	.align		4
.L_271:
        /*0104*/ 	.byte	0x04, 0x36
        /*0106*/ 	.short	(.L_273 - .L_272)
.L_272:
        /*0108*/ 	.word	0x00000008
.L_273:


//--------------------- .nv.info.fp8_attention_scores_kernel --------------------------
	.section	.nv.info.fp8_attention_scores_kernel,"",@"SHT_CUDA_INFO"
	.sectionflags	@""
	.align	4


	//----- nvinfo : EIATTR_CUDA_API_VERSION
	.align		4
        /*0000*/ 	.byte	0x04, 0x37
        /*0002*/ 	.short	(.L_275 - .L_274)
.L_274:
        /*0004*/ 	.word	0x00000082


	//----- nvinfo : EIATTR_KPARAM_INFO
	.align		4
.L_275:
        /*0008*/ 	.byte	0x04, 0x17
        /*000a*/ 	.short	(.L_277 - .L_276)
.L_276:
        /*000c*/ 	.word	0x00000000
        /*0010*/ 	.short	0x000a
        /*0012*/ 	.short	0x0034
        /*0014*/ 	.byte	0x00, 0xf0, 0x11, 0x00


	//----- nvinfo : EIATTR_KPARAM_INFO
	.align		4
.L_277:
        /*0018*/ 	.byte	0x04, 0x17
        /*001a*/ 	.short	(.L_279 - .L_278)
.L_278:
        /*001c*/ 	.word	0x00000000
        /*0020*/ 	.short	0x0009
        /*0022*/ 	.short	0x0030
        /*0024*/ 	.byte	0x00, 0xf0, 0x11, 0x00


	//----- nvinfo : EIATTR_KPARAM_INFO
	.align		4
.L_279:
        /*0028*/ 	.byte	0x04, 0x17
        /*002a*/ 	.short	(.L_281 - .L_280)
.L_280:
        /*002c*/ 	.word	0x00000000
        /*0030*/ 	.short	0x0008
        /*0032*/ 	.short	0x002c
        /*0034*/ 	.byte	0x00, 0xf0, 0x11, 0x00


	//----- nvinfo : EIATTR_KPARAM_INFO
	.align		4
.L_281:
        /*0038*/ 	.byte	0x04, 0x17
        /*003a*/ 	.short	(.L_283 - .L_282)
.L_282:
        /*003c*/ 	.word	0x00000000
        /*0040*/ 	.short	0x0007
        /*0042*/ 	.short	0x0028
        /*0044*/ 	.byte	0x00, 0xf0, 0x11, 0x00


	//----- nvinfo : EIATTR_KPARAM_INFO
	.align		4
.L_283:
        /*0048*/ 	.byte	0x04, 0x17
        /*004a*/ 	.short	(.L_285 - .L_284)
.L_284:
        /*004c*/ 	.word	0x00000000
        /*0050*/ 	.short	0x0006
        /*0052*/ 	.short	0x0024
        /*0054*/ 	.byte	0x00, 0xf0, 0x11, 0x00


	//----- nvinfo : EIATTR_KPARAM_INFO
	.align		4
.L_285:
        /*0058*/ 	.byte	0x04, 0x17
        /*005a*/ 	.short	(.L_287 - .L_286)
.L_286:
        /*005c*/ 	.word	0x00000000
        /*0060*/ 	.short	0x0005
        /*0062*/ 	.short	0x0020
        /*0064*/ 	.byte	0x00, 0xf0, 0x11, 0x00


	//----- nvinfo : EIATTR_KPARAM_INFO
	.align		4
.L_287:
        /*0068*/ 	.byte	0x04, 0x17
        /*006a*/ 	.short	(.L_289 - .L_288)
.L_288:
        /*006c*/ 	.word	0x00000000
        /*0070*/ 	.short	0x0004
        /*0072*/ 	.short	0x001c
        /*0074*/ 	.byte	0x00, 0xf0, 0x11, 0x00


	//----- nvinfo : EIATTR_KPARAM_INFO
	.align		4
.L_289:
        /*0078*/ 	.byte	0x04, 0x17
        /*007a*/ 	.short	(.L_291 - .L_290)
.L_290:
        /*007c*/ 	.word	0x00000000
        /*0080*/ 	.short	0x0003
        /*0082*/ 	.short	0x0018
        /*0084*/ 	.byte	0x00, 0xf0, 0x11, 0x00


	//----- nvinfo : EIATTR_KPARAM_INFO
	.align		4
.L_291:
        /*0088*/ 	.byte	0x04, 0x17
        /*008a*/ 	.short	(.L_293 - .L_292)
.L_292:
        /*008c*/ 	.word	0x00000000
        /*0090*/ 	.short	0x0002
        /*0092*/ 	.short	0x0010
        /*0094*/ 	.byte	0x00, 0xf5, 0x21, 0x00


	//----- nvinfo : EIATTR_KPARAM_INFO
	.align		4
.L_293:
        /*0098*/ 	.byte	0x04, 0x17
        /*009a*/ 	.short	(.L_295 - .L_294)
.L_294:
        /*009c*/ 	.word	0x00000000
        /*00a0*/ 	.short	0x0001
        /*00a2*/ 	.short	0x0008
        /*00a4*/ 	.byte	0x00, 0xf5, 0x21, 0x00


	//----- nvinfo : EIATTR_KPARAM_INFO
	.align		4
.L_295:
        /*00a8*/ 	.byte	0x04, 0x17
        /*00aa*/ 	.short	(.L_297 - .L_296)
.L_296:
        /*00ac*/ 	.word	0x00000000
        /*00b0*/ 	.short	0x0000
        /*00b2*/ 	.short	0x0000
        /*00b4*/ 	.byte	0x00, 0xf5, 0x21, 0x00


	//----- nvinfo : EIATTR_SPARSE_MMA_MASK
	.align		4
.L_297:
        /*00b8*/ 	.byte	0x03, 0x50
        /*00ba*/ 	.short	0x0000


	//----- nvinfo : EIATTR_MAXREG_COUNT
	.align		4
        /*00bc*/ 	.byte	0x03, 0x1b
        /*00be*/ 	.short	0x00ff


	//----- nvinfo : EIATTR_MERCURY_ISA_VERSION
	.align		4
        /*00c0*/ 	.byte	0x03, 0x5f
        /*00c2*/ 	.short	0x0101


	//----- nvinfo : EIATTR_VRC_CTA_INIT_COUNT
	.align		4
        /*00c4*/ 	.byte	0x02, 0x4a
	.zero		1
	.zero		1


	//----- nvinfo : EIATTR_EXIT_INSTR_OFFSETS
	.align		4
        /*00c8*/ 	.byte	0x04, 0x1c
        /*00ca*/ 	.short	(.L_299 - .L_298)


	//   ....[0]....
.L_298:
        /*00cc*/ 	.word	0x00000230


	//   ....[1]....
        /*00d0*/ 	.word	0x00001020


	//----- nvinfo : EIATTR_CRS_STACK_SIZE
	.align		4
.L_299:
        /*00d4*/ 	.byte	0x04, 0x1e
        /*00d6*/ 	.short	(.L_301 - .L_300)
.L_300:
        /*00d8*/ 	.word	0x00000000


	//----- nvinfo : EIATTR_CBANK_PARAM_SIZE
	.align		4
.L_301:
        /*00dc*/ 	.byte	0x03, 0x19
        /*00de*/ 	.short	0x0038


	//----- nvinfo : EIATTR_PARAM_CBANK
	.align		4
        /*00e0*/ 	.byte	0x04, 0x0a
        /*00e2*/ 	.short	(.L_303 - .L_302)
	.align		4
.L_302:
        /*00e4*/ 	.word	index@(.nv.constant0.fp8_attention_scores_kernel)
        /*00e8*/ 	.short	0x0380
        /*00ea*/ 	.short	0x0038


	//----- nvinfo : EIATTR_SW_WAR
	.align		4
.L_303:
        /*00ec*/ 	.byte	0x04, 0x36
        /*00ee*/ 	.short	(.L_305 - .L_304)
.L_304:
        /*00f0*/ 	.word	0x00000008
.L_305:


//--------------------- .nv.info.fp16_attention_scores_kernel --------------------------
	.section	.nv.info.fp16_attention_scores_kernel,"",@"SHT_CUDA_INFO"
	.sectionflags	@""
	.align	4


	//----- nvinfo : EIATTR_CUDA_API_VERSION
	.align		4
        /*0000*/ 	.byte	0x04, 0x37
        /*0002*/ 	.short	(.L_307 - .L_306)
.L_306:
        /*0004*/ 	.word	0x00000082


	//----- nvinfo : EIATTR_KPARAM_INFO
	.align		4
.L_307:
        /*0008*/ 	.byte	0x04, 0x17
        /*000a*/ 	.short	(.L_309 - .L_308)
.L_308:
        /*000c*/ 	.word	0x00000000
        /*0010*/ 	.short	0x0008
        /*0012*/ 	.short	0x002c
        /*0014*/ 	.byte	0x00, 0xf0, 0x11, 0x00


	//----- nvinfo : EIATTR_KPARAM_INFO
	.align		4
.L_309:
        /*0018*/ 	.byte	0x04, 0x17
        /*001a*/ 	.short	(.L_311 - .L_310)
.L_310:
        /*001c*/ 	.word	0x00000000
        /*0020*/ 	.short	0x0007
        /*0022*/ 	.short	0x0028
        /*0024*/ 	.byte	0x00, 0xf0, 0x11, 0x00


	//----- nvinfo : EIATTR_KPARAM_INFO
	.align		4
.L_311:
        /*0028*/ 	.byte	0x04, 0x17
        /*002a*/ 	.short	(.L_313 - .L_312)
.L_312:
        /*002c*/ 	.word	0x00000000
        /*0030*/ 	.short	0x0006
        /*0032*/ 	.short	0x0024
        /*0034*/ 	.byte	0x00, 0xf0, 0x11, 0x00


	//----- nvinfo : EIATTR_KPARAM_INFO
	.align		4
.L_313:
        /*0038*/ 	.byte	0x04, 0x17
        /*003a*/ 	.short	(.L_315 - .L_314)
.L_314:
        /*003c*/ 	.word	0x00000000
        /*0040*/ 	.short	0x0005
        /*0042*/ 	.short	0x0020
        /*0044*/ 	.byte	0x00, 0xf0, 0x11, 0x00


	//----- nvinfo : EIATTR_KPARAM_INFO
	.align		4
.L_315:
        /*0048*/ 	.byte	0x04, 0x17
        /*004a*/ 	.short	(.L_317 - .L_316)
.L_316:
        /*004c*/ 	.word	0x00000000
        /*0050*/ 	.short	0x0004
        /*0052*/ 	.short	0x001c
        /*0054*/ 	.byte	0x00, 0xf0, 0x11, 0x00


	//----- nvinfo : EIATTR_KPARAM_INFO
	.align		4
.L_317:
        /*0058*/ 	.byte	0x04, 0x17
        /*005a*/ 	.short	(.L_319 - .L_318)
.L_318:
        /*005c*/ 	.word	0x00000000
        /*0060*/ 	.short	0x0003
        /*0062*/ 	.short	0x0018
        /*0064*/ 	.byte	0x00, 0xf0, 0x11, 0x00


	//----- nvinfo : EIATTR_KPARAM_INFO
	.align		4
.L_319:
        /*0068*/ 	.byte	0x04, 0x17
        /*006a*/ 	.short	(.L_321 - .L_320)
.L_320:
        /*006c*/ 	.word	0x00000000
        /*0070*/ 	.short	0x0002
        /*0072*/ 	.short	0x0010
        /*0074*/ 	.byte	0x00, 0xf5, 0x21, 0x00


	//----- nvinfo : EIATTR_KPARAM_INFO
	.align		4
.L_321:
        /*0078*/ 	.byte	0x04, 0x17
        /*007a*/ 	.short	(.L_323 - .L_322)
.L_322:
        /*007c*/ 	.word	0x00000000
        /*0080*/ 	.short	0x0001
        /*0082*/ 	.short	0x0008
        /*0084*/ 	.byte	0x00, 0xf5, 0x21, 0x00


	//----- nvinfo : EIATTR_KPARAM_INFO
	.align		4
.L_323:
        /*0088*/ 	.byte	0x04, 0x17
        /*008a*/ 	.short	(.L_325 - .L_324)
.L_324:
        /*008c*/ 	.word	0x00000000
        /*0090*/ 	.short	0x0000
        /*0092*/ 	.short	0x0000
        /*0094*/ 	.byte	0x00, 0xf5, 0x21, 0x00


	//----- nvinfo : EIATTR_SPARSE_MMA_MASK
	.align		4
.L_325:
        /*0098*/ 	.byte	0x03, 0x50
        /*009a*/ 	.short	0x0000


	//----- nvinfo : EIATTR_MAXREG_COUNT
	.align		4
        /*009c*/ 	.byte	0x03, 0x1b
        /*009e*/ 	.short	0x00ff


	//----- nvinfo : EIATTR_MERCURY_ISA_VERSION
	.align		4
        /*00a0*/ 	.byte	0x03, 0x5f
        /*00a2*/ 	.short	0x0101


	//----- nvinfo : EIATTR_VRC_CTA_INIT_COUNT
	.align		4
        /*00a4*/ 	.byte	0x02, 0x4a
	.zero		1
	.zero		1


	//----- nvinfo : EIATTR_EXIT_INSTR_OFFSETS
	.align		4
        /*00a8*/ 	.byte	0x04, 0x1c
        /*00aa*/ 	.short	(.L_327 - .L_326)


	//   ....[0]....
.L_326:
        /*00ac*/ 	.word	0x00000230


	//   ....[1]....
        /*00b0*/ 	.word	0x00001890


	//----- nvinfo : EIATTR_CBANK_PARAM_SIZE
	.align		4
.L_327:
        /*00b4*/ 	.byte	0x03, 0x19
        /*00b6*/ 	.short	0x0030


	//----- nvinfo : EIATTR_PARAM_CBANK
	.align		4
        /*00b8*/ 	.byte	0x04, 0x0a
        /*00ba*/ 	.short	(.L_329 - .L_328)
	.align		4
.L_328:
        /*00bc*/ 	.word	index@(.nv.constant0.fp16_attention_scores_kernel)
        /*00c0*/ 	.short	0x0380
        /*00c2*/ 	.short	0x0030


	//----- nvinfo : EIATTR_SW_WAR
	.align		4
.L_329:
        /*00c4*/ 	.byte	0x04, 0x36
        /*00c6*/ 	.short	(.L_331 - .L_330)
.L_330:
        /*00c8*/ 	.word	0x00000008
.L_331:


//--------------------- .nv.callgraph             --------------------------
	.section	.nv.callgraph,"",@"SHT_CUDA_CALLGRAPH"
	.align	4
	.sectionentsize	8
	.align		4
        /*0000*/ 	.word	0x00000000
	.align		4
        /*0004*/ 	.word	0xffffffff
	.align		4
        /*0008*/ 	.word	0x00000000
	.align		4
        /*000c*/ 	.word	0xfffffffe
	.align		4
        /*0010*/ 	.word	0x00000000
	.align		4
        /*0014*/ 	.word	0xfffffffd
	.align		4
        /*0018*/ 	.word	0x00000000
	.align		4
        /*001c*/ 	.word	0xfffffffc


//--------------------- .text.fp16_nax_causal_fused_kernel --------------------------
	.section	.text.fp16_nax_causal_fused_kernel,"ax",@progbits
	.align	128
        .global         fp16_nax_causal_fused_kernel
        .type           fp16_nax_causal_fused_kernel,@function
        .size           fp16_nax_causal_fused_kernel,(.L_x_312 - fp16_nax_causal_fused_kernel)
        .other          fp16_nax_causal_fused_kernel,@"STO_CUDA_ENTRY STV_DEFAULT"
fp16_nax_causal_fused_kernel:
.text.fp16_nax_causal_fused_kernel:
[----:B------:R-:W-:Y:S08]  /*0000*/  LDC R1, c[0x0][0x37c] ;  /* 0x0000df00ff017b82 */ /* 0x000ff00000000800 */
[----:B------:R-:W0:Y:S08]  /*0010*/  LDC.64 R12, c[0x0][0x3a8] ;  /* 0x0000ea00ff0c7b82 */ /* 0x000e300000000a00 */
[----:B------:R-:W1:Y:S01]  /*0020*/  S2UR UR4, SR_CTAID.Z ;  /* 0x00000000000479c3 */ /* 0x000e620000002700 */
[----:B0-----:R-:W0:Y:S01]  /*0030*/  I2F.U32.RP R0, R12 ;  /* 0x0000000c00007306 */ /* 0x001e220000209000 */
[----:B------:R-:W-:-:S02]  /*0040*/  ISETP.NE.U32.AND P2, PT, R12, RZ, PT ;  /* 0x000000ff0c00720c */ /* 0x000fc40003f45070 */
[----:B------:R-:W-:-:S05]  /*0050*/  LOP3.LUT R4, RZ, R12, RZ, 0x33, !PT ;  /* 0x0000000cff047212 */ /* 0x000fca00078e33ff */
[----:B0-----:R-:W0:Y:S02]  /*0060*/  MUFU.RCP R0, R0 ;  /* 0x0000000000007308 */ /* 0x001e240000001000 */
[----:B0-----:R-:W-:Y:S02]  /*0070*/  VIADD R2, R0, 0xffffffe ;  /* 0x0ffffffe00027836 */ /* 0x001fe40000000000 */
[----:B------:R-:W0:Y:S04]  /*0080*/  S2R R0, SR_CTAID.Y ;  /* 0x0000000000007919 */ /* 0x000e280000002600 */
[----:B------:R2:W3:Y:S02]  /*0090*/  F2I.FTZ.U32.TRUNC.NTZ R3, R2 ;  /* 0x0000000200037305 */ /* 0x0004e4000021f000 */
[----:B--2---:R-:W-:-:S02]  /*00a0*/  IMAD.MOV.U32 R2, RZ, RZ, RZ ;  /* 0x000000ffff027224 */ /* 0x004fc400078e00ff */
[----:B---3--:R-:W-:-:S04]  /*00b0*/  IMAD.MOV R5, RZ, RZ, -R3 ;  /* 0x000000ffff057224 */ /* 0x008fc800078e0a03 */
[----:B------:R-:W-:-:S04]  /*00c0*/  IMAD R5, R5, R12, RZ ;  /* 0x0000000c05057224 */ /* 0x000fc800078e02ff */
[----:B------:R-:W-:-:S06]  /*00d0*/  IMAD.HI.U32 R3, R3, R5, R2 ;  /* 0x0000000503037227 */ /* 0x000fcc00078e0002 */
[----:B-1----:R-:W-:-:S05]  /*00e0*/  IMAD.HI.U32 R3, R3, UR4, RZ ;  /* 0x0000000403037c27 */ /* 0x002fca000f8e00ff */
[----:B------:R-:W-:-:S05]  /*00f0*/  IADD3 R5, PT, PT, -R3, RZ, RZ ;  /* 0x000000ff03057210 */ /* 0x000fca0007ffe1ff */
[----:B------:R-:W-:Y:S01]  /*0100*/  IMAD R5, R12, R5, UR4 ;  /* 0x000000040c057e24 */ /* 0x000fe2000f8e0205 */
[----:B------:R-:W1:Y:S04]  /*0110*/  LDCU UR4, c[0x0][0x3a4] ;  /* 0x00007480ff0477ac */ /* 0x000e680008000800 */
[----:B------:R-:W-:-:S13]  /*0120*/  ISETP.GE.U32.AND P0, PT, R5, R12, PT ;  /* 0x0000000c0500720c */ /* 0x000fda0003f06070 */
[----:B------:R-:W-:Y:S02]  /*0130*/  @P0 IMAD.IADD R5, R5, 0x1, -R12 ;  /* 0x0000000105050824 */ /* 0x000fe400078e0a0c */
[----:B------:R-:W-:-:S03]  /*0140*/  @P0 VIADD R3, R3, 0x1 ;  /* 0x0000000103030836 */ /* 0x000fc60000000000 */
[----:B------:R-:W-:-:S13]  /*0150*/  ISETP.GE.U32.AND P1, PT, R5, R12, PT ;  /* 0x0000000c0500720c */ /* 0x000fda0003f26070 */
[----:B------:R-:W-:-:S05]  /*0160*/  @P1 VIADD R3, R3, 0x1 ;  /* 0x0000000103031836 */ /* 0x000fca0000000000 */
[----:B------:R-:W-:-:S04]  /*0170*/  SEL R3, R4, R3, !P2 ;  /* 0x0000000304037207 */ /* 0x000fc80005000000 */
[----:B-1----:R-:W-:-:S04]  /*0180*/  ISETP.GE.U32.AND P0, PT, R3, UR4, PT ;  /* 0x0000000403007c0c */ /* 0x002fc8000bf06070 */
[----:B0-----:R-:W-:-:S13]  /*0190*/  ISETP.GE.U32.OR P0, PT, R0, R13, P0 ;  /* 0x0000000d0000720c */ /* 0x001fda0000706470 */
[----:B------:R-:W-:Y:S05]  /*01a0*/  @P0 EXIT ;  /* 0x000000000000094d */ /* 0x000fea0003800000 */
[----:B------:R-:W0:Y:S01]  /*01b0*/  S2R R2, SR_TID.X ;  /* 0x0000000000027919 */ /* 0x000e220000002100 */
[----:B------:R-:W1:Y:S01]  /*01c0*/  LDC R10, c[0x0][0x3b0] ;  /* 0x0000ec00ff0a7b82 */ /* 0x000e620000000800 */
[----:B------:R-:W-:Y:S01]  /*01d0*/  IADD3 R6, PT, PT, R5, -R12, RZ ;  /* 0x8000000c05067210 */ /* 0x000fe20007ffe0ff */
[----:B------:R-:W2:Y:S01]  /*01e0*/  LDCU.64 UR6, c[0x0][0x358] ;  /* 0x00006b00ff0677ac */ /* 0x000ea20008000a00 */
[----:B------:R-:W-:Y:S02]  /*01f0*/  BSSY.RECONVERGENT B0, `(.L_x_0) ;  /* 0x00000bf000007945 */ /* 0x000fe40003800200 */
[----:B------:R-:W-:-:S05]  /*0200*/  @P2 SEL R4, R6, R5, P1 ;  /* 0x0000000506042207 */ /* 0x000fca0000800000 */
[----:B------:R-:W-:Y:S02]  /*0210*/  IMAD R3, R3, R12, R4 ;  /* 0x0000000c03037224 */ /* 0x000fe400078e0204 */
[----:B-1----:R-:W-:-:S04]  /*0220*/  IMAD R6, R13, R10, RZ ;  /* 0x0000000a0d067224 */ /* 0x002fc800078e02ff */
[----:B------:R-:W-:Y:S02]  /*0230*/  IMAD R3, R3, R6, RZ ;  /* 0x0000000603037224 */ /* 0x000fe400078e02ff */
[----:B------:R-:W-:Y:S01]  /*0240*/  IMAD R6, R0, R10, RZ ;  /* 0x0000000a00067224 */ /* 0x000fe200078e02ff */
[----:B0-----:R-:W-:-:S04]  /*0250*/  ISETP.GE.U32.AND P0, PT, R2, R13, PT ;  /* 0x0000000d0200720c */ /* 0x001fc80003f06070 */
[----:B------:R-:W-:-:S05]  /*0260*/  IADD3 R4, P1, PT, R3, R6, RZ ;  /* 0x0000000603047210 */ /* 0x000fca0007f3e0ff */
[----:B------:R-:W-:-:S04]  /*0270*/  IMAD.X R5, RZ, RZ, RZ, P1 ;  /* 0x000000ffff057224 */ /* 0x000fc800008e06ff */
[----:B--2---:R-:W-:Y:S05]  /*0280*/  @P0 BRA `(.L_x_1) ;  /* 0x0000000800d40947 */ /* 0x004fea0003800000 */
[----:B------:R-:W0:Y:S01]  /*0290*/  LDC R7, c[0x0][0x360] ;  /* 0x0000d800ff077b82 */ /* 0x000e220000000800 */
[----:B------:R-:W-:-:S13]  /*02a0*/  ISETP.NE.AND P0, PT, R10, RZ, PT ;  /* 0x000000ff0a00720c */ /* 0x000fda0003f05270 */
[----:B------:R-:W-:Y:S05]  /*02b0*/  @P0 BRA `(.L_x_2) ;  /* 0x00000000003c0947 */ /* 0x000fea0003800000 */
[----:B------:R-:W1:Y:S01]  /*02c0*/  S2R R9, SR_CgaCtaId ;  /* 0x0000000000097919 */ /* 0x000e620000008800 */
[----:B------:R-:W2:Y:S01]  /*02d0*/  LDCU UR4, c[0x0][0x3a0] ;  /* 0x00007400ff0477ac */ /* 0x000ea20008000800 */
[----:B------:R-:W-:Y:S01]  /*02e0*/  MOV R4, 0x400 ;  /* 0x0000040000047802 */ /* 0x000fe20000000f00 */
[----:B------:R-:W-:-:S04]  /*02f0*/  IMAD.MOV.U32 R5, RZ, RZ, R2 ;  /* 0x000000ffff057224 */ /* 0x000fc800078e0002 */
[----:B------:R-:W-:Y:S02]  /*0300*/  VIADD R4, R4, 0x80 ;  /* 0x0000008004047836 */ /* 0x000fe40000000000 */
[----:B--2---:R-:W-:-:S03]  /*0310*/  FMUL R10, RZ, UR4 ;  /* 0x00000004ff0a7c20 */ /* 0x004fc60008400000 */
[----:B-1----:R-:W-:-:S07]  /*0320*/  LEA R4, R9, R4, 0x18 ;  /* 0x0000000409047211 */ /* 0x002fce00078ec0ff */
.L_x_3:
[C---:B------:R-:W-:Y:S02]  /*0330*/  ISETP.GT.U32.AND P0, PT, R5.reuse, R0, PT ;  /* 0x000000000500720c */ /* 0x040fe40003f04070 */
[----:B------:R-:W-:Y:S01]  /*0340*/  LEA R9, R5, R4, 0x2 ;  /* 0x0000000405097211 */ /* 0x000fe200078e10ff */
[----:B0-----:R-:W-:Y:S01]  /*0350*/  IMAD.IADD R5, R7, 0x1, R5 ;  /* 0x0000000107057824 */ /* 0x001fe200078e0205 */
[----:B------:R-:W-:-:S04]  /*0360*/  FSEL R8, R10, -1.00000000000000000000e+10, !P0 ;  /* 0xd01502f90a087808 */ /* 0x000fc80004000000 */
[----:B------:R-:W-:Y:S01]  /*0370*/  ISETP.GE.U32.AND P0, PT, R5, R13, PT ;  /* 0x0000000d0500720c */ /* 0x000fe20003f06070 */
[----:B------:R1:W-:-:S12]  /*0380*/  STS [R9], R8 ;  /* 0x0000000809007388 */ /* 0x0003d80000000800 */
[----:B-1----:R-:W-:Y:S05]  /*0390*/  @!P0 BRA `(.L_x_3) ;  /* 0xfffffffc00e48947 */ /* 0x002fea000383ffff */
[----:B------:R-:W-:Y:S05]  /*03a0*/  BRA `(.L_x_1) ;  /* 0x00000008008c7947 */ /* 0x000fea0003800000 */
.L_x_2:
[----:B------:R-:W-:Y:S01]  /*03b0*/  LOP3.LUT R8, R10, 0x7, RZ, 0xc0, !PT ;  /* 0x000000070a087812 */ /* 0x000fe200078ec0ff */
[----:B------:R-:W-:-:S04]  /*03c0*/  IMAD.MOV.U32 R11, RZ, RZ, R2 ;  /* 0x000000ffff0b7224 */ /* 0x000fc800078e0002 */
[----:B------:R-:W-:-:S05]  /*03d0*/  VIADD R9, R8, 0xffffffff ;  /* 0xffffffff08097836 */ /* 0x000fca0000000000 */
[----:B------:R-:W-:Y:S02]  /*03e0*/  ISETP.GE.U32.AND P0, PT, R9, 0x3, PT ;  /* 0x000000030900780c */ /* 0x000fe40003f06070 */
[C---:B------:R-:W-:Y:S02]  /*03f0*/  LOP3.LUT R9, R10.reuse, 0x3, RZ, 0xc0, !PT ;  /* 0x000000030a097812 */ /* 0x040fe400078ec0ff */
[----:B------:R-:W-:-:S09]  /*0400*/  LOP3.LUT R10, R10, 0xfffffff8, RZ, 0xc0, !PT ;  /* 0xfffffff80a0a7812 */ /* 0x000fd200078ec0ff */
.L_x_11:
[----:B------:R-:W-:Y:S01]  /*0410*/  ISETP.GT.U32.AND P1, PT, R11, R0, PT ;  /* 0x000000000b00720c */ /* 0x000fe20003f24070 */
[----:B------:R-:W-:Y:S01]  /*0420*/  BSSY.RECONVERGENT B1, `(.L_x_4) ;  /* 0x0000090000017945 */ /* 0x000fe20003800200 */
[----:B------:R-:W-:-:S11]  /*0430*/  HFMA2 R18, -RZ, RZ, -32.65625, 4.5359134674072265625e-05 ;  /* 0xd01502f9ff127431 */ /* 0x000fd600000001ff */
[----:B------:R-:W-:Y:S05]  /*0440*/  @P1 BRA `(.L_x_5) ;  /* 0x0000000800341947 */ /* 0x000fea0003800000 */
[----:B------:R-:W1:Y:S01]  /*0450*/  LDCU UR5, c[0x0][0x3b0] ;  /* 0x00007600ff0577ac */ /* 0x000e620008000800 */
[----:B------:R-:W-:Y:S01]  /*0460*/  CS2R R18, SRZ ;  /* 0x0000000000127805 */ /* 0x000fe2000001ff00 */
[----:B-1----:R-:W-:Y:S02]  /*0470*/  UISETP.GE.U32.AND UP0, UPT, UR5, 0x8, UPT ;  /* 0x000000080500788c */ /* 0x002fe4000bf06070 */
[----:B------:R-:W-:-:S05]  /*0480*/  IMAD R16, R11, UR5, RZ ;  /* 0x000000050b107c24 */ /* 0x000fca000f8e02ff */
[----:B------:R-:W-:-:S05]  /*0490*/  IADD3 R16, P1, PT, R16, R3, RZ ;  /* 0x0000000310107210 */ /* 0x000fca0007f3e0ff */
[----:B------:R-:W-:Y:S01]  /*04a0*/  IMAD.X R17, RZ, RZ, RZ, P1 ;  /* 0x000000ffff117224 */ /* 0x000fe200008e06ff */
[----:B------:R-:W-:Y:S07]  /*04b0*/  BRA.U !UP0, `(.L_x_6) ;  /* 0x0000000108e07547 */ /* 0x000fee000b800000 */
[----:B------:R-:W-:Y:S01]  /*04c0*/  IMAD.MOV.U32 R18, RZ, RZ, RZ ;  /* 0x000000ffff127224 */ /* 0x000fe200078e00ff */
[----:B------:R-:W1:Y:S01]  /*04d0*/  LDCU.64 UR8, c[0x0][0x390] ;  /* 0x00007200ff0877ac */ /* 0x000e620008000a00 */
[----:B------:R-:W-:-:S05]  /*04e0*/  UMOV UR4, URZ ;  /* 0x000000ff00047c82 */ /* 0x000fca0008000000 */
.L_x_7:
[----:B------:R-:W2:Y:S01]  /*04f0*/  LDC.64 R12, c[0x0][0x388] ;  /* 0x0000e200ff0c7b82 */ /* 0x000ea20000000a00 */
[----:B------:R-:W-:Y:S02]  /*0500*/  IADD3 R19, P1, PT, R4, UR4, RZ ;  /* 0x0000000404137c10 */ /* 0x000fe4000ff3e0ff */
[----:B------:R-:W-:-:S03]  /*0510*/  IADD3 R15, P2, PT, R16, UR4, RZ ;  /* 0x00000004100f7c10 */ /* 0x000fc6000ff5e0ff */
[----:B------:R-:W-:Y:S01]  /*0520*/  IMAD.X R22, RZ, RZ, R5, P1 ;  /* 0x000000ffff167224 */ /* 0x000fe200008e0605 */
[----:B------:R-:W-:Y:S02]  /*0530*/  IADD3.X R20, PT, PT, RZ, R17, RZ, P2, !PT ;  /* 0x00000011ff147210 */ /* 0x000fe400017fe4ff */
[----:B-1----:R-:W-:-:S04]  /*0540*/  LEA R14, P2, R15, UR8, 0x1 ;  /* 0x000000080f0e7c11 */ /* 0x002fc8000f8408ff */
[----:B------:R-:W-:-:S05]  /*0550*/  LEA.HI.X R15, R15, UR9, R20, 0x1, P2 ;  /* 0x000000090f0f7c11 */ /* 0x000fca00090f0c14 */
[----:B------:R-:W3:Y:S04]  /*0560*/  LDG.E.U16.CONSTANT R24, desc[UR6][R14.64+0x2] ;  /* 0x000002060e187981 */ /* 0x000ee8000c1e9500 */
[----:B------:R-:W4:Y:S01]  /*0570*/  LDG.E.U16.CONSTANT R21, desc[UR6][R14.64+0x4] ;  /* 0x000004060e157981 */ /* 0x000f22000c1e9500 */
[----:B--2---:R-:W-:-:S03]  /*0580*/  LEA R12, P1, R19, R12, 0x1 ;  /* 0x0000000c130c7211 */ /* 0x004fc600078208ff */
[----:B------:R-:W2:Y:S01]  /*0590*/  LDG.E.U16.CONSTANT R27, desc[UR6][R14.64+0xc] ;  /* 0x00000c060e1b7981 */ /* 0x000ea2000c1e9500 */
[----:B------:R-:W-:-:S03]  /*05a0*/  LEA.HI.X R13, R19, R13, R22, 0x1, P1 ;  /* 0x0000000d130d7211 */ /* 0x000fc600008f0c16 */
[----:B------:R-:W5:Y:S04]  /*05b0*/  LDG.E.U16.CONSTANT R22, desc[UR6][R14.64] ;  /* 0x000000060e167981 */ /* 0x000f68000c1e9500 */
[----:B------:R-:W4:Y:S04]  /*05c0*/  LDG.E.U16.CONSTANT R19, desc[UR6][R12.64] ;  /* 0x000000060c137981 */ /* 0x000f28000c1e9500 */
[----:B------:R-:W2:Y:S04]  /*05d0*/  LDG.E.U16.CONSTANT R23, desc[UR6][R12.64+0x2] ;  /* 0x000002060c177981 */ /* 0x000ea8000c1e9500 */
[----:B------:R-:W2:Y:S04]  /*05e0*/  LDG.E.U16.CONSTANT R20, desc[UR6][R12.64+0x4] ;  /* 0x000004060c147981 */ /* 0x000ea8000c1e9500 */
[----:B------:R-:W2:Y:S01]  /*05f0*/  LDG.E.U16.CONSTANT R28, desc[UR6][R14.64+0xe] ;  /* 0x00000e060e1c7981 */ /* 0x000ea2000c1e9500 */
[----:B---3--:R-:W-:-:S02]  /*0600*/  HADD2.F32 R24, -RZ, R24.H0_H0 ;  /* 0x20000018ff187230 */ /* 0x008fc40000004100 */
[----:B-----5:R-:W-:Y:S02]  /*0610*/  HADD2.F32 R22, -RZ, R22.H0_H0 ;  /* 0x20000016ff167230 */ /* 0x020fe40000004100 */
[----:B----4-:R-:W-:-:S05]  /*0620*/  HADD2.F32 R19, -RZ, R19.H0_H0 ;  /* 0x20000013ff137230 */ /* 0x010fca0000004100 */
[----:B------:R-:W-:Y:S01]  /*0630*/  FFMA R22, R19, R22, R18 ;  /* 0x0000001613167223 */ /* 0x000fe20000000012 */
[----:B--2---:R-:W-:Y:S01]  /*0640*/  HADD2.F32 R23, -RZ, R23.H0_H0 ;  /* 0x20000017ff177230 */ /* 0x004fe20000004100 */
[----:B------:R-:W2:Y:S01]  /*0650*/  LDG.E.U16.CONSTANT R18, desc[UR6][R14.64+0x6] ;  /* 0x000006060e127981 */ /* 0x000ea2000c1e9500 */
[----:B------:R-:W-:-:S03]  /*0660*/  HADD2.F32 R25, -RZ, R20.H0_H0 ;  /* 0x20000014ff197230 */ /* 0x000fc60000004100 */
[----:B------:R-:W3:Y:S01]  /*0670*/  LDG.E.U16.CONSTANT R19, desc[UR6][R12.64+0x6] ;  /* 0x000006060c137981 */ /* 0x000ee2000c1e9500 */
[----:B------:R-:W-:Y:S02]  /*0680*/  HADD2.F32 R26, -RZ, R21.H0_H0 ;  /* 0x20000015ff1a7230 */ /* 0x000fe40000004100 */
[----:B------:R-:W-:Y:S01]  /*0690*/  FFMA R22, R23, R24, R22 ;  /* 0x0000001817167223 */ /* 0x000fe20000000016 */
[----:B------:R-:W4:Y:S04]  /*06a0*/  LDG.E.U16.CONSTANT R20, desc[UR6][R12.64+0x8] ;  /* 0x000008060c147981 */ /* 0x000f28000c1e9500 */
[----:B------:R-:W5:Y:S01]  /*06b0*/  LDG.E.U16.CONSTANT R21, desc[UR6][R14.64+0x8] ;  /* 0x000008060e157981 */ /* 0x000f62000c1e9500 */
[----:B------:R-:W-:-:S03]  /*06c0*/  FFMA R25, R25, R26, R22 ;  /* 0x0000001a19197223 */ /* 0x000fc60000000016 */
[----:B------:R-:W5:Y:S04]  /*06d0*/  LDG.E.U16.CONSTANT R24, desc[UR6][R12.64+0xa] ;  /* 0x00000a060c187981 */ /* 0x000f68000c1e9500 */
[----:B------:R-:W5:Y:S04]  /*06e0*/  LDG.E.U16.CONSTANT R23, desc[UR6][R14.64+0xa] ;  /* 0x00000a060e177981 */ /* 0x000f68000c1e9500 */
[----:B------:R-:W5:Y:S04]  /*06f0*/  LDG.E.U16.CONSTANT R22, desc[UR6][R12.64+0xc] ;  /* 0x00000c060c167981 */ /* 0x000f68000c1e9500 */
[----:B------:R1:W5:Y:S01]  /*0700*/  LDG.E.U16.CONSTANT R26, desc[UR6][R12.64+0xe] ;  /* 0x00000e060c1a7981 */ /* 0x000362000c1e9500 */
[----:B------:R-:W-:-:S06]  /*0710*/  UIADD3 UR4, UPT, UPT, UR4, 0x8, URZ ;  /* 0x0000000804047890 */ /* 0x000fcc000fffe0ff */
[----:B------:R-:W-:Y:S01]  /*0720*/  ISETP.NE.AND P1, PT, R10, UR4, PT ;  /* 0x000000040a007c0c */ /* 0x000fe2000bf25270 */
[----:B------:R-:W-:Y:S02]  /*0730*/  HADD2.F32 R27, -RZ, R27.H0_H0 ;  /* 0x2000001bff1b7230 */ /* 0x000fe40000004100 */
[----:B------:R-:W-:Y:S02]  /*0740*/  HADD2.F32 R28, -RZ, R28.H0_H0 ;  /* 0x2000001cff1c7230 */ /* 0x000fe40000004100 */
[----:B--2---:R-:W-:Y:S02]  /*0750*/  HADD2.F32 R18, -RZ, R18.H0_H0 ;  /* 0x20000012ff127230 */ /* 0x004fe40000004100 */
[----:B---3--:R-:W-:Y:S02]  /*0760*/  HADD2.F32 R19, -RZ, R19.H0_H0 ;  /* 0x20000013ff137230 */ /* 0x008fe40000004100 */
[----:B----4-:R-:W-:-:S03]  /*0770*/  HADD2.F32 R29, -RZ, R20.H0_H0 ;  /* 0x20000014ff1d7230 */ /* 0x010fc60000004100 */
[----:B------:R-:W-:Y:S01]  /*0780*/  FFMA R18, R19, R18, R25 ;  /* 0x0000001213127223 */ /* 0x000fe20000000019 */
[----:B-----5:R-:W-:Y:S02]  /*0790*/  HADD2.F32 R21, -RZ, R21.H0_H0 ;  /* 0x20000015ff157230 */ /* 0x020fe40000004100 */
[----:B------:R-:W-:-:S03]  /*07a0*/  HADD2.F32 R19, -RZ, R24.H0_H0 ;  /* 0x20000018ff137230 */ /* 0x000fc60000004100 */
[----:B------:R-:W-:Y:S01]  /*07b0*/  FFMA R18, R29, R21, R18 ;  /* 0x000000151d127223 */ /* 0x000fe20000000012 */
[----:B------:R-:W-:Y:S02]  /*07c0*/  HADD2.F32 R23, -RZ, R23.H0_H0 ;  /* 0x20000017ff177230 */ /* 0x000fe40000004100 */
[----:B-1----:R-:W-:-:S03]  /*07d0*/  HADD2.F32 R13, -RZ, R22.H0_H0 ;  /* 0x20000016ff0d7230 */ /* 0x002fc60000004100 */
[----:B------:R-:W-:Y:S01]  /*07e0*/  FFMA R18, R19, R23, R18 ;  /* 0x0000001713127223 */ /* 0x000fe20000000012 */
[----:B------:R-:W-:-:S03]  /*07f0*/  HADD2.F32 R15, -RZ, R26.H0_H0 ;  /* 0x2000001aff0f7230 */ /* 0x000fc60000004100 */
[----:B------:R-:W-:-:S04]  /*0800*/  FFMA R18, R13, R27, R18 ;  /* 0x0000001b0d127223 */ /* 0x000fc80000000012 */
[----:B------:R-:W-:Y:S01]  /*0810*/  FFMA R18, R15, R28, R18 ;  /* 0x0000001c0f127223 */ /* 0x000fe20000000012 */
[----:B------:R-:W-:Y:S06]  /*0820*/  @P1 BRA `(.L_x_7) ;  /* 0xfffffffc00301947 */ /* 0x000fec000383ffff */
[----:B------:R-:W-:-:S07]  /*0830*/  IMAD.MOV.U32 R19, RZ, RZ, R10 ;  /* 0x000000ffff137224 */ /* 0x000fce00078e000a */
.L_x_6:
[----:B------:R-:W-:-:S13]  /*0840*/  ISETP.NE.AND P1, PT, R8, RZ, PT ;  /* 0x000000ff0800720c */ /* 0x000fda0003f25270 */
[----:B------:R-:W-:Y:S05]  /*0850*/  @!P1 BRA `(.L_x_8) ;  /* 0x0000000400289947 */ /* 0x000fea0003800000 */
[----:B------:R-:W-:Y:S01]  /*0860*/  ISETP.NE.AND P1, PT, R9, RZ, PT ;  /* 0x000000ff0900720c */ /* 0x000fe20003f25270 */
[----:B------:R-:W-:-:S12]  /*0870*/  @!P0 BRA `(.L_x_9) ;  /* 0x00000000007c8947 */ /* 0x000fd80003800000 */
[----:B------:R-:W1:Y:S01]  /*0880*/  LDC.64 R12, c[0x0][0x388] ;  /* 0x0000e200ff0c7b82 */ /* 0x000e620000000a00 */
[----:B------:R-:W2:Y:S01]  /*0890*/  LDCU.64 UR8, c[0x0][0x390] ;  /* 0x00007200ff0877ac */ /* 0x000ea20008000a00 */
[C---:B------:R-:W-:Y:S02]  /*08a0*/  IADD3 R21, P2, PT, R19.reuse, R4, RZ ;  /* 0x0000000413157210 */ /* 0x040fe40007f5e0ff */
[----:B------:R-:W-:-:S03]  /*08b0*/  IADD3 R15, P3, PT, R19, R16, RZ ;  /* 0x00000010130f7210 */ /* 0x000fc60007f7e0ff */
[----:B------:R-:W-:Y:S01]  /*08c0*/  IMAD.X R22, RZ, RZ, R5, P2 ;  /* 0x000000ffff167224 */ /* 0x000fe200010e0605 */
[----:B------:R-:W-:Y:S02]  /*08d0*/  IADD3.X R20, PT, PT, RZ, R17, RZ, P3, !PT ;  /* 0x00000011ff147210 */ /* 0x000fe40001ffe4ff */
[----:B--2---:R-:W-:-:S04]  /*08e0*/  LEA R14, P3, R15, UR8, 0x1 ;  /* 0x000000080f0e7c11 */ /* 0x004fc8000f8608ff */
[----:B------:R-:W-:Y:S02]  /*08f0*/  LEA.HI.X R15, R15, UR9, R20, 0x1, P3 ;  /* 0x000000090f0f7c11 */ /* 0x000fe400098f0c14 */
[----:B-1----:R-:W-:-:S03]  /*0900*/  LEA R12, P2, R21, R12, 0x1 ;  /* 0x0000000c150c7211 */ /* 0x002fc600078408ff */
[----:B------:R-:W2:Y:S01]  /*0910*/  LDG.E.U16.CONSTANT R26, desc[UR6][R14.64] ;  /* 0x000000060e1a7981 */ /* 0x000ea2000c1e9500 */
[----:B------:R-:W-:-:S03]  /*0920*/  LEA.HI.X R13, R21, R13, R22, 0x1, P2 ;  /* 0x0000000d150d7211 */ /* 0x000fc600010f0c16 */
[----:B------:R-:W3:Y:S04]  /*0930*/  LDG.E.U16.CONSTANT R22, desc[UR6][R14.64+0x2] ;  /* 0x000002060e167981 */ /* 0x000ee8000c1e9500 */
[----:B------:R-:W4:Y:S04]  /*0940*/  LDG.E.U16.CONSTANT R25, desc[UR6][R12.64] ;  /* 0x000000060c197981 */ /* 0x000f28000c1e9500 */
[----:B------:R-:W5:Y:S04]  /*0950*/  LDG.E.U16.CONSTANT R27, desc[UR6][R12.64+0x2] ;  /* 0x000002060c1b7981 */ /* 0x000f68000c1e9500 */
[----:B------:R-:W5:Y:S04]  /*0960*/  LDG.E.U16.CONSTANT R20, desc[UR6][R12.64+0x4] ;  /* 0x000004060c147981 */ /* 0x000f68000c1e9500 */
[----:B------:R-:W5:Y:S04]  /*0970*/  LDG.E.U16.CONSTANT R21, desc[UR6][R14.64+0x4] ;  /* 0x000004060e157981 */ /* 0x000f68000c1e9500 */
[----:B------:R-:W5:Y:S04]  /*0980*/  LDG.E.U16.CONSTANT R23, desc[UR6][R12.64+0x6] ;  /* 0x000006060c177981 */ /* 0x000f68000c1e9500 */
[----:B------:R-:W5:Y:S01]  /*0990*/  LDG.E.U16.CONSTANT R24, desc[UR6][R14.64+0x6] ;  /* 0x000006060e187981 */ /* 0x000f62000c1e9500 */
[----:B------:R-:W-:-:S02]  /*09a0*/  VIADD R19, R19, 0x4 ;  /* 0x0000000413137836 */ /* 0x000fc40000000000 */
[----:B--2---:R-:W-:Y:S02]  /*09b0*/  HADD2.F32 R26, -RZ, R26.H0_H0 ;  /* 0x2000001aff1a7230 */ /* 0x004fe40000004100 */
[----:B---3--:R-:W-:Y:S02]  /*09c0*/  HADD2.F32 R22, -RZ, R22.H0_H0 ;  /* 0x20000016ff167230 */ /* 0x008fe40000004100 */
[----:B----4-:R-:W-:Y:S02]  /*09d0*/  HADD2.F32 R25, -RZ, R25.H0_H0 ;  /* 0x20000019ff197230 */ /* 0x010fe40000004100 */
[----:B-----5:R-:W-:-:S03]  /*09e0*/  HADD2.F32 R28, -RZ, R27.H0_H0 ;  /* 0x2000001bff1c7230 */ /* 0x020fc60000004100 */
[----:B------:R-:W-:Y:S01]  /*09f0*/  FFMA R25, R25, R26, R18 ;  /* 0x0000001a19197223 */ /* 0x000fe20000000012 */
[----:B------:R-:W-:-:S03]  /*0a00*/  HADD2.F32 R27, -RZ, R20.H0_H0 ;  /* 0x20000014ff1b7230 */ /* 0x000fc60000004100 */
[----:B------:R-:W-:Y:S01]  /*0a10*/  FFMA R22, R28, R22, R25 ;  /* 0x000000161c167223 */ /* 0x000fe20000000019 */
[----:B------:R-:W-:Y:S02]  /*0a20*/  HADD2.F32 R21, -RZ, R21.H0_H0 ;  /* 0x20000015ff157230 */ /* 0x000fe40000004100 */
[----:B------:R-:W-:-:S03]  /*0a30*/  HADD2.F32 R18, -RZ, R23.H0_H0 ;  /* 0x20000017ff127230 */ /* 0x000fc60000004100 */
[----:B------:R-:W-:Y:S01]  /*0a40*/  FFMA R21, R27, R21, R22 ;  /* 0x000000151b157223 */ /* 0x000fe20000000016 */
[----:B------:R-:W-:-:S05]  /*0a50*/  HADD2.F32 R24, -RZ, R24.H0_H0 ;  /* 0x20000018ff187230 */ /* 0x000fca0000004100 */
[----:B------:R-:W-:-:S07]  /*0a60*/  FFMA R18, R18, R24, R21 ;  /* 0x0000001812127223 */ /* 0x000fce0000000015 */
.L_x_9:
[----:B------:R-:W-:Y:S05]  /*0a70*/  @!P1 BRA `(.L_x_8) ;  /* 0x0000000000a09947 */ /* 0x000fea0003800000 */
[----:B------:R-:W-:Y:S01]  /*0a80*/  ISETP.NE.AND P1, PT, R9, 0x1, PT ;  /* 0x000000010900780c */ /* 0x000fe20003f25270 */
[----:B------:R-:W-:-:S12]  /*0a90*/  ULOP3.LUT UP0, URZ, UR5, 0x1, URZ, 0xc0, !UPT ;  /* 0x0000000105ff7892 */ /* 0x000fd8000f80c0ff */
[----:B------:R-:W-:Y:S05]  /*0aa0*/  @!P1 BRA `(.L_x_10) ;  /* 0x0000000000549947 */ /* 0x000fea0003800000 */
        /* <DEDUP_REMOVED lines=13> */
[----:B------:R-:W5:Y:S01]  /*0b80*/  LDG.E.U16.CONSTANT R23, desc[UR6][R12.64+0x2] ;  /* 0x000002060c177981 */ /* 0x000f62000c1e9500 */
[----:B------:R-:W-:Y:S02]  /*0b90*/  VIADD R19, R19, 0x2 ;  /* 0x0000000213137836 */ /* 0x000fe40000000000 */
[----:B--2---:R-:W-:-:S02]  /*0ba0*/  HADD2.F32 R22, -RZ, R22.H0_H0 ;  /* 0x20000016ff167230 */ /* 0x004fc40000004100 */
[----:B---3--:R-:W-:Y:S02]  /*0bb0*/  HADD2.F32 R24, -RZ, R24.H0_H0 ;  /* 0x20000018ff187230 */ /* 0x008fe40000004100 */
[----:B----4-:R-:W-:Y:S02]  /*0bc0*/  HADD2.F32 R21, -RZ, R20.H0_H0 ;  /* 0x20000014ff157230 */ /* 0x010fe40000004100 */
[----:B-----5:R-:W-:-:S03]  /*0bd0*/  HADD2.F32 R23, -RZ, R23.H0_H0 ;  /* 0x20000017ff177230 */ /* 0x020fc60000004100 */
[----:B------:R-:W-:-:S04]  /*0be0*/  FFMA R18, R21, R22, R18 ;  /* 0x0000001615127223 */ /* 0x000fc80000000012 */
[----:B------:R-:W-:-:S07]  /*0bf0*/  FFMA R18, R23, R24, R18 ;  /* 0x0000001817127223 */ /* 0x000fce0000000012 */
.L_x_10:
[----:B------:R-:W-:Y:S05]  /*0c00*/  BRA.U !UP0, `(.L_x_8) ;  /* 0x00000001083c7547 */ /* 0x000fea000b800000 */
        /* <DEDUP_REMOVED lines=10> */
[----:B------:R-:W-:-:S05]  /*0cb0*/  LEA.HI.X R13, R19, R13, R20, 0x1, P1 ;  /* 0x0000000d130d7211 */ /* 0x000fca00008f0c14 */
[----:B------:R-:W3:Y:S01]  /*0cc0*/  LDG.E.U16.CONSTANT R12, desc[UR6][R12.64] ;  /* 0x000000060c0c7981 */ /* 0x000ee2000c1e9500 */
[----:B--2---:R-:W-:Y:S02]  /*0cd0*/  HADD2.F32 R16, -RZ, R14.H0_H0 ;  /* 0x2000000eff107230 */ /* 0x004fe40000004100 */
[----:B---3--:R-:W-:-:S05]  /*0ce0*/  HADD2.F32 R17, -RZ, R12.H0_H0 ;  /* 0x2000000cff117230 */ /* 0x008fca0000004100 */
[----:B------:R-:W-:-:S07]  /*0cf0*/  FFMA R18, R17, R16, R18 ;  /* 0x0000001011127223 */ /* 0x000fce0000000012 */
.L_x_8:
[----:B------:R-:W1:Y:S02]  /*0d00*/  LDCU UR4, c[0x0][0x3a0] ;  /* 0x00007400ff0477ac */ /* 0x000e640008000800 */
[----:B-1----:R-:W-:-:S07]  /*0d10*/  FMUL R18, R18, UR4 ;  /* 0x0000000412127c20 */ /* 0x002fce0008400000 */
.L_x_5:
[----:B------:R-:W-:Y:S05]  /*0d20*/  BSYNC.RECONVERGENT B1 ;  /* 0x0000000000017941 */ /* 0x000fea0003800200 */
.L_x_4:
[----:B------:R-:W1:Y:S01]  /*0d30*/  S2UR UR5, SR_CgaCtaId ;  /* 0x00000000000579c3 */ /* 0x000e620000008800 */
[----:B------:R-:W2:Y:S01]  /*0d40*/  LDCU UR8, c[0x0][0x3ac] ;  /* 0x00007580ff0877ac */ /* 0x000ea20008000800 */
[----:B------:R-:W-:Y:S02]  /*0d50*/  UMOV UR4, 0x400 ;  /* 0x0000040000047882 */ /* 0x000fe40000000000 */
[----:B------:R-:W-:Y:S01]  /*0d60*/  UIADD3 UR4, UPT, UPT, UR4, 0x80, URZ ;  /* 0x0000008004047890 */ /* 0x000fe2000fffe0ff */
[----:B--2---:R-:W-:-:S03]  /*0d70*/  IMAD.U32 R13, RZ, RZ, UR8 ;  /* 0x00000008ff0d7e24 */ /* 0x004fc6000f8e00ff */
[----:B-1----:R-:W-:-:S06]  /*0d80*/  ULEA UR4, UR5, UR4, 0x18 ;  /* 0x0000000405047291 */ /* 0x002fcc000f8ec0ff */
[----:B------:R-:W-:Y:S01]  /*0d90*/  LEA R15, R11, UR4, 0x2 ;  /* 0x000000040b0f7c11 */ /* 0x000fe2000f8e10ff */
[----:B0-----:R-:W-:-:S04]  /*0da0*/  IMAD.IADD R11, R7, 0x1, R11 ;  /* 0x00000001070b7824 */ /* 0x001fc800078e020b */
[----:B------:R1:W-:Y:S01]  /*0db0*/  STS [R15], R18 ;  /* 0x000000120f007388 */ /* 0x0003e20000000800 */
[----:B------:R-:W-:-:S13]  /*0dc0*/  ISETP.GE.U32.AND P1, PT, R11, R13, PT ;  /* 0x0000000d0b00720c */ /* 0x000fda0003f26070 */
[----:B-1----:R-:W-:Y:S05]  /*0dd0*/  @!P1 BRA `(.L_x_11) ;  /* 0xfffffff4008c9947 */ /* 0x002fea000383ffff */
.L_x_1:
[----:B------:R-:W-:Y:S05]  /*0de0*/  BSYNC.RECONVERGENT B0 ;  /* 0x0000000000007941 */ /* 0x000fea0003800200 */
.L_x_0:
[----:B------:R-:W-:Y:S01]  /*0df0*/  BAR.SYNC.DEFER_BLOCKING 0x0 ;  /* 0x0000000000007b1d */ /* 0x000fe20000010000 */
[----:B------:R-:W-:Y:S01]  /*0e00*/  ISETP.GT.U32.AND P0, PT, R2, R0, PT ;  /* 0x000000000200720c */ /* 0x000fe20003f04070 */
[----:B------:R-:W-:-:S04]  /*0e10*/  HFMA2 R4, -RZ, RZ, -32.65625, 4.5359134674072265625e-05 ;  /* 0xd01502f9ff047431 */ /* 0x000fc800000001ff */
[----:B------:R-:W-:Y:S08]  /*0e20*/  BSSY.RECONVERGENT B0, `(.L_x_12) ;  /* 0x0000045000007945 */ /* 0x000ff00003800200 */
[----:B------:R-:W-:Y:S05]  /*0e30*/  @P0 BRA `(.L_x_13) ;  /* 0x00000004000c0947 */ /* 0x000fea0003800000 */
[----:B------:R-:W0:Y:S01]  /*0e40*/  LDC R5, c[0x0][0x360] ;  /* 0x0000d800ff057b82 */ /* 0x000e220000000800 */
[----:B------:R-:W-:Y:S01]  /*0e50*/  BSSY.RECONVERGENT B1, `(.L_x_14) ;  /* 0x000002f000017945 */ /* 0x000fe20003800200 */
[----:B0-----:R-:W0:Y:S01]  /*0e60*/  I2F.U32.RP R11, R5 ;  /* 0x00000005000b7306 */ /* 0x001e220000209000 */
[----:B------:R-:W-:Y:S02]  /*0e70*/  IADD3 R7, PT, PT, R2, R5, RZ ;  /* 0x0000000502077210 */ /* 0x000fe40007ffe0ff */
[----:B------:R-:W-:Y:S02]  /*0e80*/  ISETP.NE.U32.AND P2, PT, R5, RZ, PT ;  /* 0x000000ff0500720c */ /* 0x000fe40003f45070 */
[----:B------:R-:W-:Y:S02]  /*0e90*/  ISETP.GT.U32.AND P0, PT, R7, R0, PT ;  /* 0x000000000700720c */ /* 0x000fe40003f04070 */
[----:B------:R-:W-:Y:S01]  /*0ea0*/  VIADDMNMX.U32 R4, R0, 0x1, R7, !PT ;  /* 0x0000000100047846 */ /* 0x000fe20007800007 */
[----:B0-----:R-:W0:Y:S02]  /*0eb0*/  MUFU.RCP R11, R11 ;  /* 0x0000000b000b7308 */ /* 0x001e240000001000 */
[----:B0-----:R-:W-:-:S06]  /*0ec0*/  VIADD R8, R11, 0xffffffe ;  /* 0x0ffffffe0b087836 */ /* 0x001fcc0000000000 */
[----:B------:R0:W1:Y:S02]  /*0ed0*/  F2I.FTZ.U32.TRUNC.NTZ R9, R8 ;  /* 0x0000000800097305 */ /* 0x000064000021f000 */
[----:B0-----:R-:W-:Y:S02]  /*0ee0*/  IMAD.MOV.U32 R8, RZ, RZ, RZ ;  /* 0x000000ffff087224 */ /* 0x001fe400078e00ff */
[----:B-1----:R-:W-:-:S04]  /*0ef0*/  IMAD.MOV R10, RZ, RZ, -R9 ;  /* 0x000000ffff0a7224 */ /* 0x002fc800078e0a09 */
[----:B------:R-:W-:Y:S01]  /*0f00*/  IMAD R15, R10, R5, RZ ;  /* 0x000000050a0f7224 */ /* 0x000fe200078e02ff */
[----:B------:R-:W-:-:S03]  /*0f10*/  SEL R10, RZ, 0x1, P0 ;  /* 0x00000001ff0a7807 */ /* 0x000fc60000000000 */
[----:B------:R-:W-:Y:S01]  /*0f20*/  IMAD.HI.U32 R9, R9, R15, R8 ;  /* 0x0000000f09097227 */ /* 0x000fe200078e0008 */
[----:B------:R-:W-:-:S03]  /*0f30*/  IADD3 R4, PT, PT, R4, -R7, -R10 ;  /* 0x8000000704047210 */ /* 0x000fc60007ffe80a */
[----:B------:R-:W-:Y:S02]  /*0f40*/  IMAD.MOV.U32 R8, RZ, RZ, R2 ;  /* 0x000000ffff087224 */ /* 0x000fe400078e0002 */
[----:B------:R-:W-:-:S04]  /*0f50*/  IMAD.HI.U32 R9, R9, R4, RZ ;  /* 0x0000000409097227 */ /* 0x000fc800078e00ff */
[----:B------:R-:W-:-:S04]  /*0f60*/  IMAD.MOV R7, RZ, RZ, -R9 ;  /* 0x000000ffff077224 */ /* 0x000fc800078e0a09 */
[----:B------:R-:W-:-:S05]  /*0f70*/  IMAD R4, R5, R7, R4 ;  /* 0x0000000705047224 */ /* 0x000fca00078e0204 */
[----:B------:R-:W-:-:S13]  /*0f80*/  ISETP.GE.U32.AND P0, PT, R4, R5, PT ;  /* 0x000000050400720c */ /* 0x000fda0003f06070 */
[----:B------:R-:W-:Y:S01]  /*0f90*/  @P0 IADD3 R4, PT, PT, R4, -R5, RZ ;  /* 0x8000000504040210 */ /* 0x000fe20007ffe0ff */
[----:B------:R-:W-:-:S03]  /*0fa0*/  @P0 VIADD R9, R9, 0x1 ;  /* 0x0000000109090836 */ /* 0x000fc60000000000 */
[----:B------:R-:W-:-:S13]  /*0fb0*/  ISETP.GE.U32.AND P1, PT, R4, R5, PT ;  /* 0x000000050400720c */ /* 0x000fda0003f26070 */
[----:B------:R-:W-:Y:S01]  /*0fc0*/  @P1 VIADD R9, R9, 0x1 ;  /* 0x0000000109091836 */ /* 0x000fe20000000000 */
[----:B------:R-:W-:-:S04]  /*0fd0*/  @!P2 LOP3.LUT R9, RZ, R5, RZ, 0x33, !PT ;  /* 0x00000005ff09a212 */ /* 0x000fc800078e33ff */
[----:B------:R-:W-:-:S04]  /*0fe0*/  IADD3 R7, PT, PT, R10, R9, RZ ;  /* 0x000000090a077210 */ /* 0x000fc80007ffe0ff */
[C---:B------:R-:W-:Y:S02]  /*0ff0*/  LOP3.LUT R4, R7.reuse, 0x3, RZ, 0xc0, !PT ;  /* 0x0000000307047812 */ /* 0x040fe400078ec0ff */
[----:B------:R-:W-:Y:S02]  /*1000*/  ISETP.GE.U32.AND P1, PT, R7, 0x3, PT ;  /* 0x000000030700780c */ /* 0x000fe40003f26070 */
[----:B------:R-:W-:Y:S01]  /*1010*/  ISETP.NE.AND P0, PT, R4, 0x3, PT ;  /* 0x000000030400780c */ /* 0x000fe20003f05270 */
[----:B------:R-:W-:-:S12]  /*1020*/  IMAD.MOV.U32 R4, RZ, RZ, -0x2feafd07 ;  /* 0xd01502f9ff047424 */ /* 0x000fd800078e00ff */
[----:B------:R-:W-:Y:S05]  /*1030*/  @!P0 BRA `(.L_x_15) ;  /* 0x0000000000408947 */ /* 0x000fea0003800000 */
[----:B------:R-:W0:Y:S01]  /*1040*/  S2R R11, SR_CgaCtaId ;  /* 0x00000000000b7919 */ /* 0x000e220000008800 */
[----:B------:R-:W-:Y:S01]  /*1050*/  MOV R4, 0x400 ;  /* 0x0000040000047802 */ /* 0x000fe20000000f00 */
[----:B------:R-:W-:Y:S02]  /*1060*/  VIADD R7, R7, 0x1 ;  /* 0x0000000107077836 */ /* 0x000fe40000000000 */
[----:B------:R-:W-:Y:S01]  /*1070*/  IMAD.MOV.U32 R9, RZ, RZ, RZ ;  /* 0x000000ffff097224 */ /* 0x000fe200078e00ff */
[----:B------:R-:W-:Y:S01]  /*1080*/  IADD3 R4, PT, PT, R4, 0x80, RZ ;  /* 0x0000008004047810 */ /* 0x000fe20007ffe0ff */
[----:B------:R-:W-:Y:S01]  /*1090*/  IMAD.MOV.U32 R8, RZ, RZ, R2 ;  /* 0x000000ffff087224 */ /* 0x000fe200078e0002 */
[----:B------:R-:W-:Y:S02]  /*10a0*/  LOP3.LUT R10, R7, 0x3, RZ, 0xc0, !PT ;  /* 0x00000003070a7812 */ /* 0x000fe400078ec0ff */
[----:B0-----:R-:W-:Y:S02]  /*10b0*/  LEA R11, R11, R4, 0x18 ;  /* 0x000000040b0b7211 */ /* 0x001fe400078ec0ff */
[----:B------:R-:W-:-:S07]  /*10c0*/  MOV R4, 0xd01502f9 ;  /* 0xd01502f900047802 */ /* 0x000fce0000000f00 */
.L_x_16:
[----:B------:R-:W-:Y:S01]  /*10d0*/  IMAD R7, R8, 0x4, R11 ;  /* 0x0000000408077824 */ /* 0x000fe200078e020b */
[----:B------:R-:W-:Y:S01]  /*10e0*/  IADD3 R9, PT, PT, R9, 0x1, RZ ;  /* 0x0000000109097810 */ /* 0x000fe20007ffe0ff */
[----:B------:R-:W-:-:S03]  /*10f0*/  IMAD.IADD R8, R5, 0x1, R8 ;  /* 0x0000000105087824 */ /* 0x000fc600078e0208 */
[----:B------:R-:W-:Y:S01]  /*1100*/  ISETP.NE.AND P0, PT, R9, R10, PT ;  /* 0x0000000a0900720c */ /* 0x000fe20003f05270 */
[----:B------:R-:W0:Y:S02]  /*1110*/  LDS R7, [R7] ;  /* 0x0000000007077984 */ /* 0x000e240000000800 */
[----:B0-----:R-:W-:-:S10]  /*1120*/  FMNMX R4, R7, R4, !PT ;  /* 0x0000000407047209 */ /* 0x001fd40007800000 */
[----:B------:R-:W-:Y:S05]  /*1130*/  @P0 BRA `(.L_x_16) ;  /* 0xfffffffc00e40947 */ /* 0x000fea000383ffff */
.L_x_15:
[----:B------:R-:W-:Y:S05]  /*1140*/  BSYNC.RECONVERGENT B1 ;  /* 0x0000000000017941 */ /* 0x000fea0003800200 */
.L_x_14:
[----:B------:R-:W-:Y:S05]  /*1150*/  @!P1 BRA `(.L_x_13) ;  /* 0x0000000000449947 */ /* 0x000fea0003800000 */
[----:B------:R-:W0:Y:S01]  /*1160*/  S2R R10, SR_CgaCtaId ;  /* 0x00000000000a7919 */ /* 0x000e220000008800 */
[----:B------:R-:W-:-:S05]  /*1170*/  MOV R7, 0x400 ;  /* 0x0000040000077802 */ /* 0x000fca0000000f00 */
[----:B------:R-:W-:-:S05]  /*1180*/  VIADD R7, R7, 0x80 ;  /* 0x0000008007077836 */ /* 0x000fca0000000000 */
[----:B0-----:R-:W-:-:S07]  /*1190*/  LEA R15, R10, R7, 0x18 ;  /* 0x000000070a0f7211 */ /* 0x001fce00078ec0ff */
.L_x_17:
[----:B------:R-:W-:Y:S01]  /*11a0*/  LEA R14, R8, R15, 0x2 ;  /* 0x0000000f080e7211 */ /* 0x000fe200078e10ff */
[----:B------:R-:W-:-:S04]  /*11b0*/  IMAD R8, R5, 0x4, R8 ;  /* 0x0000000405087824 */ /* 0x000fc800078e0208 */
[C---:B------:R-:W-:Y:S01]  /*11c0*/  IMAD R10, R5.reuse, 0x4, R14 ;  /* 0x00000004050a7824 */ /* 0x040fe200078e020e */
[----:B------:R-:W-:Y:S01]  /*11d0*/  LDS R7, [R14] ;  /* 0x000000000e077984 */ /* 0x000fe20000000800 */
[----:B------:R-:W-:Y:S02]  /*11e0*/  ISETP.GT.U32.AND P0, PT, R8, R0, PT ;  /* 0x000000000800720c */ /* 0x000fe40003f04070 */
[C---:B------:R-:W-:Y:S02]  /*11f0*/  IMAD R12, R5.reuse, 0x4, R10 ;  /* 0x00000004050c7824 */ /* 0x040fe400078e020a */
[----:B------:R-:W0:Y:S03]  /*1200*/  LDS R10, [R10] ;  /* 0x000000000a0a7984 */ /* 0x000e260000000800 */
[----:B------:R-:W-:Y:S01]  /*1210*/  LEA R11, R5, R12, 0x2 ;  /* 0x0000000c050b7211 */ /* 0x000fe200078e10ff */
[----:B------:R-:W-:Y:S05]  /*1220*/  LDS R9, [R12] ;  /* 0x000000000c097984 */ /* 0x000fea0000000800 */
[----:B------:R-:W1:Y:S01]  /*1230*/  LDS R11, [R11] ;  /* 0x000000000b0b7984 */ /* 0x000e620000000800 */
[----:B0-----:R-:W-:-:S04]  /*1240*/  FMNMX3 R4, R4, R7, R10, !PT ;  /* 0x0000000704047276 */ /* 0x001fc8000780000a */
[----:B-1----:R-:W-:Y:S01]  /*1250*/  FMNMX3 R4, R4, R9, R11, !PT ;  /* 0x0000000904047276 */ /* 0x002fe2000780000b */
[----:B------:R-:W-:Y:S06]  /*1260*/  @!P0 BRA `(.L_x_17) ;  /* 0xfffffffc00cc8947 */ /* 0x000fec000383ffff */
.L_x_13:
[----:B------:R-:W-:Y:S05]  /*1270*/  BSYNC.RECONVERGENT B0 ;  /* 0x0000000000007941 */ /* 0x000fea0003800200 */
.L_x_12:
[----:B------:R-:W0:Y:S01]  /*1280*/  SHFL.DOWN PT, R5, R4, 0x10, 0x1f ;  /* 0x0a001f0004057f89 */ /* 0x000e2200000e0000 */
[----:B------:R-:W-:Y:S01]  /*1290*/  MOV R14, 0x400 ;  /* 0x00000400000e7802 */ /* 0x000fe20000000f00 */
[----:B------:R-:W1:Y:S01]  /*12a0*/  S2R R9, SR_CgaCtaId ;  /* 0x0000000000097919 */ /* 0x000e620000008800 */
[----:B0-----:R-:W-:Y:S02]  /*12b0*/  FMNMX R7, R5, R4, !PT ;  /* 0x0000000405077209 */ /* 0x001fe40007800000 */
[----:B------:R-:W-:-:S03]  /*12c0*/  LOP3.LUT P0, R4, R2, 0x1f, RZ, 0xc0, !PT ;  /* 0x0000001f02047812 */ /* 0x000fc6000780c0ff */
[----:B------:R-:W0:Y:S02]  /*12d0*/  SHFL.DOWN PT, R8, R7, 0x8, 0x1f ;  /* 0x09001f0007087f89 */ /* 0x000e2400000e0000 */
[----:B0-----:R-:W-:-:S05]  /*12e0*/  FMNMX R8, R7, R8, !PT ;  /* 0x0000000807087209 */ /* 0x001fca0007800000 */
[----:B------:R-:W0:Y:S02]  /*12f0*/  SHFL.DOWN PT, R5, R8, 0x4, 0x1f ;  /* 0x08801f0008057f89 */ /* 0x000e2400000e0000 */
[----:B0-----:R-:W-:-:S05]  /*1300*/  FMNMX R10, R8, R5, !PT ;  /* 0x00000005080a7209 */ /* 0x001fca0007800000 */
[----:B------:R-:W0:Y:S02]  /*1310*/  SHFL.DOWN PT, R5, R10, 0x2, 0x1f ;  /* 0x08401f000a057f89 */ /* 0x000e2400000e0000 */
[----:B0-----:R-:W-:Y:S02]  /*1320*/  FMNMX R11, R10, R5, !PT ;  /* 0x000000050a0b7209 */ /* 0x001fe40007800000 */
[----:B-1----:R-:W-:-:S03]  /*1330*/  LEA R5, R9, R14, 0x18 ;  /* 0x0000000e09057211 */ /* 0x002fc600078ec0ff */
[----:B------:R-:W0:Y:S01]  /*1340*/  SHFL.DOWN PT, R12, R11, 0x1, 0x1f ;  /* 0x08201f000b0c7f89 */ /* 0x000e2200000e0000 */
[C---:B------:R-:W-:Y:S01]  /*1350*/  LEA.HI R7, R2.reuse, R5, RZ, 0x1d ;  /* 0x0000000502077211 */ /* 0x040fe200078fe8ff */
[----:B------:R-:W-:Y:S01]  /*1360*/  IMAD R8, R2, 0x4, R5 ;  /* 0x0000000402087824 */ /* 0x000fe200078e0205 */
[----:B0-----:R-:W-:-:S05]  /*1370*/  FMNMX R12, R11, R12, !PT ;  /* 0x0000000c0b0c7209 */ /* 0x001fca0007800000 */
[----:B------:R0:W-:Y:S01]  /*1380*/  @!P0 STS [R7], R12 ;  /* 0x0000000c07008388 */ /* 0x0001e20000000800 */
[----:B------:R-:W-:Y:S01]  /*1390*/  BAR.SYNC.DEFER_BLOCKING 0x0 ;  /* 0x0000000000007b1d */ /* 0x000fe20000010000 */
[----:B------:R-:W-:-:S13]  /*13a0*/  ISETP.GT.U32.AND P0, PT, R2, 0x1f, PT ;  /* 0x0000001f0200780c */ /* 0x000fda0003f04070 */
[----:B0-----:R-:W-:Y:S05]  /*13b0*/  @P0 BRA `(.L_x_18) ;  /* 0x0000000000500947 */ /* 0x001fea0003800000 */
[----:B------:R-:W0:Y:S01]  /*13c0*/  LDCU UR4, c[0x0][0x360] ;  /* 0x00006c00ff0477ac */ /* 0x000e220008000800 */
[----:B------:R-:W-:Y:S01]  /*13d0*/  HFMA2 R10, -RZ, RZ, -32.65625, 4.5359134674072265625e-05 ;  /* 0xd01502f9ff0a7431 */ /* 0x000fe200000001ff */
[----:B0-----:R-:W-:-:S04]  /*13e0*/  UIADD3 UR4, UPT, UPT, UR4, 0x1f, URZ ;  /* 0x0000001f04047890 */ /* 0x001fc8000fffe0ff */
[----:B------:R-:W-:-:S06]  /*13f0*/  USHF.R.U32.HI UR4, URZ, 0x5, UR4 ;  /* 0x00000005ff047899 */ /* 0x000fcc0008011604 */
[----:B------:R-:W-:Y:S01]  /*1400*/  ISETP.GE.U32.AND P0, PT, R2, UR4, PT ;  /* 0x0000000402007c0c */ /* 0x000fe2000bf06070 */
[----:B------:R-:W-:-:S12]  /*1410*/  UMOV UR4, 0xffffffff ;  /* 0xffffffff00047882 */ /* 0x000fd80000000000 */
[----:B------:R0:W1:Y:S01]  /*1420*/  @!P0 LDS R10, [R8] ;  /* 0x00000000080a8984 */ /* 0x0000620000000800 */
[----:B------:R-:W-:Y:S05]  /*1430*/  BRA.DIV UR4, `(.L_x_19) ;  /* 0x0000001604047947 */ /* 0x000fea000b800000 */
[----:B-1----:R-:W1:Y:S02]  /*1440*/  SHFL.DOWN PT, R11, R10, 0x10, 0x1f ;  /* 0x0a001f000a0b7f89 */ /* 0x002e6400000e0000 */
[----:B-1----:R-:W-:-:S05]  /*1450*/  FMNMX R11, R11, R10, !PT ;  /* 0x0000000a0b0b7209 */ /* 0x002fca0007800000 */
[----:B------:R-:W1:Y:S02]  /*1460*/  SHFL.DOWN PT, R12, R11, 0x8, 0x1f ;  /* 0x09001f000b0c7f89 */ /* 0x000e6400000e0000 */
[----:B-1----:R-:W-:-:S05]  /*1470*/  FMNMX R12, R11, R12, !PT ;  /* 0x0000000c0b0c7209 */ /* 0x002fca0007800000 */
[----:B------:R-:W1:Y:S02]  /*1480*/  SHFL.DOWN PT, R15, R12, 0x4, 0x1f ;  /* 0x08801f000c0f7f89 */ /* 0x000e6400000e0000 */
[----:B-1----:R-:W-:-:S05]  /*1490*/  FMNMX R15, R12, R15, !PT ;  /* 0x0000000f0c0f7209 */ /* 0x002fca0007800000 */
[----:B------:R-:W1:Y:S02]  /*14a0*/  SHFL.DOWN PT, R16, R15, 0x2, 0x1f ;  /* 0x08401f000f107f89 */ /* 0x000e6400000e0000 */
[----:B-1----:R-:W-:-:S05]  /*14b0*/  FMNMX R16, R15, R16, !PT ;  /* 0x000000100f107209 */ /* 0x002fca0007800000 */
[----:B------:R1:W2:Y:S02]  /*14c0*/  SHFL.DOWN PT, R17, R16, 0x1, 0x1f ;  /* 0x08201f0010117f89 */ /* 0x0002a400000e0000 */
.L_x_41:
[----:B------:R-:W-:Y:S02]  /*14d0*/  ISETP.NE.AND P0, PT, R2, RZ, PT ;  /* 0x000000ff0200720c */ /* 0x000fe40003f05270 */
[----:B-12---:R-:W-:-:S11]  /*14e0*/  FMNMX R16, R16, R17, !PT ;  /* 0x0000001110107209 */ /* 0x006fd60007800000 */
[----:B------:R1:W-:Y:S02]  /*14f0*/  @!P0 STS [R5], R16 ;  /* 0x0000001005008388 */ /* 0x0003e40000000800 */
.L_x_18:
[----:B------:R-:W-:Y:S01]  /*1500*/  ISETP.GE.U32.AND P0, PT, R2, R13, PT ;  /* 0x0000000d0200720c */ /* 0x000fe20003f06070 */
[----:B------:R-:W-:Y:S05]  /*1510*/  WARPSYNC.ALL ;  /* 0x0000000000007948 */ /* 0x000fea0003800000 */
[----:B------:R-:W-:Y:S01]  /*1520*/  BAR.SYNC.DEFER_BLOCKING 0x0 ;  /* 0x0000000000007b1d */ /* 0x000fe20000010000 */
[----:B------:R-:W-:-:S05]  /*1530*/  IMAD.MOV.U32 R12, RZ, RZ, RZ ;  /* 0x000000ffff0c7224 */ /* 0x000fca00078e00ff */
[----:B------:R-:W-:Y:S04]  /*1540*/  BSSY.RECONVERGENT B0, `(.L_x_20) ;  /* 0x000001b000007945 */ /* 0x000fe80003800200 */
[----:B------:R-:W-:Y:S05]  /*1550*/  @P0 BRA `(.L_x_21) ;  /* 0x0000000000640947 */ /* 0x000fea0003800000 */
[----:B------:R2:W3:Y:S01]  /*1560*/  LDS R11, [R5] ;  /* 0x00000000050b7984 */ /* 0x0004e20000000800 */
[----:B------:R-:W4:Y:S01]  /*1570*/  LDC R10, c[0x0][0x360] ;  /* 0x0000d800ff0a7b82 */ /* 0x000f220000000800 */
[----:B------:R-:W-:Y:S02]  /*1580*/  VIADD R14, R14, 0x80 ;  /* 0x000000800e0e7836 */ /* 0x000fe40000000000 */
[----:B------:R-:W-:Y:S02]  /*1590*/  HFMA2 R12, -RZ, RZ, 0, 0 ;  /* 0x00000000ff0c7431 */ /* 0x000fe400000001ff */
[----:B------:R-:W-:Y:S01]  /*15a0*/  IMAD.MOV.U32 R19, RZ, RZ, 0x3bbb989d ;  /* 0x3bbb989dff137424 */ /* 0x000fe200078e00ff */
[----:B------:R-:W-:Y:S02]  /*15b0*/  MOV R18, 0x437c0000 ;  /* 0x437c000000127802 */ /* 0x000fe40000000f00 */
[----:B------:R-:W-:Y:S01]  /*15c0*/  LEA R20, R9, R14, 0x18 ;  /* 0x0000000e09147211 */ /* 0x000fe200078ec0ff */
[----:B--2---:R-:W-:-:S07]  /*15d0*/  IMAD.MOV.U32 R9, RZ, RZ, R2 ;  /* 0x000000ffff097224 */ /* 0x004fce00078e0002 */
.L_x_22:
[C---:B--2---:R-:W-:Y:S01]  /*15e0*/  IMAD R14, R9.reuse, 0x4, R20 ;  /* 0x00000004090e7824 */ /* 0x044fe200078e0214 */
[----:B------:R-:W-:Y:S02]  /*15f0*/  ISETP.GT.U32.AND P0, PT, R9, R0, PT ;  /* 0x000000000900720c */ /* 0x000fe40003f04070 */
[----:B----4-:R-:W-:Y:S02]  /*1600*/  IADD3 R9, PT, PT, R10, R9, RZ ;  /* 0x000000090a097210 */ /* 0x010fe40007ffe0ff */
[----:B-1----:R-:W3:Y:S02]  /*1610*/  LDS R16, [R14] ;  /* 0x000000000e107984 */ /* 0x002ee40000000800 */
[----:B------:R-:W-:Y:S01]  /*1620*/  ISETP.GE.U32.AND P1, PT, R9, R13, PT ;  /* 0x0000000d0900720c */ /* 0x000fe20003f26070 */
[----:B---3--:R-:W-:-:S04]  /*1630*/  FADD R16, -R11, R16 ;  /* 0x000000100b107221 */ /* 0x008fc80000000100 */
[----:B------:R-:W-:-:S04]  /*1640*/  FFMA.SAT R15, R16, R19, 0.5 ;  /* 0x3f000000100f7423 */ /* 0x000fc80000002013 */
[----:B------:R-:W-:-:S04]  /*1650*/  FFMA.RM R15, R15, R18, 12582913 ;  /* 0x4b4000010f0f7423 */ /* 0x000fc80000004012 */
[C---:B------:R-:W-:Y:S01]  /*1660*/  FADD R17, R15.reuse, -12583039 ;  /* 0xcb40007f0f117421 */ /* 0x040fe20000000000 */
[----:B------:R-:W-:-:S03]  /*1670*/  IMAD.SHL.U32 R15, R15, 0x800000, RZ ;  /* 0x008000000f0f7824 */ /* 0x000fc600078e00ff */
[----:B------:R-:W-:-:S04]  /*1680*/  FFMA R17, R16, 1.4426950216293334961, -R17 ;  /* 0x3fb8aa3b10117823 */ /* 0x000fc80000000811 */
[----:B------:R-:W-:-:S04]  /*1690*/  FFMA R17, R16, 1.925963033500011079e-08, R17 ;  /* 0x32a5706010117823 */ /* 0x000fc80000000011 */
[----:B------:R-:W1:Y:S02]  /*16a0*/  MUFU.EX2 R16, R17 ;  /* 0x0000001100107308 */ /* 0x000e640000000800 */
[----:B-1----:R-:W-:-:S04]  /*16b0*/  FMUL R15, R15, R16 ;  /* 0x000000100f0f7220 */ /* 0x002fc80000400000 */
[----:B------:R-:W-:Y:S01]  /*16c0*/  @!P0 FADD R12, R15, R12 ;  /* 0x0000000c0f0c8221 */ /* 0x000fe20000000000 */
[----:B------:R2:W-:Y:S01]  /*16d0*/  STS [R14], R15 ;  /* 0x0000000f0e007388 */ /* 0x0005e20000000800 */
[----:B------:R-:W-:Y:S05]  /*16e0*/  @!P1 BRA `(.L_x_22) ;  /* 0xfffffffc00bc9947 */ /* 0x000fea000383ffff */
.L_x_21:
[----:B------:R-:W-:Y:S05]  /*16f0*/  BSYNC.RECONVERGENT B0 ;  /* 0x0000000000007941 */ /* 0x000fea0003800200 */
.L_x_20:
[----:B------:R-:W3:Y:S01]  /*1700*/  SHFL.DOWN PT, R9, R12, 0x10, 0x1f ;  /* 0x0a001f000c097f89 */ /* 0x000ee200000e0000 */
[----:B------:R-:W-:Y:S01]  /*1710*/  ISETP.NE.AND P0, PT, R4, RZ, PT ;  /* 0x000000ff0400720c */ /* 0x000fe20003f05270 */
[----:B---3--:R-:W-:-:S05]  /*1720*/  FADD R9, R9, R12 ;  /* 0x0000000c09097221 */ /* 0x008fca0000000000 */
[----:B------:R-:W3:Y:S02]  /*1730*/  SHFL.DOWN PT, R10, R9, 0x8, 0x1f ;  /* 0x09001f00090a7f89 */ /* 0x000ee400000e0000 */
[----:B---3--:R-:W-:-:S05]  /*1740*/  FADD R10, R9, R10 ;  /* 0x0000000a090a7221 */ /* 0x008fca0000000000 */
[----:B------:R-:W3:Y:S02]  /*1750*/  SHFL.DOWN PT, R11, R10, 0x4, 0x1f ;  /* 0x08801f000a0b7f89 */ /* 0x000ee400000e0000 */
[----:B---3--:R-:W-:-:S05]  /*1760*/  FADD R11, R10, R11 ;  /* 0x0000000b0a0b7221 */ /* 0x008fca0000000000 */
[----:B--2---:R-:W2:Y:S02]  /*1770*/  SHFL.DOWN PT, R14, R11, 0x2, 0x1f ;  /* 0x08401f000b0e7f89 */ /* 0x004ea400000e0000 */
[----:B--2---:R-:W-:-:S05]  /*1780*/  FADD R14, R11, R14 ;  /* 0x0000000e0b0e7221 */ /* 0x004fca0000000000 */
[----:B------:R-:W2:Y:S02]  /*1790*/  SHFL.DOWN PT, R15, R14, 0x1, 0x1f ;  /* 0x08201f000e0f7f89 */ /* 0x000ea400000e0000 */
[----:B--2---:R-:W-:-:S05]  /*17a0*/  FADD R4, R14, R15 ;  /* 0x0000000f0e047221 */ /* 0x004fca0000000000 */
[----:B------:R2:W-:Y:S01]  /*17b0*/  @!P0 STS [R7], R4 ;  /* 0x0000000407008388 */ /* 0x0005e20000000800 */
[----:B------:R-:W-:Y:S01]  /*17c0*/  BAR.SYNC.DEFER_BLOCKING 0x0 ;  /* 0x0000000000007b1d */ /* 0x000fe20000010000 */
[----:B------:R-:W-:-:S13]  /*17d0*/  ISETP.GT.U32.AND P0, PT, R2, 0x1f, PT ;  /* 0x0000001f0200780c */ /* 0x000fda0003f04070 */
[----:B--2---:R-:W-:Y:S05]  /*17e0*/  @P0 BRA `(.L_x_23) ;  /* 0x0000000000500947 */ /* 0x004fea0003800000 */
[----:B------:R-:W2:Y:S01]  /*17f0*/  LDCU UR4, c[0x0][0x360] ;  /* 0x00006c00ff0477ac */ /* 0x000ea20008000800 */
[----:B------:R-:W-:Y:S01]  /*1800*/  IMAD.MOV.U32 R4, RZ, RZ, RZ ;  /* 0x000000ffff047224 */ /* 0x000fe200078e00ff */
[----:B--2---:R-:W-:-:S04]  /*1810*/  UIADD3 UR4, UPT, UPT, UR4, 0x1f, URZ ;  /* 0x0000001f04047890 */ /* 0x004fc8000fffe0ff */
[----:B------:R-:W-:-:S06]  /*1820*/  USHF.R.U32.HI UR4, URZ, 0x5, UR4 ;  /* 0x00000005ff047899 */ /* 0x000fcc0008011604 */
[----:B------:R-:W-:Y:S01]  /*1830*/  ISETP.GE.U32.AND P0, PT, R2, UR4, PT ;  /* 0x0000000402007c0c */ /* 0x000fe2000bf06070 */
[----:B------:R-:W-:-:S12]  /*1840*/  UMOV UR4, 0xffffffff ;  /* 0xffffffff00047882 */ /* 0x000fd80000000000 */
[----:B------:R2:W3:Y:S01]  /*1850*/  @!P0 LDS R4, [R8] ;  /* 0x0000000008048984 */ /* 0x0004e20000000800 */
[----:B------:R-:W-:Y:S05]  /*1860*/  BRA.DIV UR4, `(.L_x_24) ;  /* 0x0000001204887947 */ /* 0x000fea000b800000 */
[----:B---3--:R-:W3:Y:S02]  /*1870*/  SHFL.DOWN PT, R7, R4, 0x10, 0x1f ;  /* 0x0a001f0004077f89 */ /* 0x008ee400000e0000 */
[----:B---3--:R-:W-:-:S05]  /*1880*/  FADD R7, R7, R4 ;  /* 0x0000000407077221 */ /* 0x008fca0000000000 */
[----:B0-2---:R-:W0:Y:S02]  /*1890*/  SHFL.DOWN PT, R8, R7, 0x8, 0x1f ;  /* 0x09001f0007087f89 */ /* 0x005e2400000e0000 */
[----:B0-----:R-:W-:-:S05]  /*18a0*/  FADD R8, R7, R8 ;  /* 0x0000000807087221 */ /* 0x001fca0000000000 */
[----:B------:R-:W0:Y:S02]  /*18b0*/  SHFL.DOWN PT, R9, R8, 0x4, 0x1f ;  /* 0x08801f0008097f89 */ /* 0x000e2400000e0000 */
[----:B0-----:R-:W-:-:S05]  /*18c0*/  FADD R9, R8, R9 ;  /* 0x0000000908097221 */ /* 0x001fca0000000000 */
[----:B------:R-:W0:Y:S02]  /*18d0*/  SHFL.DOWN PT, R10, R9, 0x2, 0x1f ;  /* 0x08401f00090a7f89 */ /* 0x000e2400000e0000 */
[----:B0-----:R-:W-:-:S05]  /*18e0*/  FADD R10, R9, R10 ;  /* 0x0000000a090a7221 */ /* 0x001fca0000000000 */
[----:B------:R0:W2:Y:S02]  /*18f0*/  SHFL.DOWN PT, R11, R10, 0x1, 0x1f ;  /* 0x08201f000a0b7f89 */ /* 0x0000a400000e0000 */
.L_x_47:
[----:B------:R-:W-:Y:S01]  /*1900*/  ISETP.NE.AND P0, PT, R2, RZ, PT ;  /* 0x000000ff0200720c */ /* 0x000fe20003f05270 */
[----:B0-2---:R-:W-:-:S12]  /*1910*/  FADD R10, R10, R11 ;  /* 0x0000000b0a0a7221 */ /* 0x005fd80000000000 */
[----:B------:R2:W-:Y:S02]  /*1920*/  @!P0 STS [R5], R10 ;  /* 0x0000000a05008388 */ /* 0x0005e40000000800 */
.L_x_23:
[----:B------:R-:W-:Y:S01]  /*1930*/  ISETP.GE.U32.AND P0, PT, R2, R13, PT ;  /* 0x0000000d0200720c */ /* 0x000fe20003f06070 */
[----:B------:R-:W-:Y:S05]  /*1940*/  WARPSYNC.ALL ;  /* 0x0000000000007948 */ /* 0x000fea0003800000 */
[----:B------:R-:W-:Y:S06]  /*1950*/  BAR.SYNC.DEFER_BLOCKING 0x0 ;  /* 0x0000000000007b1d */ /* 0x000fec0000010000 */
[----:B------:R-:W-:Y:S04]  /*1960*/  BSSY.RECONVERGENT B0, `(.L_x_25) ;  /* 0x000001e000007945 */ /* 0x000fe80003800200 */
[----:B------:R-:W-:Y:S05]  /*1970*/  @P0 BRA `(.L_x_26) ;  /* 0x0000000000700947 */ /* 0x000fea0003800000 */
[----:B------:R-:W0:Y:S01]  /*1980*/  LDS R4, [R5] ;  /* 0x0000000005047984 */ /* 0x000e220000000800 */
[----:B------:R-:W3:Y:S01]  /*1990*/  LDC R7, c[0x0][0x360] ;  /* 0x0000d800ff077b82 */ /* 0x000ee20000000800 */
[----:B0-----:R-:W-:-:S05]  /*19a0*/  VIADD R8, R4, 0x1800000 ;  /* 0x0180000004087836 */ /* 0x001fca0000000000 */
[----:B------:R-:W-:-:S04]  /*19b0*/  LOP3.LUT R8, R8, 0x7f800000, RZ, 0xc0, !PT ;  /* 0x7f80000008087812 */ /* 0x000fc800078ec0ff */
[----:B------:R-:W-:-:S13]  /*19c0*/  ISETP.GT.U32.AND P0, PT, R8, 0x1ffffff, PT ;  /* 0x01ffffff0800780c */ /* 0x000fda0003f04070 */
[----:B---3--:R-:W-:Y:S05]  /*19d0*/  @P0 BRA `(.L_x_27) ;  /* 0x00000000000c0947 */ /* 0x008fea0003800000 */
[----:B------:R-:W-:-:S07]  /*19e0*/  MOV R8, 0x1a00 ;  /* 0x00001a0000087802 */ /* 0x000fce0000000f00 */
[----:B-12---:R-:W-:Y:S05]  /*19f0*/  CALL.REL.NOINC `($__internal_0_$__cuda_sm20_rcp_rn_f32_slowpath) ;  /* 0x0000001000b87944 */ /* 0x006fea0003c00000 */
[----:B------:R-:W-:Y:S05]  /*1a00*/  BRA `(.L_x_28) ;  /* 0x0000000000107947 */ /* 0x000fea0003800000 */
.L_x_27:
[----:B-12---:R-:W0:Y:S02]  /*1a10*/  MUFU.RCP R5, R4 ;  /* 0x0000000400057308 */ /* 0x006e240000001000 */
[----:B0-----:R-:W-:-:S04]  /*1a20*/  FFMA R8, R4, R5, -1 ;  /* 0xbf80000004087423 */ /* 0x001fc80000000005 */
[----:B------:R-:W-:-:S04]  /*1a30*/  FADD.FTZ R8, -R8, -RZ ;  /* 0x800000ff08087221 */ /* 0x000fc80000010100 */
[----:B------:R-:W-:-:S07]  /*1a40*/  FFMA R5, R5, R8, R5 ;  /* 0x0000000805057223 */ /* 0x000fce0000000005 */
.L_x_28:
[----:B------:R-:W0:Y:S01]  /*1a50*/  S2R R9, SR_CgaCtaId ;  /* 0x0000000000097919 */ /* 0x000e220000008800 */
[----:B------:R-:W1:Y:S01]  /*1a60*/  LDC R13, c[0x0][0x3ac] ;  /* 0x0000eb00ff0d7b82 */ /* 0x000e620000000800 */
[----:B------:R-:W-:-:S04]  /*1a70*/  MOV R4, 0x400 ;  /* 0x0000040000047802 */ /* 0x000fc80000000f00 */
[----:B------:R-:W-:Y:S01]  /*1a80*/  IADD3 R8, PT, PT, R4, 0x80, RZ ;  /* 0x0000008004087810 */ /* 0x000fe20007ffe0ff */
[----:B------:R-:W-:-:S03]  /*1a90*/  IMAD.MOV.U32 R4, RZ, RZ, R2 ;  /* 0x000000ffff047224 */ /* 0x000fc600078e0002 */
[----:B0-----:R-:W-:-:S07]  /*1aa0*/  LEA R11, R9, R8, 0x18 ;  /* 0x00000008090b7211 */ /* 0x001fce00078ec0ff */
.L_x_29:
[C---:B------:R-:W-:Y:S01]  /*1ab0*/  ISETP.GT.U32.AND P0, PT, R4.reuse, R0, PT ;  /* 0x000000000400720c */ /* 0x040fe20003f04070 */
[----:B---3--:R-:W-:Y:S02]  /*1ac0*/  IMAD R9, R4, 0x4, R11 ;  /* 0x0000000404097824 */ /* 0x008fe400078e020b */
[----:B------:R-:W-:Y:S02]  /*1ad0*/  HFMA2 R8, -RZ, RZ, 0, 0 ;  /* 0x00000000ff087431 */ /* 0x000fe400000001ff */
[----:B------:R-:W-:-:S08]  /*1ae0*/  IMAD.IADD R4, R7, 0x1, R4 ;  /* 0x0000000107047824 */ /* 0x000fd000078e0204 */
[----:B------:R-:W0:Y:S02]  /*1af0*/  @!P0 LDS R10, [R9] ;  /* 0x00000000090a8984 */ /* 0x000e240000000800 */
[----:B0-----:R-:W-:Y:S01]  /*1b00*/  @!P0 FMUL R8, R10, R5 ;  /* 0x000000050a088220 */ /* 0x001fe20000400000 */
[----:B-1----:R-:W-:-:S04]  /*1b10*/  ISETP.GE.U32.AND P0, PT, R4, R13, PT ;  /* 0x0000000d0400720c */ /* 0x002fc80003f06070 */
[----:B------:R3:W-:Y:S09]  /*1b20*/  STS [R9], R8 ;  /* 0x0000000809007388 */ /* 0x0007f20000000800 */
[----:B------:R-:W-:Y:S05]  /*1b30*/  @!P0 BRA `(.L_x_29) ;  /* 0xfffffffc00dc8947 */ /* 0x000fea000383ffff */
.L_x_26:
[----:B------:R-:W-:Y:S05]  /*1b40*/  BSYNC.RECONVERGENT B0 ;  /* 0x0000000000007941 */ /* 0x000fea0003800200 */
.L_x_25:
[----:B------:R-:W4:Y:S01]  /*1b50*/  LDCU UR4, c[0x0][0x3b0] ;  /* 0x00007600ff0477ac */ /* 0x000f220008000800 */
[----:B------:R-:W-:Y:S01]  /*1b60*/  BAR.SYNC.DEFER_BLOCKING 0x0 ;  /* 0x0000000000007b1d */ /* 0x000fe20000010000 */
[----:B----4-:R-:W-:-:S13]  /*1b70*/  ISETP.GE.U32.AND P0, PT, R2, UR4, PT ;  /* 0x0000000402007c0c */ /* 0x010fda000bf06070 */
[----:B------:R-:W-:Y:S05]  /*1b80*/  @P0 EXIT ;  /* 0x000000000000094d */ /* 0x000fea0003800000 */
[----:B------:R-:W-:Y:S01]  /*1b90*/  VIADD R4, R0, 0x1 ;  /* 0x0000000100047836 */ /* 0x000fe20000000000 */
[----:B------:R-:W-:Y:S01]  /*1ba0*/  IADD3 R6, PT, PT, R3, R6, RZ ;  /* 0x0000000603067210 */ /* 0x000fe20007ffe0ff */
[----:B------:R-:W4:Y:S03]  /*1bb0*/  LDCU UR8, c[0x0][0x360] ;  /* 0x00006c00ff0877ac */ /* 0x000f260008000800 */
[----:B-12---:R-:W-:Y:S01]  /*1bc0*/  LOP3.LUT R5, R4, 0x1fff8, RZ, 0xc0, !PT ;  /* 0x0001fff804057812 */ /* 0x006fe200078ec0ff */
[----:B------:R-:W1:Y:S04]  /*1bd0*/  LDCU.64 UR10, c[0x0][0x398] ;  /* 0x00007300ff0a77ac */ /* 0x000e680008000a00 */
[----:B------:R-:W-:-:S07]  /*1be0*/  IMAD.MOV R7, RZ, RZ, -R5 ;  /* 0x000000ffff077224 */ /* 0x000fce00078e0a05 */
.L_x_35:
[----:B------:R-:W-:Y:S01]  /*1bf0*/  ISETP.GE.U32.AND P0, PT, R0, 0x7, PT ;  /* 0x000000070000780c */ /* 0x000fe20003f06070 */
[----:B--2---:R-:W-:Y:S01]  /*1c00*/  IMAD.MOV.U32 R23, RZ, RZ, RZ ;  /* 0x000000ffff177224 */ /* 0x004fe200078e00ff */
[----:B---3--:R-:W-:-:S11]  /*1c10*/  MOV R9, RZ ;  /* 0x000000ff00097202 */ /* 0x008fd60000000f00 */
[----:B------:R-:W-:Y:S05]  /*1c20*/  @!P0 BRA `(.L_x_30) ;  /* 0x0000000400608947 */ /* 0x000fea0003800000 */
[----:B------:R-:W2:Y:S01]  /*1c30*/  S2UR UR5, SR_CgaCtaId ;  /* 0x00000000000579c3 */ /* 0x000ea20000008800 */
[----:B------:R-:W-:Y:S01]  /*1c40*/  UMOV UR4, 0x400 ;  /* 0x0000040000047882 */ /* 0x000fe20000000000 */
[----:B------:R-:W-:Y:S01]  /*1c50*/  IMAD.MOV.U32 R23, RZ, RZ, RZ ;  /* 0x000000ffff177224 */ /* 0x000fe200078e00ff */
[----:B------:R-:W-:Y:S01]  /*1c60*/  UIADD3 UR4, UPT, UPT, UR4, 0x80, URZ ;  /* 0x0000008004047890 */ /* 0x000fe2000fffe0ff */
[----:B------:R-:W-:Y:S01]  /*1c70*/  IMAD.MOV.U32 R22, RZ, RZ, R2 ;  /* 0x000000ffff167224 */ /* 0x000fe200078e0002 */
[----:B------:R-:W-:-:S03]  /*1c80*/  MOV R16, R7 ;  /* 0x0000000700107202 */ /* 0x000fc60000000f00 */
[----:B------:R-:W3:Y:S01]  /*1c90*/  LDC R13, c[0x0][0x3b0] ;  /* 0x0000ec00ff0d7b82 */ /* 0x000ee20000000800 */
[----:B--2---:R-:W-:-:S04]  /*1ca0*/  ULEA UR4, UR5, UR4, 0x18 ;  /* 0x0000000405047291 */ /* 0x004fc8000f8ec0ff */
[----:B------:R-:W-:Y:S01]  /*1cb0*/  UIADD3 UR4, UPT, UPT, UR4, 0x10, URZ ;  /* 0x0000001004047890 */ /* 0x000fe2000fffe0ff */
[----:B---3--:R-:W-:Y:S01]  /*1cc0*/  IMAD.IADD R15, R2, 0x1, R13 ;  /* 0x00000001020f7824 */ /* 0x008fe200078e020d */
[C---:B------:R-:W-:Y:S01]  /*1cd0*/  LEA R18, R13.reuse, R2, 0x2 ;  /* 0x000000020d127211 */ /* 0x040fe200078e10ff */
[C-C-:B------:R-:W-:Y:S02]  /*1ce0*/  IMAD R12, R13.reuse, 0x2, R2.reuse ;  /* 0x000000020d0c7824 */ /* 0x140fe400078e0202 */
[C-C-:B------:R-:W-:Y:S02]  /*1cf0*/  IMAD R17, R13.reuse, 0x3, R2.reuse ;  /* 0x000000030d117824 */ /* 0x140fe400078e0202 */
[C-C-:B------:R-:W-:Y:S02]  /*1d00*/  IMAD R19, R13.reuse, 0x5, R2.reuse ;  /* 0x000000050d137824 */ /* 0x140fe400078e0202 */
[C-C-:B------:R-:W-:Y:S02]  /*1d10*/  IMAD R20, R13.reuse, 0x6, R2.reuse ;  /* 0x000000060d147824 */ /* 0x140fe400078e0202 */
[----:B------:R-:W-:-:S02]  /*1d20*/  IMAD R21, R13, 0x7, R2 ;  /* 0x000000070d157824 */ /* 0x000fc400078e0202 */
[----:B------:R-:W-:-:S07]  /*1d30*/  IMAD.U32 R14, RZ, RZ, UR4 ;  /* 0x00000004ff0e7e24 */ /* 0x000fce000f8e00ff */
.L_x_31:
[----:B------:R-:W-:-:S05]  /*1d40*/  IADD3 R9, P0, PT, R3, R22, RZ ;  /* 0x0000001603097210 */ /* 0x000fca0007f1e0ff */
[----:B------:R-:W-:Y:S01]  /*1d50*/  IMAD.X R10, RZ, RZ, RZ, P0 ;  /* 0x000000ffff0a7224 */ /* 0x000fe200000e06ff */
[----:B01----:R-:W-:-:S04]  /*1d60*/  LEA R8, P0, R9, UR10, 0x1 ;  /* 0x0000000a09087c11 */ /* 0x003fc8000f8008ff */
[----:B------:R-:W-:-:S05]  /*1d70*/  LEA.HI.X R9, R9, UR11, R10, 0x1, P0 ;  /* 0x0000000b09097c11 */ /* 0x000fca00080f0c0a */
[----:B------:R0:W2:Y:S01]  /*1d80*/  LDG.E.U16.CONSTANT R27, desc[UR6][R8.64] ;  /* 0x00000006081b7981 */ /* 0x0000a2000c1e9500 */
[----:B------:R-:W-:-:S04]  /*1d90*/  IADD3 R10, P0, PT, R3, R15, RZ ;  /* 0x0000000f030a7210 */ /* 0x000fc80007f1e0ff */
[----:B------:R-:W-:Y:S02]  /*1da0*/  IADD3.X R11, PT, PT, RZ, RZ, RZ, P0, !PT ;  /* 0x000000ffff0b7210 */ /* 0x000fe400007fe4ff */
[----:B------:R-:W-:-:S04]  /*1db0*/  LEA R24, P0, R10, UR10, 0x1 ;  /* 0x0000000a0a187c11 */ /* 0x000fc8000f8008ff */
[----:B------:R-:W-:Y:S02]  /*1dc0*/  LEA.HI.X R25, R10, UR11, R11, 0x1, P0 ;  /* 0x0000000b0a197c11 */ /* 0x000fe400080f0c0b */
[----:B0-----:R-:W0:Y:S04]  /*1dd0*/  LDS.128 R8, [R14+-0x10] ;  /* 0xfffff0000e087984 */ /* 0x001e280000000c00 */
[----:B------:R1:W3:Y:S01]  /*1de0*/  LDG.E.U16.CONSTANT R26, desc[UR6][R24.64] ;  /* 0x00000006181a7981 */ /* 0x0002e2000c1e9500 */
[----:B--2---:R-:W-:Y:S01]  /*1df0*/  HADD2.F32 R28, -RZ, R27.H0_H0 ;  /* 0x2000001bff1c7230 */ /* 0x004fe20000004100 */
[----:B------:R-:W-:-:S04]  /*1e00*/  IADD3 R27, P0, PT, R3, R12, RZ ;  /* 0x0000000c031b7210 */ /* 0x000fc80007f1e0ff */
[----:B0-----:R-:W-:Y:S01]  /*1e10*/  FFMA R28, R28, R8, R23 ;  /* 0x000000081c1c7223 */ /* 0x001fe20000000017 */
[----:B------:R-:W-:Y:S01]  /*1e20*/  IMAD.X R23, RZ, RZ, RZ, P0 ;  /* 0x000000ffff177224 */ /* 0x000fe200000e06ff */
[----:B-1----:R-:W-:-:S04]  /*1e30*/  LEA R24, P0, R27, UR10, 0x1 ;  /* 0x0000000a1b187c11 */ /* 0x002fc8000f8008ff */
[----:B------:R-:W-:-:S05]  /*1e40*/  LEA.HI.X R25, R27, UR11, R23, 0x1, P0 ;  /* 0x0000000b1b197c11 */ /* 0x000fca00080f0c17 */
[----:B------:R0:W2:Y:S01]  /*1e50*/  LDG.E.U16.CONSTANT R27, desc[UR6][R24.64] ;  /* 0x00000006181b7981 */ /* 0x0000a2000c1e9500 */
[----:B---3--:R-:W-:Y:S01]  /*1e60*/  HADD2.F32 R26, -RZ, R26.H0_H0 ;  /* 0x2000001aff1a7230 */ /* 0x008fe20000004100 */
[----:B------:R-:W-:-:S04]  /*1e70*/  IADD3 R23, P0, PT, R3, R17, RZ ;  /* 0x0000001103177210 */ /* 0x000fc80007f1e0ff */
[----:B------:R-:W-:Y:S01]  /*1e80*/  FFMA R29, R9, R26, R28 ;  /* 0x0000001a091d7223 */ /* 0x000fe2000000001c */
[----:B------:R-:W-:Y:S01]  /*1e90*/  IMAD.X R26, RZ, RZ, RZ, P0 ;  /* 0x000000ffff1a7224 */ /* 0x000fe200000e06ff */
[----:B------:R-:W-:-:S04]  /*1ea0*/  LEA R8, P0, R23, UR10, 0x1 ;  /* 0x0000000a17087c11 */ /* 0x000fc8000f8008ff */
[----:B------:R-:W-:-:S05]  /*1eb0*/  LEA.HI.X R9, R23, UR11, R26, 0x1, P0 ;  /* 0x0000000b17097c11 */ /* 0x000fca00080f0c1a */
[----:B------:R1:W3:Y:S01]  /*1ec0*/  LDG.E.U16.CONSTANT R23, desc[UR6][R8.64] ;  /* 0x0000000608177981 */ /* 0x0002e2000c1e9500 */
[C---:B------:R-:W-:Y:S02]  /*1ed0*/  IADD3 R28, P0, PT, R3.reuse, R18, RZ ;  /* 0x00000012031c7210 */ /* 0x040fe40007f1e0ff */
[----:B------:R-:W-:Y:S02]  /*1ee0*/  IADD3 R26, P1, PT, R3, R19, RZ ;  /* 0x00000013031a7210 */ /* 0x000fe40007f3e0ff */
[----:B0-----:R-:W-:Y:S02]  /*1ef0*/  IADD3.X R25, PT, PT, RZ, RZ, RZ, P0, !PT ;  /* 0x000000ffff197210 */ /* 0x001fe400007fe4ff */
[----:B------:R-:W-:-:S04]  /*1f00*/  LEA R24, P0, R28, UR10, 0x1 ;  /* 0x0000000a1c187c11 */ /* 0x000fc8000f8008ff */
[----:B------:R-:W-:Y:S02]  /*1f10*/  LEA.HI.X R25, R28, UR11, R25, 0x1, P0 ;  /* 0x0000000b1c197c11 */ /* 0x000fe400080f0c19 */
[----:B-1----:R-:W-:-:S03]  /*1f20*/  LEA R8, P0, R26, UR10, 0x1 ;  /* 0x0000000a1a087c11 */ /* 0x002fc6000f8008ff */
[----:B------:R-:W5:Y:S01]  /*1f30*/  LDG.E.U16.CONSTANT R24, desc[UR6][R24.64] ;  /* 0x0000000618187981 */ /* 0x000f62000c1e9500 */
[----:B--2---:R-:W-:-:S05]  /*1f40*/  HADD2.F32 R27, -RZ, R27.H0_H0 ;  /* 0x2000001bff1b7230 */ /* 0x004fca0000004100 */
[----:B------:R-:W-:Y:S01]  /*1f50*/  FFMA R10, R10, R27, R29 ;  /* 0x0000001b0a0a7223 */ /* 0x000fe2000000001d */
[----:B------:R-:W-:-:S05]  /*1f60*/  IMAD.X R27, RZ, RZ, RZ, P1 ;  /* 0x000000ffff1b7224 */ /* 0x000fca00008e06ff */
[----:B------:R-:W-:-:S05]  /*1f70*/  LEA.HI.X R9, R26, UR11, R27, 0x1, P0 ;  /* 0x0000000b1a097c11 */ /* 0x000fca00080f0c1b */
[----:B------:R0:W2:Y:S01]  /*1f80*/  LDG.E.U16.CONSTANT R26, desc[UR6][R8.64] ;  /* 0x00000006081a7981 */ /* 0x0000a2000c1e9500 */
[----:B---3--:R-:W-:-:S05]  /*1f90*/  HADD2.F32 R23, -RZ, R23.H0_H0 ;  /* 0x20000017ff177230 */ /* 0x008fca0000004100 */
[----:B------:R-:W-:Y:S02]  /*1fa0*/  FFMA R23, R11, R23, R10 ;  /* 0x000000170b177223 */ /* 0x000fe4000000000a */
[----:B0-----:R-:W0:Y:S01]  /*1fb0*/  LDS.128 R8, [R14] ;  /* 0x000000000e087984 */ /* 0x001e220000000c00 */
[----:B------:R-:W-:Y:S01]  /*1fc0*/  IADD3 R27, P0, PT, R3, R20, RZ ;  /* 0x00000014031b7210 */ /* 0x000fe20007f1e0ff */
[----:B-----5:R-:W-:-:S05]  /*1fd0*/  HADD2.F32 R28, -RZ, R24.H0_H0 ;  /* 0x20000018ff1c7230 */ /* 0x020fca0000004100 */
[----:B0-----:R-:W-:Y:S01]  /*1fe0*/  FFMA R28, R28, R8, R23 ;  /* 0x000000081c1c7223 */ /* 0x001fe20000000017 */
[----:B--2---:R-:W-:-:S05]  /*1ff0*/  HADD2.F32 R26, -RZ, R26.H0_H0 ;  /* 0x2000001aff1a7230 */ /* 0x004fca0000004100 */
[----:B------:R-:W-:Y:S01]  /*2000*/  FFMA R23, R9, R26, R28 ;  /* 0x0000001a09177223 */ /* 0x000fe2000000001c */
[----:B------:R-:W-:Y:S01]  /*2010*/  IMAD.X R26, RZ, RZ, RZ, P0 ;  /* 0x000000ffff1a7224 */ /* 0x000fe200000e06ff */
[----:B------:R-:W-:Y:S02]  /*2020*/  LEA R24, P0, R27, UR10, 0x1 ;  /* 0x0000000a1b187c11 */ /* 0x000fe4000f8008ff */
[----:B------:R-:W-:Y:S02]  /*2030*/  IADD3 R9, P1, PT, R3, R21, RZ ;  /* 0x0000001503097210 */ /* 0x000fe40007f3e0ff */
[----:B------:R-:W-:Y:S02]  /*2040*/  LEA.HI.X R25, R27, UR11, R26, 0x1, P0 ;  /* 0x0000000b1b197c11 */ /* 0x000fe400080f0c1a */
[----:B------:R-:W-:Y:S02]  /*2050*/  IADD3.X R26, PT, PT, RZ, RZ, RZ, P1, !PT ;  /* 0x000000ffff1a7210 */ /* 0x000fe40000ffe4ff */
[C---:B------:R-:W-:Y:S01]  /*2060*/  LEA R8, P0, R9.reuse, UR10, 0x1 ;  /* 0x0000000a09087c11 */ /* 0x040fe2000f8008ff */
[----:B------:R-:W2:Y:S03]  /*2070*/  LDG.E.U16.CONSTANT R24, desc[UR6][R24.64] ;  /* 0x0000000618187981 */ /* 0x000ea6000c1e9500 */
[----:B------:R-:W-:-:S05]  /*2080*/  LEA.HI.X R9, R9, UR11, R26, 0x1, P0 ;  /* 0x0000000b09097c11 */ /* 0x000fca00080f0c1a */
[----:B------:R-:W3:Y:S01]  /*2090*/  LDG.E.U16.CONSTANT R8, desc[UR6][R8.64] ;  /* 0x0000000608087981 */ /* 0x000ee2000c1e9500 */
[----:B------:R-:W-:-:S05]  /*20a0*/  VIADD R16, R16, 0x8 ;  /* 0x0000000810107836 */ /* 0x000fca0000000000 */
[----:B------:R-:W-:Y:S01]  /*20b0*/  ISETP.NE.AND P0, PT, R16, RZ, PT ;  /* 0x000000ff1000720c */ /* 0x000fe20003f05270 */
[C---:B------:R-:W-:Y:S01]  /*20c0*/  IMAD R15, R13.reuse, 0x8, R15 ;  /* 0x000000080d0f7824 */ /* 0x040fe200078e020f */
[C---:B------:R-:W-:Y:S01]  /*20d0*/  LEA R12, R13.reuse, R12, 0x3 ;  /* 0x0000000c0d0c7211 */ /* 0x040fe200078e18ff */
[C---:B------:R-:W-:Y:S01]  /*20e0*/  IMAD R17, R13.reuse, 0x8, R17 ;  /* 0x000000080d117824 */ /* 0x040fe200078e0211 */
[C---:B------:R-:W-:Y:S01]  /*20f0*/  LEA R19, R13.reuse, R19, 0x3 ;  /* 0x000000130d137211 */ /* 0x040fe200078e18ff */
[C---:B------:R-:W-:Y:S01]  /*2100*/  IMAD R18, R13.reuse, 0x8, R18 ;  /* 0x000000080d127824 */ /* 0x040fe200078e0212 */
[C---:B------:R-:W-:Y:S01]  /*2110*/  LEA R22, R13.reuse, R22, 0x3 ;  /* 0x000000160d167211 */ /* 0x040fe200078e18ff */
[C---:B------:R-:W-:Y:S02]  /*2120*/  IMAD R20, R13.reuse, 0x8, R20 ;  /* 0x000000080d147824 */ /* 0x040fe400078e0214 */
[----:B------:R-:W-:Y:S02]  /*2130*/  IMAD R21, R13, 0x8, R21 ;  /* 0x000000080d157824 */ /* 0x000fe400078e0215 */
[----:B------:R-:W-:-:S02]  /*2140*/  VIADD R14, R14, 0x20 ;  /* 0x000000200e0e7836 */ /* 0x000fc40000000000 */
[----:B--2---:R-:W-:-:S05]  /*2150*/  HADD2.F32 R26, -RZ, R24.H0_H0 ;  /* 0x20000018ff1a7230 */ /* 0x004fca0000004100 */
[----:B------:R-:W-:Y:S01]  /*2160*/  FFMA R10, R10, R26, R23 ;  /* 0x0000001a0a0a7223 */ /* 0x000fe20000000017 */
[----:B---3--:R-:W-:-:S05]  /*2170*/  HADD2.F32 R27, -RZ, R8.H0_H0 ;  /* 0x20000008ff1b7230 */ /* 0x008fca0000004100 */
[----:B------:R-:W-:Y:S01]  /*2180*/  FFMA R23, R11, R27, R10 ;  /* 0x0000001b0b177223 */ /* 0x000fe2000000000a */
[----:B------:R-:W-:Y:S06]  /*2190*/  @P0 BRA `(.L_x_31) ;  /* 0xfffffff800e80947 */ /* 0x000fec000383ffff */
[----:B------:R-:W-:-:S07]  /*21a0*/  IMAD.MOV.U32 R9, RZ, RZ, R5 ;  /* 0x000000ffff097224 */ /* 0x000fce00078e0005 */
.L_x_30:
[----:B0-----:R-:W-:-:S04]  /*21b0*/  LOP3.LUT R8, R4, 0x7, RZ, 0xc0, !PT ;  /* 0x0000000704087812 */ /* 0x001fc800078ec0ff */
[----:B------:R-:W-:-:S13]  /*21c0*/  ISETP.NE.AND P0, PT, R8, RZ, PT ;  /* 0x000000ff0800720c */ /* 0x000fda0003f05270 */
[----:B------:R-:W-:Y:S05]  /*21d0*/  @!P0 BRA `(.L_x_32) ;  /* 0x0000000400748947 */ /* 0x000fea0003800000 */
[----:B------:R-:W-:Y:S02]  /*21e0*/  IADD3 R8, PT, PT, R8, -0x1, RZ ;  /* 0xffffffff08087810 */ /* 0x000fe40007ffe0ff */
[----:B------:R-:W-:Y:S02]  /*21f0*/  LOP3.LUT P0, RZ, R4, 0x3, RZ, 0xc0, !PT ;  /* 0x0000000304ff7812 */ /* 0x000fe4000780c0ff */
[----:B------:R-:W-:-:S13]  /*2200*/  ISETP.GE.U32.AND P1, PT, R8, 0x3, PT ;  /* 0x000000030800780c */ /* 0x000fda0003f26070 */
[----:B------:R-:W-:Y:S05]  /*2210*/  @!P1 BRA `(.L_x_33) ;  /* 0x0000000000a89947 */ /* 0x000fea0003800000 */
[----:B------:R-:W0:Y:S01]  /*2220*/  LDCU UR4, c[0x0][0x3b0] ;  /* 0x00007600ff0477ac */ /* 0x000e220008000800 */
[----:B------:R-:W2:Y:S01]  /*2230*/  LDCU.64 UR12, c[0x0][0x398] ;  /* 0x00007300ff0c77ac */ /* 0x000ea20008000a00 */
[----:B0-----:R-:W-:-:S04]  /*2240*/  IMAD R8, R9, UR4, R2 ;  /* 0x0000000409087c24 */ /* 0x001fc8000f8e0202 */
[----:B------:R-:W-:Y:S01]  /*2250*/  VIADD R10, R8, UR4 ;  /* 0x00000004080a7c36 */ /* 0x000fe20008000000 */
[----:B------:R-:W-:-:S03]  /*2260*/  IADD3 R11, P1, PT, R3, R8, RZ ;  /* 0x00000008030b7210 */ /* 0x000fc60007f3e0ff */
[----:B------:R-:W-:Y:S01]  /*2270*/  VIADD R8, R10, UR4 ;  /* 0x000000040a087c36 */ /* 0x000fe20008000000 */
[----:B------:R-:W-:Y:S02]  /*2280*/  IADD3 R12, P2, PT, R3, R10, RZ ;  /* 0x0000000a030c7210 */ /* 0x000fe40007f5e0ff */
[----:B------:R-:W-:Y:S02]  /*2290*/  IADD3.X R14, PT, PT, RZ, RZ, RZ, P1, !PT ;  /* 0x000000ffff0e7210 */ /* 0x000fe40000ffe4ff */
[----:B--2---:R-:W-:Y:S01]  /*22a0*/  LEA R10, P1, R11, UR12, 0x1 ;  /* 0x0000000c0b0a7c11 */ /* 0x004fe2000f8208ff */
[----:B------:R-:W-:Y:S01]  /*22b0*/  IMAD.X R15, RZ, RZ, RZ, P2 ;  /* 0x000000ffff0f7224 */ /* 0x000fe200010e06ff */
[----:B------:R-:W-:Y:S01]  /*22c0*/  IADD3 R13, P3, PT, R3, R8, RZ ;  /* 0x00000008030d7210 */ /* 0x000fe20007f7e0ff */
[----:B------:R-:W-:Y:S01]  /*22d0*/  VIADD R8, R8, UR4 ;  /* 0x0000000408087c36 */ /* 0x000fe20008000000 */
[----:B------:R-:W-:Y:S02]  /*22e0*/  LEA R16, P2, R12, UR12, 0x1 ;  /* 0x0000000c0c107c11 */ /* 0x000fe4000f8408ff */
[----:B------:R-:W-:-:S02]  /*22f0*/  LEA.HI.X R11, R11, UR13, R14, 0x1, P1 ;  /* 0x0000000d0b0b7c11 */ /* 0x000fc400088f0c0e */
[----:B------:R-:W-:Y:S02]  /*2300*/  LEA.HI.X R17, R12, UR13, R15, 0x1, P2 ;  /* 0x0000000d0c117c11 */ /* 0x000fe400090f0c0f */
[----:B------:R-:W-:Y:S02]  /*2310*/  IADD3 R14, P2, PT, R3, R8, RZ ;  /* 0x00000008030e7210 */ /* 0x000fe40007f5e0ff */
[----:B------:R-:W-:Y:S01]  /*2320*/  IADD3.X R18, PT, PT, RZ, RZ, RZ, P3, !PT ;  /* 0x000000ffff127210 */ /* 0x000fe20001ffe4ff */
[----:B------:R0:W2:Y:S01]  /*2330*/  LDG.E.U16.CONSTANT R8, desc[UR6][R10.64] ;  /* 0x000000060a087981 */ /* 0x0000a2000c1e9500 */
[C---:B------:R-:W-:Y:S01]  /*2340*/  LEA R12, P1, R13.reuse, UR12, 0x1 ;  /* 0x0000000c0d0c7c11 */ /* 0x040fe2000f8208ff */
[----:B------:R-:W-:Y:S02]  /*2350*/  IMAD.X R15, RZ, RZ, RZ, P2 ;  /* 0x000000ffff0f7224 */ /* 0x000fe400010e06ff */
[----:B------:R-:W3:Y:S01]  /*2360*/  LDG.E.U16.CONSTANT R16, desc[UR6][R16.64] ;  /* 0x0000000610107981 */ /* 0x000ee2000c1e9500 */
[----:B------:R-:W-:-:S02]  /*2370*/  LEA.HI.X R13, R13, UR13, R18, 0x1, P1 ;  /* 0x0000000d0d0d7c11 */ /* 0x000fc400088f0c12 */
[----:B------:R-:W-:-:S03]  /*2380*/  LEA R18, P1, R14, UR12, 0x1 ;  /* 0x0000000c0e127c11 */ /* 0x000fc6000f8208ff */
[----:B------:R-:W5:Y:S01]  /*2390*/  LDG.E.U16.CONSTANT R12, desc[UR6][R12.64] ;  /* 0x000000060c0c7981 */ /* 0x000f62000c1e9500 */
[----:B------:R-:W-:-:S05]  /*23a0*/  LEA.HI.X R19, R14, UR13, R15, 0x1, P1 ;  /* 0x0000000d0e137c11 */ /* 0x000fca00088f0c0f */
[----:B------:R-:W4:Y:S01]  /*23b0*/  LDG.E.U16.CONSTANT R18, desc[UR6][R18.64] ;  /* 0x0000000612127981 */ /* 0x000f22000c1e9500 */
[----:B------:R-:W1:Y:S01]  /*23c0*/  S2UR UR5, SR_CgaCtaId ;  /* 0x00000000000579c3 */ /* 0x000e620000008800 */
[----:B------:R-:W-:Y:S02]  /*23d0*/  UMOV UR4, 0x400 ;  /* 0x0000040000047882 */ /* 0x000fe40000000000 */
[----:B------:R-:W-:-:S04]  /*23e0*/  UIADD3 UR4, UPT, UPT, UR4, 0x80, URZ ;  /* 0x0000008004047890 */ /* 0x000fc8000fffe0ff */
[----:B-1----:R-:W-:-:S06]  /*23f0*/  ULEA UR4, UR5, UR4, 0x18 ;  /* 0x0000000405047291 */ /* 0x002fcc000f8ec0ff */
[----:B------:R-:W-:-:S05]  /*2400*/  LEA R20, R9, UR4, 0x2 ;  /* 0x0000000409147c11 */ /* 0x000fca000f8e10ff */
[----:B0-----:R-:W0:Y:S04]  /*2410*/  LDS.64 R10, [R20] ;  /* 0x00000000140a7984 */ /* 0x001e280000000a00 */
[----:B------:R-:W1:Y:S01]  /*2420*/  LDS.64 R14, [R20+0x8] ;  /* 0x00000800140e7984 */ /* 0x000e620000000a00 */
[----:B------:R-:W-:Y:S02]  /*2430*/  VIADD R9, R9, 0x4 ;  /* 0x0000000409097836 */ /* 0x000fe40000000000 */
[----:B--2---:R-:W-:Y:S02]  /*2440*/  HADD2.F32 R8, -RZ, R8.H0_H0 ;  /* 0x20000008ff087230 */ /* 0x004fe40000004100 */
[----:B---3--:R-:W-:-:S03]  /*2450*/  HADD2.F32 R17, -RZ, R16.H0_H0 ;  /* 0x20000010ff117230 */ /* 0x008fc60000004100 */
[----:B0-----:R-:W-:-:S04]  /*2460*/  FFMA R8, R8, R10, R23 ;  /* 0x0000000a08087223 */ /* 0x001fc80000000017 */
[----:B------:R-:W-:Y:S01]  /*2470*/  FFMA R11, R17, R11, R8 ;  /* 0x0000000b110b7223 */ /* 0x000fe20000000008 */
[----:B-----5:R-:W-:-:S05]  /*2480*/  HADD2.F32 R12, -RZ, R12.H0_H0 ;  /* 0x2000000cff0c7230 */ /* 0x020fca0000004100 */
[----:B-1----:R-:W-:Y:S01]  /*2490*/  FFMA R12, R12, R14, R11 ;  /* 0x0000000e0c0c7223 */ /* 0x002fe2000000000b */
[----:B----4-:R-:W-:-:S05]  /*24a0*/  HADD2.F32 R23, -RZ, R18.H0_H0 ;  /* 0x20000012ff177230 */ /* 0x010fca0000004100 */
[----:B------:R-:W-:-:S07]  /*24b0*/  FFMA R23, R23, R15, R12 ;  /* 0x0000000f17177223 */ /* 0x000fce000000000c */
.L_x_33:
[----:B------:R-:W-:Y:S05]  /*24c0*/  @!P0 BRA `(.L_x_32) ;  /* 0x0000000000b88947 */ /* 0x000fea0003800000 */
[C---:B------:R-:W-:Y:S02]  /*24d0*/  LOP3.LUT P1, RZ, R0.reuse, 0x3, RZ, 0xc0, !PT ;  /* 0x0000000300ff7812 */ /* 0x040fe4000782c0ff */
[----:B------:R-:W-:-:S04]  /*24e0*/  LOP3.LUT R8, R0, 0x1, RZ, 0xc0, !PT ;  /* 0x0000000100087812 */ /* 0x000fc800078ec0ff */
[----:B------:R-:W-:-:S07]  /*24f0*/  ISETP.NE.U32.AND P0, PT, R8, 0x1, PT ;  /* 0x000000010800780c */ /* 0x000fce0003f05070 */
[----:B------:R-:W-:Y:S06]  /*2500*/  @!P1 BRA `(.L_x_34) ;  /* 0x0000000000649947 */ /* 0x000fec0003800000 */
[----:B------:R-:W0:Y:S01]  /*2510*/  LDCU UR4, c[0x0][0x3b0] ;  /* 0x00007600ff0477ac */ /* 0x000e220008000800 */
[----:B------:R-:W2:Y:S01]  /*2520*/  LDCU.64 UR12, c[0x0][0x398] ;  /* 0x00007300ff0c77ac */ /* 0x000ea20008000a00 */
[----:B0-----:R-:W-:-:S05]  /*2530*/  IMAD R8, R9, UR4, R2 ;  /* 0x0000000409087c24 */ /* 0x001fca000f8e0202 */
[----:B------:R-:W-:Y:S02]  /*2540*/  IADD3 R11, P1, PT, R3, R8, RZ ;  /* 0x00000008030b7210 */ /* 0x000fe40007f3e0ff */
[----:B------:R-:W-:-:S03]  /*2550*/  IADD3 R12, PT, PT, R8, UR4, RZ ;  /* 0x00000004080c7c10 */ /* 0x000fc6000fffe0ff */
[----:B------:R-:W-:Y:S01]  /*2560*/  IMAD.X R8, RZ, RZ, RZ, P1 ;  /* 0x000000ffff087224 */ /* 0x000fe200008e06ff */
[----:B------:R-:W-:Y:S02]  /*2570*/  IADD3 R12, P2, PT, R3, R12, RZ ;  /* 0x0000000c030c7210 */ /* 0x000fe40007f5e0ff */
[----:B--2---:R-:W-:-:S03]  /*2580*/  LEA R10, P1, R11, UR12, 0x1 ;  /* 0x0000000c0b0a7c11 */ /* 0x004fc6000f8208ff */
[----:B------:R-:W-:Y:S01]  /*2590*/  IMAD.X R13, RZ, RZ, RZ, P2 ;  /* 0x000000ffff0d7224 */ /* 0x000fe200010e06ff */
[----:B------:R-:W-:Y:S02]  /*25a0*/  LEA.HI.X R11, R11, UR13, R8, 0x1, P1 ;  /* 0x0000000d0b0b7c11 */ /* 0x000fe400088f0c08 */
[----:B------:R-:W-:-:S03]  /*25b0*/  LEA R14, P1, R12, UR12, 0x1 ;  /* 0x0000000c0c0e7c11 */ /* 0x000fc6000f8208ff */
[----:B------:R-:W2:Y:S01]  /*25c0*/  LDG.E.U16.CONSTANT R10, desc[UR6][R10.64] ;  /* 0x000000060a0a7981 */ /* 0x000ea2000c1e9500 */
[----:B------:R-:W-:-:S05]  /*25d0*/  LEA.HI.X R15, R12, UR13, R13, 0x1, P1 ;  /* 0x0000000d0c0f7c11 */ /* 0x000fca00088f0c0d */
[----:B------:R-:W3:Y:S01]  /*25e0*/  LDG.E.U16.CONSTANT R14, desc[UR6][R14.64] ;  /* 0x000000060e0e7981 */ /* 0x000ee2000c1e9500 */
[----:B------:R-:W0:Y:S01]  /*25f0*/  S2UR UR5, SR_CgaCtaId ;  /* 0x00000000000579c3 */ /* 0x000e220000008800 */
[----:B------:R-:W-:Y:S02]  /*2600*/  UMOV UR4, 0x400 ;  /* 0x0000040000047882 */ /* 0x000fe40000000000 */
[----:B------:R-:W-:-:S04]  /*2610*/  UIADD3 UR4, UPT, UPT, UR4, 0x80, URZ ;  /* 0x0000008004047890 */ /* 0x000fc8000fffe0ff */
[----:B0-----:R-:W-:-:S06]  /*2620*/  ULEA UR4, UR5, UR4, 0x18 ;  /* 0x0000000405047291 */ /* 0x001fcc000f8ec0ff */
[----:B------:R-:W-:-:S06]  /*2630*/  LEA R12, R9, UR4, 0x2 ;  /* 0x00000004090c7c11 */ /* 0x000fcc000f8e10ff */
[----:B------:R-:W0:Y:S01]  /*2640*/  LDS.64 R12, [R12] ;  /* 0x000000000c0c7984 */ /* 0x000e220000000a00 */
[----:B------:R-:W-:Y:S01]  /*2650*/  IADD3 R9, PT, PT, R9, 0x2, RZ ;  /* 0x0000000209097810 */ /* 0x000fe20007ffe0ff */
[----:B--2---:R-:W-:-:S05]  /*2660*/  HADD2.F32 R8, -RZ, R10.H0_H0 ;  /* 0x2000000aff087230 */ /* 0x004fca0000004100 */
[----:B0-----:R-:W-:Y:S01]  /*2670*/  FFMA R8, R8, R12, R23 ;  /* 0x0000000c08087223 */ /* 0x001fe20000000017 */
[----:B---3--:R-:W-:-:S05]  /*2680*/  HADD2.F32 R17, -RZ, R14.H0_H0 ;  /* 0x2000000eff117230 */ /* 0x008fca0000004100 */
[----:B------:R-:W-:-:S07]  /*2690*/  FFMA R23, R17, R13, R8 ;  /* 0x0000000d11177223 */ /* 0x000fce0000000008 */
.L_x_34:
[----:B------:R-:W-:Y:S05]  /*26a0*/  @!P0 BRA `(.L_x_32) ;  /* 0x0000000000408947 */ /* 0x000fea0003800000 */
[----:B------:R-:W0:Y:S01]  /*26b0*/  LDCU UR4, c[0x0][0x3b0] ;  /* 0x00007600ff0477ac */ /* 0x000e220008000800 */
[----:B------:R-:W2:Y:S01]  /*26c0*/  LDCU.64 UR12, c[0x0][0x398] ;  /* 0x00007300ff0c77ac */ /* 0x000ea20008000a00 */
[----:B0-----:R-:W-:-:S05]  /*26d0*/  IMAD R8, R9, UR4, R2 ;  /* 0x0000000409087c24 */ /* 0x001fca000f8e0202 */
[----:B------:R-:W-:-:S05]  /*26e0*/  IADD3 R8, P0, PT, R3, R8, RZ ;  /* 0x0000000803087210 */ /* 0x000fca0007f1e0ff */
[----:B------:R-:W-:Y:S01]  /*26f0*/  IMAD.X R11, RZ, RZ, RZ, P0 ;  /* 0x000000ffff0b7224 */ /* 0x000fe200000e06ff */
[----:B--2---:R-:W-:-:S04]  /*2700*/  LEA R10, P0, R8, UR12, 0x1 ;  /* 0x0000000c080a7c11 */ /* 0x004fc8000f8008ff */
[----:B------:R-:W-:-:S05]  /*2710*/  LEA.HI.X R11, R8, UR13, R11, 0x1, P0 ;  /* 0x0000000d080b7c11 */ /* 0x000fca00080f0c0b */
[----:B------:R-:W2:Y:S01]  /*2720*/  LDG.E.U16.CONSTANT R10, desc[UR6][R10.64] ;  /* 0x000000060a0a7981 */ /* 0x000ea2000c1e9500 */
[----:B------:R-:W0:Y:S01]  /*2730*/  S2UR UR5, SR_CgaCtaId ;  /* 0x00000000000579c3 */ /* 0x000e220000008800 */
[----:B------:R-:W-:Y:S02]  /*2740*/  UMOV UR4, 0x400 ;  /* 0x0000040000047882 */ /* 0x000fe40000000000 */
[----:B------:R-:W-:-:S04]  /*2750*/  UIADD3 UR4, UPT, UPT, UR4, 0x80, URZ ;  /* 0x0000008004047890 */ /* 0x000fc8000fffe0ff */
[----:B0-----:R-:W-:-:S06]  /*2760*/  ULEA UR4, UR5, UR4, 0x18 ;  /* 0x0000000405047291 */ /* 0x001fcc000f8ec0ff */
[----:B------:R-:W-:-:S06]  /*2770*/  LEA R9, R9, UR4, 0x2 ;  /* 0x0000000409097c11 */ /* 0x000fcc000f8e10ff */
[----:B------:R-:W0:Y:S01]  /*2780*/  LDS R9, [R9] ;  /* 0x0000000009097984 */ /* 0x000e220000000800 */
[----:B--2---:R-:W-:-:S05]  /*2790*/  HADD2.F32 R8, -RZ, R10.H0_H0 ;  /* 0x2000000aff087230 */ /* 0x004fca0000004100 */
[----:B0-----:R-:W-:-:S07]  /*27a0*/  FFMA R23, R8, R9, R23 ;  /* 0x0000000908177223 */ /* 0x001fce0000000017 */
.L_x_32:
[----:B------:R-:W0:Y:S01]  /*27b0*/  LDC.64 R8, c[0x0][0x380] ;  /* 0x0000e000ff087b82 */ /* 0x000e220000000a00 */
[----:B------:R-:W2:Y:S01]  /*27c0*/  LDCU UR4, c[0x0][0x3b0] ;  /* 0x00007600ff0477ac */ /* 0x000ea20008000800 */
[----:B------:R-:W-:Y:S01]  /*27d0*/  IMAD.IADD R11, R6, 0x1, R2 ;  /* 0x00000001060b7824 */ /* 0x000fe200078e0202 */
[----:B------:R-:W-:Y:S02]  /*27e0*/  F2FP.F16.F32.PACK_AB R23, RZ, R23 ;  /* 0x00000017ff17723e */ /* 0x000fe400000000ff */
[----:B----4-:R-:W-:-:S04]  /*27f0*/  IADD3 R2, PT, PT, R2, UR8, RZ ;  /* 0x0000000802027c10 */ /* 0x010fc8000fffe0ff */
[----:B--2---:R-:W-:Y:S01]  /*2800*/  ISETP.GE.U32.AND P0, PT, R2, UR4, PT ;  /* 0x0000000402007c0c */ /* 0x004fe2000bf06070 */
[----:B0-----:R-:W-:-:S05]  /*2810*/  IMAD.WIDE.U32 R8, R11, 0x2, R8 ;  /* 0x000000020b087825 */ /* 0x001fca00078e0008 */
[----:B------:R2:W-:Y:S07]  /*2820*/  STG.E.U16 desc[UR6][R8.64], R23 ;  /* 0x0000001708007986 */ /* 0x0005ee000c101506 */
[----:B------:R-:W-:Y:S05]  /*2830*/  @!P0 BRA `(.L_x_35) ;  /* 0xfffffff000ec8947 */ /* 0x000fea000383ffff */
[----:B-1----:R-:W-:Y:S05]  /*2840*/  EXIT ;  /* 0x000000000000794d */ /* 0x002fea0003800000 */
.L_x_19:
[----:B-1----:R-:W-:Y:S01]  /*2850*/  IMAD.MOV.U32 R19, RZ, RZ, R10 ;  /* 0x000000ffff137224 */ /* 0x002fe200078e000a */
[----:B------:R-:W-:Y:S01]  /*2860*/  MOV R21, 0x1f ;  /* 0x0000001f00157802 */ /* 0x000fe20000000f00 */
[----:B------:R-:W-:Y:S02]  /*2870*/  IMAD.MOV.U32 R20, RZ, RZ, 0x10 ;  /* 0x00000010ff147424 */ /* 0x000fe400078e00ff */
[----:B------:R-:W-:-:S07]  /*2880*/  IMAD.MOV.U32 R18, RZ, RZ, -0x1 ;  /* 0xffffffffff127424 */ /* 0x000fce00078e00ff */
[----:B0-----:R-:W-:Y:S05]  /*2890*/  WARPSYNC.COLLECTIVE R18, `(.L_x_36) ;  /* 0x0000000012087348 */ /* 0x001fea0003c00000 */
[----:B------:R1:W2:Y:S02]  /*28a0*/  SHFL.DOWN P0, R17, R19, R20, R21 ;  /* 0x0800001413117389 */ /* 0x0002a40000000015 */
[----:B012---:R-:W-:Y:S05]  /*28b0*/  ENDCOLLECTIVE ;  /* 0x000000000000791b */ /* 0x007fea0003800000 */
.L_x_36:
[----:B------:R-:W-:Y:S02]  /*28c0*/  IMAD.MOV.U32 R20, RZ, RZ, 0x8 ;  /* 0x00000008ff147424 */ /* 0x000fe400078e00ff */
[----:B------:R-:W-:-:S05]  /*28d0*/  IMAD.MOV.U32 R11, RZ, RZ, R17 ;  /* 0x000000ffff0b7224 */ /* 0x000fca00078e0011 */
[----:B------:R-:W-:-:S04]  /*28e0*/  FMNMX R11, R11, R10, !PT ;  /* 0x0000000a0b0b7209 */ /* 0x000fc80007800000 */
[----:B------:R-:W-:-:S07]  /*28f0*/  MOV R19, R11 ;  /* 0x0000000b00137202 */ /* 0x000fce0000000f00 */
[----:B------:R-:W-:Y:S05]  /*2900*/  WARPSYNC.COLLECTIVE R18, `(.L_x_37) ;  /* 0x0000000012087348 */ /* 0x000fea0003c00000 */
[----:B------:R0:W1:Y:S02]  /*2910*/  SHFL.DOWN P0, R17, R19, R20, R21 ;  /* 0x0800001413117389 */ /* 0x0000640000000015 */
[----:B01----:R-:W-:Y:S05]  /*2920*/  ENDCOLLECTIVE ;  /* 0x000000000000791b */ /* 0x003fea0003800000 */
.L_x_37:
[----:B------:R-:W-:Y:S02]  /*2930*/  IMAD.MOV.U32 R20, RZ, RZ, 0x4 ;  /* 0x00000004ff147424 */ /* 0x000fe400078e00ff */
[----:B------:R-:W-:-:S05]  /*2940*/  IMAD.MOV.U32 R12, RZ, RZ, R17 ;  /* 0x000000ffff0c7224 */ /* 0x000fca00078e0011 */
[----:B------:R-:W-:-:S04]  /*2950*/  FMNMX R12, R11, R12, !PT ;  /* 0x0000000c0b0c7209 */ /* 0x000fc80007800000 */
[----:B------:R-:W-:-:S07]  /*2960*/  MOV R19, R12 ;  /* 0x0000000c00137202 */ /* 0x000fce0000000f00 */
[----:B------:R-:W-:Y:S05]  /*2970*/  WARPSYNC.COLLECTIVE R18, `(.L_x_38) ;  /* 0x0000000012087348 */ /* 0x000fea0003c00000 */
[----:B------:R0:W1:Y:S02]  /*2980*/  SHFL.DOWN P0, R17, R19, R20, R21 ;  /* 0x0800001413117389 */ /* 0x0000640000000015 */
[----:B01----:R-:W-:Y:S05]  /*2990*/  ENDCOLLECTIVE ;  /* 0x000000000000791b */ /* 0x003fea0003800000 */
.L_x_38:
[----:B------:R-:W-:Y:S02]  /*29a0*/  IMAD.MOV.U32 R20, RZ, RZ, 0x2 ;  /* 0x00000002ff147424 */ /* 0x000fe400078e00ff */
[----:B------:R-:W-:-:S05]  /*29b0*/  IMAD.MOV.U32 R15, RZ, RZ, R17 ;  /* 0x000000ffff0f7224 */ /* 0x000fca00078e0011 */
[----:B------:R-:W-:-:S04]  /*29c0*/  FMNMX R15, R12, R15, !PT ;  /* 0x0000000f0c0f7209 */ /* 0x000fc80007800000 */
[----:B------:R-:W-:-:S07]  /*29d0*/  MOV R19, R15 ;  /* 0x0000000f00137202 */ /* 0x000fce0000000f00 */
[----:B------:R-:W-:Y:S05]  /*29e0*/  WARPSYNC.COLLECTIVE R18, `(.L_x_39) ;  /* 0x0000000012087348 */ /* 0x000fea0003c00000 */
[----:B------:R0:W1:Y:S02]  /*29f0*/  SHFL.DOWN P0, R17, R19, R20, R21 ;  /* 0x0800001413117389 */ /* 0x0000640000000015 */
[----:B01----:R-:W-:Y:S05]  /*2a00*/  ENDCOLLECTIVE ;  /* 0x000000000000791b */ /* 0x003fea0003800000 */
.L_x_39:
[----:B------:R-:W-:Y:S02]  /*2a10*/  IMAD.MOV.U32 R20, RZ, RZ, 0x1 ;  /* 0x00000001ff147424 */ /* 0x000fe400078e00ff */
[----:B------:R-:W-:-:S05]  /*2a20*/  IMAD.MOV.U32 R16, RZ, RZ, R17 ;  /* 0x000000ffff107224 */ /* 0x000fca00078e0011 */
[----:B------:R-:W-:-:S04]  /*2a30*/  FMNMX R16, R15, R16, !PT ;  /* 0x000000100f107209 */ /* 0x000fc80007800000 */
[----:B------:R-:W-:-:S07]  /*2a40*/  MOV R19, R16 ;  /* 0x0000001000137202 */ /* 0x000fce0000000f00 */
[----:B------:R-:W-:Y:S05]  /*2a50*/  WARPSYNC.COLLECTIVE R18, `(.L_x_40) ;  /* 0x0000000012087348 */ /* 0x000fea0003c00000 */
[----:B------:R0:W1:Y:S02]  /*2a60*/  SHFL.DOWN P0, R17, R19, R20, R21 ;  /* 0x0800001413117389 */ /* 0x0000640000000015 */
[----:B01----:R-:W-:Y:S05]  /*2a70*/  ENDCOLLECTIVE ;  /* 0x000000000000791b */ /* 0x003fea0003800000 */
.L_x_40:
[----:B------:R-:W-:Y:S05]  /*2a80*/  BRA `(.L_x_41) ;  /* 0xffffffe800907947 */ /* 0x000fea000383ffff */
.L_x_24:
[----:B------:R-:W-:Y:S02]  /*2a90*/  HFMA2 R20, -RZ, RZ, 0, 9.5367431640625e-07 ;  /* 0x00000010ff147431 */ /* 0x000fe400000001ff */
[----:B---3--:R-:W-:Y:S02]  /*2aa0*/  IMAD.MOV.U32 R19, RZ, RZ, R4 ;  /* 0x000000ffff137224 */ /* 0x008fe400078e0004 */
[----:B------:R-:W-:Y:S02]  /*2ab0*/  IMAD.MOV.U32 R21, RZ, RZ, 0x1f ;  /* 0x0000001fff157424 */ /* 0x000fe400078e00ff */
[----:B------:R-:W-:-:S07]  /*2ac0*/  IMAD.MOV.U32 R18, RZ, RZ, -0x1 ;  /* 0xffffffffff127424 */ /* 0x000fce00078e00ff */
[----:B012---:R-:W-:Y:S05]  /*2ad0*/  WARPSYNC.COLLECTIVE R18, `(.L_x_42) ;  /* 0x0000000012087348 */ /* 0x007fea0003c00000 */
[----:B------:R3:W4:Y:S02]  /*2ae0*/  SHFL.DOWN P0, R17, R19, R20, R21 ;  /* 0x0800001413117389 */ /* 0x0007240000000015 */
[----:B01234-:R-:W-:Y:S05]  /*2af0*/  ENDCOLLECTIVE ;  /* 0x000000000000791b */ /* 0x01ffea0003800000 */
.L_x_42:
[----:B------:R-:W-:Y:S01]  /*2b00*/  IMAD.MOV.U32 R20, RZ, RZ, 0x8 ;  /* 0x00000008ff147424 */ /* 0x000fe200078e00ff */
[----:B------:R-:W-:-:S05]  /*2b10*/  MOV R7, R17 ;  /* 0x0000001100077202 */ /* 0x000fca0000000f00 */
[----:B------:R-:W-:-:S04]  /*2b20*/  FADD R7, R7, R4 ;  /* 0x0000000407077221 */ /* 0x000fc80000000000 */
[----:B------:R-:W-:-:S07]  /*2b30*/  IMAD.MOV.U32 R19, RZ, RZ, R7 ;  /* 0x000000ffff137224 */ /* 0x000fce00078e0007 */
[----:B------:R-:W-:Y:S05]  /*2b40*/  WARPSYNC.COLLECTIVE R18, `(.L_x_43) ;  /* 0x0000000012087348 */ /* 0x000fea0003c00000 */
[----:B------:R0:W1:Y:S02]  /*2b50*/  SHFL.DOWN P0, R17, R19, R20, R21 ;  /* 0x0800001413117389 */ /* 0x0000640000000015 */
[----:B01----:R-:W-:Y:S05]  /*2b60*/  ENDCOLLECTIVE ;  /* 0x000000000000791b */ /* 0x003fea0003800000 */
.L_x_43:
[----:B------:R-:W-:Y:S01]  /*2b70*/  IMAD.MOV.U32 R20, RZ, RZ, 0x4 ;  /* 0x00000004ff147424 */ /* 0x000fe200078e00ff */
[----:B------:R-:W-:-:S05]  /*2b80*/  MOV R8, R17 ;  /* 0x0000001100087202 */ /* 0x000fca0000000f00 */
[----:B------:R-:W-:-:S04]  /*2b90*/  FADD R8, R7, R8 ;  /* 0x0000000807087221 */ /* 0x000fc80000000000 */
[----:B------:R-:W-:-:S07]  /*2ba0*/  IMAD.MOV.U32 R19, RZ, RZ, R8 ;  /* 0x000000ffff137224 */ /* 0x000fce00078e0008 */
[----:B------:R-:W-:Y:S05]  /*2bb0*/  WARPSYNC.COLLECTIVE R18, `(.L_x_44) ;  /* 0x0000000012087348 */ /* 0x000fea0003c00000 */
[----:B------:R0:W1:Y:S02]  /*2bc0*/  SHFL.DOWN P0, R17, R19, R20, R21 ;  /* 0x0800001413117389 */ /* 0x0000640000000015 */
[----:B01----:R-:W-:Y:S05]  /*2bd0*/  ENDCOLLECTIVE ;  /* 0x000000000000791b */ /* 0x003fea0003800000 */
.L_x_44:
[----:B------:R-:W-:Y:S01]  /*2be0*/  IMAD.MOV.U32 R20, RZ, RZ, 0x2 ;  /* 0x00000002ff147424 */ /* 0x000fe200078e00ff */
[----:B------:R-:W-:-:S05]  /*2bf0*/  MOV R9, R17 ;  /* 0x0000001100097202 */ /* 0x000fca0000000f00 */
[----:B------:R-:W-:-:S04]  /*2c00*/  FADD R9, R8, R9 ;  /* 0x0000000908097221 */ /* 0x000fc80000000000 */
[----:B------:R-:W-:-:S07]  /*2c10*/  IMAD.MOV.U32 R19, RZ, RZ, R9 ;  /* 0x000000ffff137224 */ /* 0x000fce00078e0009 */
[----:B------:R-:W-:Y:S05]  /*2c20*/  WARPSYNC.COLLECTIVE R18, `(.L_x_45) ;  /* 0x0000000012087348 */ /* 0x000fea0003c00000 */
[----:B------:R0:W1:Y:S02]  /*2c30*/  SHFL.DOWN P0, R17, R19, R20, R21 ;  /* 0x0800001413117389 */ /* 0x0000640000000015 */
[----:B01----:R-:W-:Y:S05]  /*2c40*/  ENDCOLLECTIVE ;  /* 0x000000000000791b */ /* 0x003fea0003800000 */
.L_x_45:
[----:B------:R-:W-:Y:S01]  /*2c50*/  IMAD.MOV.U32 R20, RZ, RZ, 0x1 ;  /* 0x00000001ff147424 */ /* 0x000fe200078e00ff */
[----:B------:R-:W-:-:S05]  /*2c60*/  MOV R10, R17 ;  /* 0x00000011000a7202 */ /* 0x000fca0000000f00 */
[----:B------:R-:W-:-:S04]  /*2c70*/  FADD R10, R9, R10 ;  /* 0x0000000a090a7221 */ /* 0x000fc80000000000 */
[----:B------:R-:W-:-:S07]  /*2c80*/  IMAD.MOV.U32 R19, RZ, RZ, R10 ;  /* 0x000000ffff137224 */ /* 0x000fce00078e000a */
[----:B------:R-:W-:Y:S05]  /*2c90*/  WARPSYNC.COLLECTIVE R18, `(.L_x_46) ;  /* 0x0000000012087348 */ /* 0x000fea0003c00000 */
[----:B------:R0:W1:Y:S02]  /*2ca0*/  SHFL.DOWN P0, R17, R19, R20, R21 ;  /* 0x0800001413117389 */ /* 0x0000640000000015 */
[----:B01----:R-:W-:Y:S05]  /*2cb0*/  ENDCOLLECTIVE ;  /* 0x000000000000791b */ /* 0x003fea0003800000 */
.L_x_46:
[----:B------:R-:W-:Y:S01]  /*2cc0*/  MOV R11, R17 ;  /* 0x00000011000b7202 */ /* 0x000fe20000000f00 */
[----:B------:R-:W-:Y:S06]  /*2cd0*/  BRA `(.L_x_47) ;  /* 0xffffffec00087947 */ /* 0x000fec000383ffff */
        .weak           $__internal_0_$__cuda_sm20_rcp_rn_f32_slowpath
        .type           $__internal_0_$__cuda_sm20_rcp_rn_f32_slowpath,@function
        .size           $__internal_0_$__cuda_sm20_rcp_rn_f32_slowpath,(.L_x_312 - $__internal_0_$__cuda_sm20_rcp_rn_f32_slowpath)
$__internal_0_$__cuda_sm20_rcp_rn_f32_slowpath:
[----:B------:R-:W-:-:S05]  /*2ce0*/  IMAD.SHL.U32 R5, R4, 0x2, RZ ;  /* 0x0000000204057824 */ /* 0x000fca00078e00ff */
[----:B------:R-:W-:-:S04]  /*2cf0*/  SHF.R.U32.HI R5, RZ, 0x18, R5 ;  /* 0x00000018ff057819 */ /* 0x000fc80000011605 */
[----:B------:R-:W-:-:S13]  /*2d00*/  ISETP.NE.U32.AND P0, PT, R5, RZ, PT ;  /* 0x000000ff0500720c */ /* 0x000fda0003f05070 */
[----:B------:R-:W-:Y:S05]  /*2d10*/  @P0 BRA `(.L_x_48) ;  /* 0x00000000002c0947 */ /* 0x000fea0003800000 */
[----:B------:R-:W-:-:S05]  /*2d20*/  IMAD.SHL.U32 R5, R4, 0x2, RZ ;  /* 0x0000000204057824 */ /* 0x000fca00078e00ff */
[----:B------:R-:W-:-:S13]  /*2d30*/  ISETP.NE.AND P0, PT, R5, RZ, PT ;  /* 0x000000ff0500720c */ /* 0x000fda0003f05270 */
[----:B------:R2:W3:Y:S01]  /*2d40*/  @!P0 MUFU.RCP R5, R4 ;  /* 0x0000000400058308 */ /* 0x0004e20000001000 */
[----:B------:R-:W-:Y:S05]  /*2d50*/  @!P0 BRA `(.L_x_49) ;  /* 0x0000000000a48947 */ /* 0x000fea0003800000 */
[----:B------:R-:W-:-:S04]  /*2d60*/  FFMA R9, R4, 1.84467440737095516160e+19, RZ ;  /* 0x5f80000004097823 */ /* 0x000fc800000000ff */
[----:B--2---:R-:W3:Y:S02]  /*2d70*/  MUFU.RCP R4, R9 ;  /* 0x0000000900047308 */ /* 0x004ee40000001000 */
[----:B---3--:R-:W-:-:S04]  /*2d80*/  FFMA R5, R9, R4, -1 ;  /* 0xbf80000009057423 */ /* 0x008fc80000000004 */
[----:B------:R-:W-:-:S04]  /*2d90*/  FADD.FTZ R5, -R5, -RZ ;  /* 0x800000ff05057221 */ /* 0x000fc80000010100 */
[----:B------:R-:W-:-:S04]  /*2da0*/  FFMA R4, R4, R5, R4 ;  /* 0x0000000504047223 */ /* 0x000fc80000000004 */
[----:B------:R-:W-:Y:S01]  /*2db0*/  FFMA R5, R4, 1.84467440737095516160e+19, RZ ;  /* 0x5f80000004057823 */ /* 0x000fe200000000ff */
[----:B------:R-:W-:Y:S06]  /*2dc0*/  BRA `(.L_x_49) ;  /* 0x0000000000887947 */ /* 0x000fec0003800000 */
.L_x_48:
[----:B------:R-:W-:-:S04]  /*2dd0*/  IADD3 R9, PT, PT, R5, -0xfd, RZ ;  /* 0xffffff0305097810 */ /* 0x000fc80007ffe0ff */
[----:B------:R-:W-:-:S13]  /*2de0*/  ISETP.GT.U32.AND P0, PT, R9, 0x1, PT ;  /* 0x000000010900780c */ /* 0x000fda0003f04070 */
[----:B------:R-:W-:Y:S05]  /*2df0*/  @P0 BRA `(.L_x_50) ;  /* 0x0000000000780947 */ /* 0x000fea0003800000 */
[----:B------:R-:W-:Y:S01]  /*2e00*/  LOP3.LUT R10, R4, 0x7fffff, RZ, 0xc0, !PT ;  /* 0x007fffff040a7812 */ /* 0x000fe200078ec0ff */
[----:B------:R-:W-:Y:S02]  /*2e10*/  IMAD.MOV.U32 R14, RZ, RZ, 0x3 ;  /* 0x00000003ff0e7424 */ /* 0x000fe400078e00ff */
[----:B------:R-:W-:Y:S01]  /*2e20*/  VIADD R5, R5, 0xffffff04 ;  /* 0xffffff0405057836 */ /* 0x000fe20000000000 */
[----:B------:R-:W-:Y:S02]  /*2e30*/  LOP3.LUT R10, R10, 0x3f800000, RZ, 0xfc, !PT ;  /* 0x3f8000000a0a7812 */ /* 0x000fe400078efcff */
[----:B------:R-:W-:Y:S02]  /*2e40*/  SHF.L.U32 R15, R14, R9, RZ ;  /* 0x000000090e0f7219 */ /* 0x000fe400000006ff */
[----:B------:R-:W0:Y:S02]  /*2e50*/  MUFU.RCP R11, R10 ;  /* 0x0000000a000b7308 */ /* 0x000e240000001000 */
[----:B0-----:R-:W-:-:S04]  /*2e60*/  FFMA R12, R10, R11, -1 ;  /* 0xbf8000000a0c7423 */ /* 0x001fc8000000000b */
[----:B------:R-:W-:-:S04]  /*2e70*/  FADD.FTZ R12, -R12, -RZ ;  /* 0x800000ff0c0c7221 */ /* 0x000fc80000010100 */
[CCC-:B------:R-:W-:Y:S01]  /*2e80*/  FFMA.RM R13, R11.reuse, R12.reuse, R11.reuse ;  /* 0x0000000c0b0d7223 */ /* 0x1c0fe2000000400b */
[----:B------:R-:W-:-:S04]  /*2e90*/  FFMA.RP R12, R11, R12, R11 ;  /* 0x0000000c0b0c7223 */ /* 0x000fc8000000800b */
[C---:B------:R-:W-:Y:S02]  /*2ea0*/  LOP3.LUT R11, R13.reuse, 0x7fffff, RZ, 0xc0, !PT ;  /* 0x007fffff0d0b7812 */ /* 0x040fe400078ec0ff */
[----:B------:R-:W-:Y:S02]  /*2eb0*/  FSETP.NEU.FTZ.AND P0, PT, R13, R12, PT ;  /* 0x0000000c0d00720b */ /* 0x000fe40003f1d000 */
[----:B------:R-:W-:Y:S02]  /*2ec0*/  LOP3.LUT R12, R11, 0x800000, RZ, 0xfc, !PT ;  /* 0x008000000b0c7812 */ /* 0x000fe400078efcff */
[----:B------:R-:W-:Y:S02]  /*2ed0*/  SEL R11, RZ, 0xffffffff, !P0 ;  /* 0xffffffffff0b7807 */ /* 0x000fe40004000000 */
[----:B------:R-:W-:Y:S02]  /*2ee0*/  LOP3.LUT R10, R15, R12, RZ, 0xc0, !PT ;  /* 0x0000000c0f0a7212 */ /* 0x000fe400078ec0ff */
[----:B------:R-:W-:Y:S01]  /*2ef0*/  SHF.R.U32.HI R5, RZ, R5, R12 ;  /* 0x00000005ff057219 */ /* 0x000fe2000001160c */
[----:B------:R-:W-:Y:S01]  /*2f00*/  IMAD.MOV R11, RZ, RZ, -R11 ;  /* 0x000000ffff0b7224 */ /* 0x000fe200078e0a0b */
[----:B------:R-:W-:-:S04]  /*2f10*/  SHF.R.U32.HI R10, RZ, R9, R10 ;  /* 0x00000009ff0a7219 */ /* 0x000fc8000001160a */
[----:B------:R-:W-:Y:S02]  /*2f20*/  LOP3.LUT P1, RZ, R11, R9, R12, 0xf8, !PT ;  /* 0x000000090bff7212 */ /* 0x000fe4000782f80c */
[C---:B------:R-:W-:Y:S02]  /*2f30*/  LOP3.LUT P0, RZ, R10.reuse, 0x1, RZ, 0xc0, !PT ;  /* 0x000000010aff7812 */ /* 0x040fe4000780c0ff */
[----:B------:R-:W-:-:S04]  /*2f40*/  LOP3.LUT P2, RZ, R10, 0x2, RZ, 0xc0, !PT ;  /* 0x000000020aff7812 */ /* 0x000fc8000784c0ff */
[----:B------:R-:W-:Y:S02]  /*2f50*/  PLOP3.LUT P0, PT, P0, P1, P2, 0xe0, 0x0 ;  /* 0x000000000000781c */ /* 0x000fe40000703c20 */
[----:B------:R-:W-:Y:S02]  /*2f60*/  LOP3.LUT P1, RZ, R4, 0x7fffff, RZ, 0xc0, !PT ;  /* 0x007fffff04ff7812 */ /* 0x000fe4000782c0ff */
[----:B------:R-:W-:-:S04]  /*2f70*/  SEL R9, RZ, 0x1, !P0 ;  /* 0x00000001ff097807 */ /* 0x000fc80004000000 */
[----:B------:R-:W-:-:S04]  /*2f80*/  IADD3 R9, PT, PT, -R9, RZ, RZ ;  /* 0x000000ff09097210 */ /* 0x000fc80007ffe1ff */
[----:B------:R-:W-:-:S13]  /*2f90*/  ISETP.GE.AND P0, PT, R9, RZ, PT ;  /* 0x000000ff0900720c */ /* 0x000fda0003f06270 */
[----:B------:R-:W-:-:S05]  /*2fa0*/  @!P0 VIADD R5, R5, 0x1 ;  /* 0x0000000105058836 */ /* 0x000fca0000000000 */
[----:B------:R-:W-:-:S04]  /*2fb0*/  @!P1 SHF.L.U32 R5, R5, 0x1, RZ ;  /* 0x0000000105059819 */ /* 0x000fc800000006ff */
[----:B------:R-:W-:Y:S01]  /*2fc0*/  LOP3.LUT R5, R5, 0x80000000, R4, 0xf8, !PT ;  /* 0x8000000005057812 */ /* 0x000fe200078ef804 */
[----:B------:R-:W-:Y:S06]  /*2fd0*/  BRA `(.L_x_49) ;  /* 0x0000000000047947 */ /* 0x000fec0003800000 */
.L_x_50:
[----:B------:R0:W1:Y:S02]  /*2fe0*/  MUFU.RCP R5, R4 ;  /* 0x0000000400057308 */ /* 0x0000640000001000 */
.L_x_49:
[----:B------:R-:W-:-:S04]  /*2ff0*/  IMAD.MOV.U32 R9, RZ, RZ, 0x0 ;  /* 0x00000000ff097424 */ /* 0x000fc800078e00ff */
[----:B0123--:R-:W-:Y:S05]  /*3000*/  RET.REL.NODEC R8 `(fp16_nax_causal_fused_kernel) ;  /* 0xffffffcc08fc7950 */ /* 0x00ffea0003c3ffff */
.L_x_51:
[----:B------:R-:W-:-:S00]  /*3010*/  BRA `(.L_x_51) ;  /* 0xfffffffc00fc7947 */ /* 0x000fc0000383ffff */
[----:B------:R-:W-:-:S00]  /*3020*/  NOP ;  /* 0x0000000000007918 */ /* 0x000fc00000000000 */
        /* <DEDUP_REMOVED lines=13> */
.L_x_312:


//--------------------- .text.bf16_nax_fused_kernel --------------------------
	.section	.text.bf16_nax_fused_kernel,"ax",@progbits
	.align	128
        .global         bf16_nax_fused_kernel
        .type           bf16_nax_fused_kernel,@function
        .size           bf16_nax_fused_kernel,(.L_x_313 - bf16_nax_fused_kernel)
        .other          bf16_nax_fused_kernel,@"STO_CUDA_ENTRY STV_DEFAULT"
bf16_nax_fused_kernel:
.text.bf16_nax_fused_kernel:
[----:B------:R-:W-:Y:S08]  /*0000*/  LDC R1, c[0x0][0x37c] ;  /* 0x0000df00ff017b82 */ /* 0x000ff00000000800 */
[----:B------:R-:W0:Y:S01]  /*0010*/  LDC.64 R6, c[0x0][0x3a8] ;  /* 0x0000ea00ff067b82 */ /* 0x000e220000000a00 */
[----:B------:R-:W1:Y:S07]  /*0020*/  LDCU UR5, c[0x0][0x3a4] ;  /* 0x00007480ff0577ac */ /* 0x000e6e0008000800 */
[----:B------:R-:W2:Y:S01]  /*0030*/  S2UR UR4, SR_CTAID.Z ;  /* 0x00000000000479c3 */ /* 0x000ea20000002700 */
[----:B0-----:R-:W0:Y:S01]  /*0040*/  I2F.U32.RP R0, R6 ;  /* 0x0000000600007306 */ /* 0x001e220000209000 */
[----:B------:R-:W-:-:S07]  /*0050*/  ISETP.NE.U32.AND P2, PT, R6, RZ, PT ;  /* 0x000000ff0600720c */ /* 0x000fce0003f45070 */
[----:B0-----:R-:W0:Y:S02]  /*0060*/  MUFU.RCP R0, R0 ;  /* 0x0000000000007308 */ /* 0x001e240000001000 */
[----:B0-----:R-:W-:-:S06]  /*0070*/  VIADD R2, R0, 0xffffffe ;  /* 0x0ffffffe00027836 */ /* 0x001fcc0000000000 */
[----:B------:R0:W3:Y:S02]  /*0080*/  F2I.FTZ.U32.TRUNC.NTZ R3, R2 ;  /* 0x0000000200037305 */ /* 0x0000e4000021f000 */
[----:B0-----:R-:W-:Y:S02]  /*0090*/  IMAD.MOV.U32 R2, RZ, RZ, RZ ;  /* 0x000000ffff027224 */ /* 0x001fe400078e00ff */
[----:B---3--:R-:W-:-:S04]  /*00a0*/  IMAD.MOV R5, RZ, RZ, -R3 ;  /* 0x000000ffff057224 */ /* 0x008fc800078e0a03 */
[----:B------:R-:W-:-:S04]  /*00b0*/  IMAD R5, R5, R6, RZ ;  /* 0x0000000605057224 */ /* 0x000fc800078e02ff */
[----:B------:R-:W-:Y:S01]  /*00c0*/  IMAD.HI.U32 R3, R3, R5, R2 ;  /* 0x0000000503037227 */ /* 0x000fe200078e0002 */
[----:B------:R-:W-:-:S05]  /*00d0*/  LOP3.LUT R2, RZ, R6, RZ, 0x33, !PT ;  /* 0x00000006ff027212 */ /* 0x000fca00078e33ff */
[----:B--2---:R-:W-:-:S05]  /*00e0*/  IMAD.HI.U32 R3, R3, UR4, RZ ;  /* 0x0000000403037c27 */ /* 0x004fca000f8e00ff */
[----:B------:R-:W-:-:S05]  /*00f0*/  IADD3 R5, PT, PT, -R3, RZ, RZ ;  /* 0x000000ff03057210 */ /* 0x000fca0007ffe1ff */
[----:B------:R-:W-:Y:S01]  /*0100*/  IMAD R5, R6, R5, UR4 ;  /* 0x0000000406057e24 */ /* 0x000fe2000f8e0205 */
[----:B------:R-:W0:Y:S04]  /*0110*/  S2UR UR4, SR_CTAID.Y ;  /* 0x00000000000479c3 */ /* 0x000e280000002600 */
[----:B------:R-:W-:-:S13]  /*0120*/  ISETP.GE.U32.AND P0, PT, R5, R6, PT ;  /* 0x000000060500720c */ /* 0x000fda0003f06070 */
[----:B------:R-:W-:Y:S02]  /*0130*/  @P0 IMAD.IADD R5, R5, 0x1, -R6 ;  /* 0x0000000105050824 */ /* 0x000fe400078e0a06 */
[----:B------:R-:W-:-:S03]  /*0140*/  @P0 VIADD R3, R3, 0x1 ;  /* 0x0000000103030836 */ /* 0x000fc60000000000 */
[----:B------:R-:W-:-:S13]  /*0150*/  ISETP.GE.U32.AND P1, PT, R5, R6, PT ;  /* 0x000000060500720c */ /* 0x000fda0003f26070 */
[----:B------:R-:W-:-:S05]  /*0160*/  @P1 VIADD R3, R3, 0x1 ;  /* 0x0000000103031836 */ /* 0x000fca0000000000 */
[----:B------:R-:W-:-:S04]  /*0170*/  SEL R3, R2, R3, !P2 ;  /* 0x0000000302037207 */ /* 0x000fc80005000000 */
[----:B-1----:R-:W-:-:S04]  /*0180*/  ISETP.GE.U32.AND P0, PT, R3, UR5, PT ;  /* 0x0000000503007c0c */ /* 0x002fc8000bf06070 */
[----:B0-----:R-:W-:-:S13]  /*0190*/  ISETP.LE.U32.OR P0, PT, R7, UR4, P0 ;  /* 0x0000000407007c0c */ /* 0x001fda0008703470 */
[----:B------:R-:W-:Y:S05]  /*01a0*/  @P0 EXIT ;  /* 0x000000000000094d */ /* 0x000fea0003800000 */
[----:B------:R-:W0:Y:S01]  /*01b0*/  S2R R0, SR_TID.X ;  /* 0x0000000000007919 */ /* 0x000e220000002100 */
[----:B------:R-:W1:Y:S01]  /*01c0*/  LDC R8, c[0x0][0x3b0] ;  /* 0x0000ec00ff087b82 */ /* 0x000e620000000800 */
[-C--:B------:R-:W-:Y:S01]  /*01d0*/  IADD3 R4, PT, PT, R5, -R6.reuse, RZ ;  /* 0x8000000605047210 */ /* 0x080fe20007ffe0ff */
[----:B------:R-:W2:Y:S01]  /*01e0*/  LDCU.64 UR6, c[0x0][0x358] ;  /* 0x00006b00ff0677ac */ /* 0x000ea20008000a00 */
[----:B------:R-:W-:Y:S02]  /*01f0*/  BSSY.RECONVERGENT B0, `(.L_x_52) ;  /* 0x00000bb000007945 */ /* 0x000fe40003800200 */
[----:B------:R-:W-:Y:S01]  /*0200*/  @P2 SEL R2, R4, R5, P1 ;  /* 0x0000000504022207 */ /* 0x000fe20000800000 */
[----:B------:R-:W3:Y:S04]  /*0210*/  LDCU.64 UR8, c[0x0][0x390] ;  /* 0x00007200ff0877ac */ /* 0x000ee80008000a00 */
[----:B------:R-:W-:-:S02]  /*0220*/  IMAD R2, R3, R6, R2 ;  /* 0x0000000603027224 */ /* 0x000fc400078e0202 */
[----:B-1----:R-:W-:Y:S02]  /*0230*/  IMAD R5, R7, R8, RZ ;  /* 0x0000000807057224 */ /* 0x002fe400078e02ff */
[----:B------:R-:W-:Y:S02]  /*0240*/  IMAD R11, R8, UR4, RZ ;  /* 0x00000004080b7c24 */ /* 0x000fe4000f8e02ff */
[----:B------:R-:W-:Y:S01]  /*0250*/  IMAD R2, R2, R5, RZ ;  /* 0x0000000502027224 */ /* 0x000fe200078e02ff */
[----:B0-----:R-:W-:-:S04]  /*0260*/  ISETP.GE.U32.AND P0, PT, R0, R7, PT ;  /* 0x000000070000720c */ /* 0x001fc80003f06070 */
[----:B------:R-:W-:-:S05]  /*0270*/  IADD3 R3, P1, PT, R2, R11, RZ ;  /* 0x0000000b02037210 */ /* 0x000fca0007f3e0ff */
[----:B------:R-:W-:-:S04]  /*0280*/  IMAD.X R10, RZ, RZ, RZ, P1 ;  /* 0x000000ffff0a7224 */ /* 0x000fc800008e06ff */
[----:B--23--:R-:W-:Y:S05]  /*0290*/  @P0 BRA `(.L_x_53) ;  /* 0x0000000800c00947 */ /* 0x00cfea0003800000 */
[----:B------:R-:W0:Y:S01]  /*02a0*/  LDC R4, c[0x0][0x360] ;  /* 0x0000d800ff047b82 */ /* 0x000e220000000800 */
[----:B------:R-:W-:-:S13]  /*02b0*/  ISETP.NE.AND P0, PT, R8, RZ, PT ;  /* 0x000000ff0800720c */ /* 0x000fda0003f05270 */
[----:B------:R-:W-:Y:S05]  /*02c0*/  @P0 BRA `(.L_x_54) ;  /* 0x00000000003c0947 */ /* 0x000fea0003800000 */
[----:B------:R-:W1:Y:S01]  /*02d0*/  S2R R8, SR_CgaCtaId ;  /* 0x0000000000087919 */ /* 0x000e620000008800 */
[----:B------:R-:W2:Y:S01]  /*02e0*/  LDCU UR4, c[0x0][0x3a0] ;  /* 0x00007400ff0477ac */ /* 0x000ea20008000800 */
[----:B------:R-:W-:Y:S01]  /*02f0*/  MOV R3, 0x400 ;  /* 0x0000040000037802 */ /* 0x000fe20000000f00 */
[----:B------:R-:W-:Y:S01]  /*0300*/  BSSY.RECONVERGENT B1, `(.L_x_55) ;  /* 0x000000a000017945 */ /* 0x000fe20003800200 */
[----:B------:R-:W-:-:S03]  /*0310*/  IMAD.MOV.U32 R6, RZ, RZ, R0 ;  /* 0x000000ffff067224 */ /* 0x000fc600078e0000 */
[----:B------:R-:W-:Y:S02]  /*0320*/  VIADD R5, R3, 0x80 ;  /* 0x0000008003057836 */ /* 0x000fe40000000000 */
[----:B--2---:R-:W-:-:S03]  /*0330*/  FMUL R3, RZ, UR4 ;  /* 0x00000004ff037c20 */ /* 0x004fc60008400000 */
[----:B-1----:R-:W-:-:S07]  /*0340*/  LEA R5, R8, R5, 0x18 ;  /* 0x0000000508057211 */ /* 0x002fce00078ec0ff */
.L_x_56:
[----:B------:R-:W-:Y:S01]  /*0350*/  LEA R8, R6, R5, 0x2 ;  /* 0x0000000506087211 */ /* 0x000fe200078e10ff */
[----:B0-----:R-:W-:-:S04]  /*0360*/  IMAD.IADD R6, R4, 0x1, R6 ;  /* 0x0000000104067824 */ /* 0x001fc800078e0206 */
[----:B------:R1:W-:Y:S01]  /*0370*/  STS [R8], R3 ;  /* 0x0000000308007388 */ /* 0x0003e20000000800 */
[----:B------:R-:W-:-:S13]  /*0380*/  ISETP.GE.U32.AND P0, PT, R6, R7, PT ;  /* 0x000000070600720c */ /* 0x000fda0003f06070 */
[----:B-1----:R-:W-:Y:S05]  /*0390*/  @!P0 BRA `(.L_x_56) ;  /* 0xfffffffc00ec8947 */ /* 0x002fea000383ffff */
[----:B------:R-:W-:Y:S05]  /*03a0*/  BSYNC.RECONVERGENT B1 ;  /* 0x0000000000017941 */ /* 0x000fea0003800200 */
.L_x_55:
[----:B------:R-:W-:Y:S05]  /*03b0*/  BRA `(.L_x_53) ;  /* 0x0000000800787947 */ /* 0x000fea0003800000 */
.L_x_54:
[C---:B------:R-:W-:Y:S01]  /*03c0*/  LOP3.LUT R16, R8.reuse, 0x7, RZ, 0xc0, !PT ;  /* 0x0000000708107812 */ /* 0x040fe200078ec0ff */
[----:B------:R-:W-:Y:S01]  /*03d0*/  IMAD.MOV.U32 R6, RZ, RZ, R0 ;  /* 0x000000ffff067224 */ /* 0x000fe200078e0000 */
[----:B------:R-:W-:-:S03]  /*03e0*/  LOP3.LUT R17, R8, 0x3, RZ, 0xc0, !PT ;  /* 0x0000000308117812 */ /* 0x000fc600078ec0ff */
[----:B------:R-:W-:-:S05]  /*03f0*/  VIADD R5, R16, 0xffffffff ;  /* 0xffffffff10057836 */ /* 0x000fca0000000000 */
[----:B------:R-:W-:Y:S02]  /*0400*/  ISETP.GE.U32.AND P0, PT, R5, 0x3, PT ;  /* 0x000000030500780c */ /* 0x000fe40003f06070 */
[----:B------:R-:W-:-:S11]  /*0410*/  LOP3.LUT R5, R8, 0xfffffff8, RZ, 0xc0, !PT ;  /* 0xfffffff808057812 */ /* 0x000fd600078ec0ff */
.L_x_62:
[----:B------:R-:W1:Y:S01]  /*0420*/  LDC R19, c[0x0][0x3b0] ;  /* 0x0000ec00ff137b82 */ /* 0x000e620000000800 */
[----:B------:R-:W-:Y:S02]  /*0430*/  HFMA2 R9, -RZ, RZ, 0, 0 ;  /* 0x00000000ff097431 */ /* 0x000fe400000001ff */
[----:B------:R-:W-:Y:S01]  /*0440*/  IMAD.MOV.U32 R18, RZ, RZ, RZ ;  /* 0x000000ffff127224 */ /* 0x000fe200078e00ff */
[----:B-1----:R-:W-:Y:S01]  /*0450*/  ISETP.GE.U32.AND P1, PT, R19, 0x8, PT ;  /* 0x000000081300780c */ /* 0x002fe20003f26070 */
[----:B------:R-:W-:-:S05]  /*0460*/  IMAD R7, R6, R19, RZ ;  /* 0x0000001306077224 */ /* 0x000fca00078e02ff */
[----:B------:R-:W-:-:S05]  /*0470*/  IADD3 R7, P2, PT, R7, R2, RZ ;  /* 0x0000000207077210 */ /* 0x000fca0007f5e0ff */
[----:B------:R-:W-:Y:S02]  /*0480*/  IMAD.X R8, RZ, RZ, RZ, P2 ;  /* 0x000000ffff087224 */ /* 0x000fe400010e06ff */
[----:B------:R-:W-:Y:S06]  /*0490*/  @!P1 BRA `(.L_x_57) ;  /* 0x0000000000dc9947 */ /* 0x000fec0003800000 */
[----:B------:R-:W-:Y:S01]  /*04a0*/  IMAD.MOV.U32 R9, RZ, RZ, RZ ;  /* 0x000000ffff097224 */ /* 0x000fe200078e00ff */
[----:B------:R-:W-:-:S07]  /*04b0*/  MOV R18, RZ ;  /* 0x000000ff00127202 */ /* 0x000fce0000000f00 */
.L_x_58:
[----:B------:R-:W1:Y:S01]  /*04c0*/  LDC.64 R12, c[0x0][0x388] ;  /* 0x0000e200ff0c7b82 */ /* 0x000e620000000a00 */
[C---:B------:R-:W-:Y:S02]  /*04d0*/  IADD3 R15, P2, PT, R18.reuse, R7, RZ ;  /* 0x00000007120f7210 */ /* 0x040fe40007f5e0ff */
[----:B------:R-:W-:-:S03]  /*04e0*/  IADD3 R21, P1, PT, R18, R3, RZ ;  /* 0x0000000312157210 */ /* 0x000fc60007f3e0ff */
[----:B------:R-:W-:Y:S01]  /*04f0*/  IMAD.X R20, RZ, RZ, R8, P2 ;  /* 0x000000ffff147224 */ /* 0x000fe200010e0608 */
[----:B------:R-:W-:Y:S01]  /*0500*/  LEA R14, P2, R15, UR8, 0x1 ;  /* 0x000000080f0e7c11 */ /* 0x000fe2000f8408ff */
[----:B------:R-:W-:-:S03]  /*0510*/  IMAD.X R22, RZ, RZ, R10, P1 ;  /* 0x000000ffff167224 */ /* 0x000fc600008e060a */
[----:B------:R-:W-:-:S05]  /*0520*/  LEA.HI.X R15, R15, UR9, R20, 0x1, P2 ;  /* 0x000000090f0f7c11 */ /* 0x000fca00090f0c14 */
[----:B------:R-:W2:Y:S04]  /*0530*/  LDG.E.U16.CONSTANT R23, desc[UR6][R14.64] ;  /* 0x000000060e177981 */ /* 0x000ea8000c1e9500 */
[----:B------:R-:W3:Y:S01]  /*0540*/  LDG.E.U16.CONSTANT R25, desc[UR6][R14.64+0x2] ;  /* 0x000002060e197981 */ /* 0x000ee2000c1e9500 */
[----:B-1----:R-:W-:-:S03]  /*0550*/  LEA R12, P1, R21, R12, 0x1 ;  /* 0x0000000c150c7211 */ /* 0x002fc600078208ff */
[----:B------:R-:W4:Y:S01]  /*0560*/  LDG.E.U16.CONSTANT R28, desc[UR6][R14.64+0xa] ;  /* 0x00000a060e1c7981 */ /* 0x000f22000c1e9500 */
[----:B------:R-:W-:-:S03]  /*0570*/  LEA.HI.X R13, R21, R13, R22, 0x1, P1 ;  /* 0x0000000d150d7211 */ /* 0x000fc600008f0c16 */
[----:B------:R-:W5:Y:S04]  /*0580*/  LDG.E.U16.CONSTANT R27, desc[UR6][R14.64+0xc] ;  /* 0x00000c060e1b7981 */ /* 0x000f68000c1e9500 */
[----:B------:R-:W4:Y:S04]  /*0590*/  LDG.E.U16.CONSTANT R20, desc[UR6][R12.64] ;  /* 0x000000060c147981 */ /* 0x000f28000c1e9500 */
[----:B------:R-:W5:Y:S04]  /*05a0*/  LDG.E.U16.CONSTANT R24, desc[UR6][R12.64+0x2] ;  /* 0x000002060c187981 */ /* 0x000f68000c1e9500 */
[----:B------:R-:W5:Y:S04]  /*05b0*/  LDG.E.U16.CONSTANT R22, desc[UR6][R14.64+0x4] ;  /* 0x000004060e167981 */ /* 0x000f68000c1e9500 */
[----:B------:R-:W5:Y:S04]  /*05c0*/  LDG.E.U16.CONSTANT R21, desc[UR6][R12.64+0x4] ;  /* 0x000004060c157981 */ /* 0x000f68000c1e9500 */
[----:B------:R-:W5:Y:S04]  /*05d0*/  LDG.E.U16.CONSTANT R26, desc[UR6][R12.64+0xe] ;  /* 0x00000e060c1a7981 */ /* 0x000f68000c1e9500 */
[----:B------:R-:W5:Y:S01]  /*05e0*/  LDG.E.U16.CONSTANT R29, desc[UR6][R14.64+0xe] ;  /* 0x00000e060e1d7981 */ /* 0x000f62000c1e9500 */
[----:B--2---:R-:W-:Y:S01]  /*05f0*/  SHF.L.U32 R23, R23, 0x10, RZ ;  /* 0x0000001017177819 */ /* 0x004fe200000006ff */
[----:B---3--:R-:W-:-:S02]  /*0600*/  IMAD.U32 R25, R25, 0x10000, RZ ;  /* 0x0001000019197824 */ /* 0x008fc400078e00ff */
[----:B----4-:R-:W-:-:S04]  /*0610*/  IMAD.U32 R20, R20, 0x10000, RZ ;  /* 0x0001000014147824 */ /* 0x010fc800078e00ff */
[----:B------:R-:W-:Y:S01]  /*0620*/  FFMA R20, R20, R23, R9 ;  /* 0x0000001714147223 */ /* 0x000fe20000000009 */
[----:B-----5:R-:W-:Y:S01]  /*0630*/  IMAD.U32 R9, R24, 0x10000, RZ ;  /* 0x0001000018097824 */ /* 0x020fe200078e00ff */
[----:B------:R-:W2:Y:S01]  /*0640*/  LDG.E.U16.CONSTANT R23, desc[UR6][R14.64+0x8] ;  /* 0x000008060e177981 */ /* 0x000ea2000c1e9500 */
[----:B------:R-:W-:Y:S02]  /*0650*/  SHF.L.U32 R22, R22, 0x10, RZ ;  /* 0x0000001016167819 */ /* 0x000fe400000006ff */
[----:B------:R-:W-:Y:S02]  /*0660*/  FFMA R25, R9, R25, R20 ;  /* 0x0000001909197223 */ /* 0x000fe40000000014 */
[----:B------:R-:W3:Y:S01]  /*0670*/  LDG.E.U16.CONSTANT R20, desc[UR6][R14.64+0x6] ;  /* 0x000006060e147981 */ /* 0x000ee2000c1e9500 */
[----:B------:R-:W-:-:S03]  /*0680*/  IMAD.U32 R24, R21, 0x10000, RZ ;  /* 0x0001000015187824 */ /* 0x000fc600078e00ff */
[----:B------:R-:W4:Y:S01]  /*0690*/  LDG.E.U16.CONSTANT R9, desc[UR6][R12.64+0x6] ;  /* 0x000006060c097981 */ /* 0x000f22000c1e9500 */
[----:B------:R-:W-:-:S03]  /*06a0*/  FFMA R25, R24, R22, R25 ;  /* 0x0000001618197223 */ /* 0x000fc60000000019 */
[----:B------:R-:W5:Y:S04]  /*06b0*/  LDG.E.U16.CONSTANT R22, desc[UR6][R12.64+0x8] ;  /* 0x000008060c167981 */ /* 0x000f68000c1e9500 */
[----:B------:R-:W5:Y:S04]  /*06c0*/  LDG.E.U16.CONSTANT R24, desc[UR6][R12.64+0xa] ;  /* 0x00000a060c187981 */ /* 0x000f68000c1e9500 */
[----:B------:R-:W5:Y:S01]  /*06d0*/  LDG.E.U16.CONSTANT R21, desc[UR6][R12.64+0xc] ;  /* 0x00000c060c157981 */ /* 0x000f62000c1e9500 */
[----:B------:R-:W-:Y:S02]  /*06e0*/  VIADD R18, R18, 0x8 ;  /* 0x0000000812127836 */ /* 0x000fe40000000000 */
[----:B------:R-:W-:-:S03]  /*06f0*/  IMAD.U32 R28, R28, 0x10000, RZ ;  /* 0x000100001c1c7824 */ /* 0x000fc600078e00ff */
[----:B------:R-:W-:Y:S01]  /*0700*/  ISETP.NE.AND P1, PT, R18, R5, PT ;  /* 0x000000051200720c */ /* 0x000fe20003f25270 */
[----:B------:R-:W-:Y:S02]  /*0710*/  IMAD.U32 R27, R27, 0x10000, RZ ;  /* 0x000100001b1b7824 */ /* 0x000fe400078e00ff */
[----:B------:R-:W-:Y:S02]  /*0720*/  IMAD.U32 R26, R26, 0x10000, RZ ;  /* 0x000100001a1a7824 */ /* 0x000fe400078e00ff */
[----:B------:R-:W-:Y:S01]  /*0730*/  IMAD.U32 R29, R29, 0x10000, RZ ;  /* 0x000100001d1d7824 */ /* 0x000fe200078e00ff */
[----:B--2---:R-:W-:Y:S01]  /*0740*/  SHF.L.U32 R23, R23, 0x10, RZ ;  /* 0x0000001017177819 */ /* 0x004fe200000006ff */
[----:B---3--:R-:W-:Y:S02]  /*0750*/  IMAD.U32 R20, R20, 0x10000, RZ ;  /* 0x0001000014147824 */ /* 0x008fe400078e00ff */
[----:B----4-:R-:W-:-:S04]  /*0760*/  IMAD.U32 R9, R9, 0x10000, RZ ;  /* 0x0001000009097824 */ /* 0x010fc800078e00ff */
[----:B------:R-:W-:Y:S01]  /*0770*/  FFMA R9, R9, R20, R25 ;  /* 0x0000001409097223 */ /* 0x000fe20000000019 */
[----:B-----5:R-:W-:Y:S02]  /*0780*/  IMAD.U32 R22, R22, 0x10000, RZ ;  /* 0x0001000016167824 */ /* 0x020fe400078e00ff */
[----:B------:R-:W-:Y:S02]  /*0790*/  IMAD.U32 R24, R24, 0x10000, RZ ;  /* 0x0001000018187824 */ /* 0x000fe400078e00ff */
[----:B------:R-:W-:Y:S01]  /*07a0*/  FFMA R9, R22, R23, R9 ;  /* 0x0000001716097223 */ /* 0x000fe20000000009 */
[----:B------:R-:W-:-:S03]  /*07b0*/  SHF.L.U32 R12, R21, 0x10, RZ ;  /* 0x00000010150c7819 */ /* 0x000fc600000006ff */
[----:B------:R-:W-:-:S04]  /*07c0*/  FFMA R9, R24, R28, R9 ;  /* 0x0000001c18097223 */ /* 0x000fc80000000009 */
[----:B------:R-:W-:-:S04]  /*07d0*/  FFMA R9, R12, R27, R9 ;  /* 0x0000001b0c097223 */ /* 0x000fc80000000009 */
[----:B------:R-:W-:Y:S01]  /*07e0*/  FFMA R9, R26, R29, R9 ;  /* 0x0000001d1a097223 */ /* 0x000fe20000000009 */
[----:B------:R-:W-:Y:S06]  /*07f0*/  @P1 BRA `(.L_x_58) ;  /* 0xfffffffc00301947 */ /* 0x000fec000383ffff */
[----:B------:R-:W-:-:S07]  /*0800*/  MOV R18, R5 ;  /* 0x0000000500127202 */ /* 0x000fce0000000f00 */
.L_x_57:
        /* <DEDUP_REMOVED lines=8> */
[----:B------:R-:W-:Y:S02]  /*0890*/  IMAD.X R20, RZ, RZ, R8, P3 ;  /* 0x000000ffff147224 */ /* 0x000fe400018e0608 */
[----:B------:R-:W-:Y:S01]  /*08a0*/  IMAD.X R22, RZ, RZ, R10, P2 ;  /* 0x000000ffff167224 */ /* 0x000fe200010e060a */
        /* <DEDUP_REMOVED lines=12> */
[----:B------:R-:W-:Y:S01]  /*0970*/  VIADD R18, R18, 0x4 ;  /* 0x0000000412127836 */ /* 0x000fe20000000000 */
[----:B--2---:R-:W-:Y:S01]  /*0980*/  SHF.L.U32 R27, R27, 0x10, RZ ;  /* 0x000000101b1b7819 */ /* 0x004fe200000006ff */
[----:B---3--:R-:W-:-:S02]  /*0990*/  IMAD.U32 R22, R22, 0x10000, RZ ;  /* 0x0001000016167824 */ /* 0x008fc400078e00ff */
[----:B----4-:R-:W-:Y:S02]  /*09a0*/  IMAD.U32 R26, R25, 0x10000, RZ ;  /* 0x00010000191a7824 */ /* 0x010fe400078e00ff */
[----:B-----5:R-:W-:Y:S02]  /*09b0*/  IMAD.U32 R25, R28, 0x10000, RZ ;  /* 0x000100001c197824 */ /* 0x020fe400078e00ff */
[----:B------:R-:W-:Y:S01]  /*09c0*/  FFMA R26, R26, R27, R9 ;  /* 0x0000001b1a1a7223 */ /* 0x000fe20000000009 */
[----:B------:R-:W-:-:S03]  /*09d0*/  SHF.L.U32 R21, R21, 0x10, RZ ;  /* 0x0000001015157819 */ /* 0x000fc600000006ff */
[----:B------:R-:W-:Y:S01]  /*09e0*/  FFMA R22, R25, R22, R26 ;  /* 0x0000001619167223 */ /* 0x000fe2000000001a */
[----:B------:R-:W-:Y:S02]  /*09f0*/  IMAD.U32 R9, R20, 0x10000, RZ ;  /* 0x0001000014097824 */ /* 0x000fe400078e00ff */
[----:B------:R-:W-:Y:S02]  /*0a00*/  IMAD.U32 R20, R23, 0x10000, RZ ;  /* 0x0001000017147824 */ /* 0x000fe400078e00ff */
[----:B------:R-:W-:Y:S01]  /*0a10*/  FFMA R9, R9, R21, R22 ;  /* 0x0000001509097223 */ /* 0x000fe20000000016 */
[----:B------:R-:W-:-:S04]  /*0a20*/  IMAD.U32 R24, R24, 0x10000, RZ ;  /* 0x0001000018187824 */ /* 0x000fc800078e00ff */
[----:B------:R-:W-:-:S07]  /*0a30*/  FFMA R9, R20, R24, R9 ;  /* 0x0000001814097223 */ /* 0x000fce0000000009 */
.L_x_60:
[----:B------:R-:W-:Y:S05]  /*0a40*/  @!P1 BRA `(.L_x_59) ;  /* 0x0000000000a09947 */ /* 0x000fea0003800000 */
[----:B------:R-:W-:Y:S02]  /*0a50*/  ISETP.NE.AND P2, PT, R17, 0x1, PT ;  /* 0x000000011100780c */ /* 0x000fe40003f45270 */
[----:B------:R-:W-:-:S11]  /*0a60*/  LOP3.LUT P1, RZ, R19, 0x1, RZ, 0xc0, !PT ;  /* 0x0000000113ff7812 */ /* 0x000fd6000782c0ff */
        /* <DEDUP_REMOVED lines=16> */
[----:B--2---:R-:W-:-:S02]  /*0b70*/  IMAD.U32 R21, R21, 0x10000, RZ ;  /* 0x0001000015157824 */ /* 0x004fc400078e00ff */
[----:B---3--:R-:W-:Y:S02]  /*0b80*/  IMAD.U32 R23, R23, 0x10000, RZ ;  /* 0x0001000017177824 */ /* 0x008fe400078e00ff */
[----:B----4-:R-:W-:Y:S01]  /*0b90*/  IMAD.U32 R20, R19, 0x10000, RZ ;  /* 0x0001000013147824 */ /* 0x010fe200078e00ff */
[----:B-----5:R-:W-:-:S03]  /*0ba0*/  SHF.L.U32 R22, R22, 0x10, RZ ;  /* 0x0000001016167819 */ /* 0x020fc600000006ff */
[----:B------:R-:W-:-:S04]  /*0bb0*/  FFMA R9, R20, R21, R9 ;  /* 0x0000001514097223 */ /* 0x000fc80000000009 */
[----:B------:R-:W-:-:S07]  /*0bc0*/  FFMA R9, R22, R23, R9 ;  /* 0x0000001716097223 */ /* 0x000fce0000000009 */
.L_x_61:
        /* <DEDUP_REMOVED lines=13> */
[----:B--2---:R-:W-:Y:S02]  /*0ca0*/  IMAD.U32 R7, R14, 0x10000, RZ ;  /* 0x000100000e077824 */ /* 0x004fe400078e00ff */
[----:B---3--:R-:W-:-:S04]  /*0cb0*/  IMAD.U32 R8, R12, 0x10000, RZ ;  /* 0x000100000c087824 */ /* 0x008fc800078e00ff */
[----:B------:R-:W-:-:S07]  /*0cc0*/  FFMA R9, R8, R7, R9 ;  /* 0x0000000708097223 */ /* 0x000fce0000000009 */
.L_x_59:
[----:B------:R-:W1:Y:S01]  /*0cd0*/  S2UR UR5, SR_CgaCtaId ;  /* 0x00000000000579c3 */ /* 0x000e620000008800 */
[----:B------:R-:W2:Y:S01]  /*0ce0*/  LDCU UR10, c[0x0][0x3a0] ;  /* 0x00007400ff0a77ac */ /* 0x000ea20008000800 */
[----:B------:R-:W3:Y:S01]  /*0cf0*/  LDCU UR11, c[0x0][0x3ac] ;  /* 0x00007580ff0b77ac */ /* 0x000ee20008000800 */
[----:B------:R-:W-:Y:S02]  /*0d00*/  UMOV UR4, 0x400 ;  /* 0x0000040000047882 */ /* 0x000fe40000000000 */
[----:B------:R-:W-:Y:S01]  /*0d10*/  UIADD3 UR4, UPT, UPT, UR4, 0x80, URZ ;  /* 0x0000008004047890 */ /* 0x000fe2000fffe0ff */
[----:B--2---:R-:W-:Y:S01]  /*0d20*/  FMUL R9, R9, UR10 ;  /* 0x0000000a09097c20 */ /* 0x004fe20008400000 */
[----:B---3--:R-:W-:Y:S02]  /*0d30*/  IMAD.U32 R7, RZ, RZ, UR11 ;  /* 0x0000000bff077e24 */ /* 0x008fe4000f8e00ff */
[----:B-1----:R-:W-:-:S06]  /*0d40*/  ULEA UR4, UR5, UR4, 0x18 ;  /* 0x0000000405047291 */ /* 0x002fcc000f8ec0ff */
[----:B------:R-:W-:Y:S02]  /*0d50*/  LEA R8, R6, UR4, 0x2 ;  /* 0x0000000406087c11 */ /* 0x000fe4000f8e10ff */
[----:B0-----:R-:W-:-:S03]  /*0d60*/  IADD3 R6, PT, PT, R4, R6, RZ ;  /* 0x0000000604067210 */ /* 0x001fc60007ffe0ff */
[----:B------:R1:W-:Y:S01]  /*0d70*/  STS [R8], R9 ;  /* 0x0000000908007388 */ /* 0x0003e20000000800 */
[----:B------:R-:W-:-:S13]  /*0d80*/  ISETP.GE.U32.AND P1, PT, R6, R7, PT ;  /* 0x000000070600720c */ /* 0x000fda0003f26070 */
[----:B-1----:R-:W-:Y:S05]  /*0d90*/  @!P1 BRA `(.L_x_62) ;  /* 0xfffffff400a09947 */ /* 0x002fea000383ffff */
.L_x_53:
[----:B------:R-:W-:Y:S05]  /*0da0*/  BSYNC.RECONVERGENT B0 ;  /* 0x0000000000007941 */ /* 0x000fea0003800200 */
.L_x_52:
[----:B------:R-:W-:Y:S01]  /*0db0*/  BAR.SYNC.DEFER_BLOCKING 0x0 ;  /* 0x0000000000007b1d */ /* 0x000fe20000010000 */
[----:B------:R-:W-:Y:S01]  /*0dc0*/  ISETP.GE.U32.AND P0, PT, R0, R7, PT ;  /* 0x000000070000720c */ /* 0x000fe20003f06070 */
[----:B------:R-:W-:-:S04]  /*0dd0*/  IMAD.MOV.U32 R3, RZ, RZ, -0x2feafd07 ;  /* 0xd01502f9ff037424 */ /* 0x000fc800078e00ff */
[----:B------:R-:W-:Y:S08]  /*0de0*/  BSSY.RECONVERGENT B0, `(.L_x_63) ;  /* 0x000000f000007945 */ /* 0x000ff00003800200 */
[----:B------:R-:W-:Y:S05]  /*0df0*/  @P0 BRA `(.L_x_64) ;  /* 0x0000000000340947 */ /* 0x000fea0003800000 */
[----:B------:R-:W0:Y:S01]  /*0e00*/  S2R R5, SR_CgaCtaId ;  /* 0x0000000000057919 */ /* 0x000e220000008800 */
[----:B------:R-:W1:Y:S01]  /*0e10*/  LDC R9, c[0x0][0x360] ;  /* 0x0000d800ff097b82 */ /* 0x000e620000000800 */
[----:B------:R-:W-:-:S05]  /*0e20*/  MOV R3, 0x400 ;  /* 0x0000040000037802 */ /* 0x000fca0000000f00 */
[----:B------:R-:W-:Y:S02]  /*0e30*/  VIADD R4, R3, 0x80 ;  /* 0x0000008003047836 */ /* 0x000fe40000000000 */
[----:B------:R-:W-:-:S03]  /*0e40*/  IMAD.MOV.U32 R3, RZ, RZ, -0x2feafd07 ;  /* 0xd01502f9ff037424 */ /* 0x000fc600078e00ff */
[----:B0-----:R-:W-:Y:S02]  /*0e50*/  LEA R13, R5, R4, 0x18 ;  /* 0x00000004050d7211 */ /* 0x001fe400078ec0ff */
[----:B------:R-:W-:-:S07]  /*0e60*/  MOV R4, R0 ;  /* 0x0000000000047202 */ /* 0x000fce0000000f00 */
.L_x_65:
[----:B------:R-:W-:Y:S02]  /*0e70*/  IMAD R5, R4, 0x4, R13 ;  /* 0x0000000404057824 */ /* 0x000fe400078e020d */
[----:B-1----:R-:W-:-:S03]  /*0e80*/  IMAD.IADD R4, R9, 0x1, R4 ;  /* 0x0000000109047824 */ /* 0x002fc600078e0204 */
[----:B------:R-:W0:Y:S02]  /*0e90*/  LDS R6, [R5] ;  /* 0x0000000005067984 */ /* 0x000e240000000800 */
[----:B------:R-:W-:Y:S02]  /*0ea0*/  ISETP.GE.U32.AND P0, PT, R4, R7, PT ;  /* 0x000000070400720c */ /* 0x000fe40003f06070 */
[----:B0-----:R-:W-:-:S11]  /*0eb0*/  FMNMX R3, R6, R3, !PT ;  /* 0x0000000306037209 */ /* 0x001fd60007800000 */
[----:B------:R-:W-:Y:S05]  /*0ec0*/  @!P0 BRA `(.L_x_65) ;  /* 0xfffffffc00e88947 */ /* 0x000fea000383ffff */
.L_x_64:
[----:B------:R-:W-:Y:S05]  /*0ed0*/  BSYNC.RECONVERGENT B0 ;  /* 0x0000000000007941 */ /* 0x000fea0003800200 */
.L_x_63:
        /* <DEDUP_REMOVED lines=37> */
.L_x_93:
[----:B------:R-:W-:Y:S02]  /*1130*/  ISETP.NE.AND P0, PT, R0, RZ, PT ;  /* 0x000000ff0000720c */ /* 0x000fe40003f05270 */
[----:B-12---:R-:W-:-:S11]  /*1140*/  FMNMX R14, R14, R17, !PT ;  /* 0x000000110e0e7209 */ /* 0x006fd60007800000 */
[----:B------:R1:W-:Y:S02]  /*1150*/  @!P0 STS [R5], R14 ;  /* 0x0000000e05008388 */ /* 0x0003e40000000800 */
.L_x_66:
        /* <DEDUP_REMOVED lines=9> */
[----:B------:R-:W-:Y:S02]  /*11f0*/  IMAD.MOV.U32 R10, RZ, RZ, RZ ;  /* 0x000000ffff0a7224 */ /* 0x000fe400078e00ff */
[----:B------:R-:W-:Y:S01]  /*1200*/  IMAD.MOV.U32 R18, RZ, RZ, 0x3bbb989d ;  /* 0x3bbb989dff127424 */ /* 0x000fe200078e00ff */
[----:B------:R-:W-:Y:S01]  /*1210*/  LEA R19, R8, R9, 0x18 ;  /* 0x0000000908137211 */ /* 0x000fe200078ec0ff */
[----:B------:R-:W-:Y:S01]  /*1220*/  IMAD.MOV.U32 R17, RZ, RZ, 0x437c0000 ;  /* 0x437c0000ff117424 */ /* 0x000fe200078e00ff */
[----:B--2---:R-:W-:-:S07]  /*1230*/  MOV R8, R0 ;  /* 0x0000000000087202 */ /* 0x004fce0000000f00 */
.L_x_70:
[----:B--2---:R-:W-:Y:S02]  /*1240*/  IMAD R9, R8, 0x4, R19 ;  /* 0x0000000408097824 */ /* 0x004fe400078e0213 */
[----:B----4-:R-:W-:-:S03]  /*1250*/  IMAD.IADD R8, R15, 0x1, R8 ;  /* 0x000000010f087824 */ /* 0x010fc600078e0208 */
[----:B------:R-:W3:Y:S02]  /*1260*/  LDS R13, [R9] ;  /* 0x00000000090d7984 */ /* 0x000ee40000000800 */
[----:B------:R-:W-:Y:S01]  /*1270*/  ISETP.GE.U32.AND P0, PT, R8, R7, PT ;  /* 0x000000070800720c */ /* 0x000fe20003f06070 */
[----:B---3--:R-:W-:-:S04]  /*1280*/  FADD R13, -R12, R13 ;  /* 0x0000000d0c0d7221 */ /* 0x008fc80000000100 */
[----:B-1----:R-:W-:-:S04]  /*1290*/  FFMA.SAT R14, R13, R18, 0.5 ;  /* 0x3f0000000d0e7423 */ /* 0x002fc80000002012 */
[----:B------:R-:W-:-:S04]  /*12a0*/  FFMA.RM R14, R14, R17, 12582913 ;  /* 0x4b4000010e0e7423 */ /* 0x000fc80000004011 */
[C---:B------:R-:W-:Y:S01]  /*12b0*/  FADD R16, R14.reuse, -12583039 ;  /* 0xcb40007f0e107421 */ /* 0x040fe20000000000 */
[----:B------:R-:W-:-:S03]  /*12c0*/  SHF.L.U32 R14, R14, 0x17, RZ ;  /* 0x000000170e0e7819 */ /* 0x000fc600000006ff */
[----:B------:R-:W-:-:S04]  /*12d0*/  FFMA R16, R13, 1.4426950216293334961, -R16 ;  /* 0x3fb8aa3b0d107823 */ /* 0x000fc80000000810 */
[----:B------:R-:W-:-:S04]  /*12e0*/  FFMA R16, R13, 1.925963033500011079e-08, R16 ;  /* 0x32a570600d107823 */ /* 0x000fc80000000010 */
[----:B------:R-:W1:Y:S02]  /*12f0*/  MUFU.EX2 R13, R16 ;  /* 0x00000010000d7308 */ /* 0x000e640000000800 */
[----:B-1----:R-:W-:-:S04]  /*1300*/  FMUL R13, R14, R13 ;  /* 0x0000000d0e0d7220 */ /* 0x002fc80000400000 */
[----:B------:R-:W-:Y:S01]  /*1310*/  FADD R10, R13, R10 ;  /* 0x0000000a0d0a7221 */ /* 0x000fe20000000000 */
[----:B------:R2:W-:Y:S01]  /*1320*/  STS [R9], R13 ;  /* 0x0000000d09007388 */ /* 0x0005e20000000800 */
[----:B------:R-:W-:Y:S05]  /*1330*/  @!P0 BRA `(.L_x_70) ;  /* 0xfffffffc00c08947 */ /* 0x000fea000383ffff */
.L_x_69:
[----:B------:R-:W-:Y:S05]  /*1340*/  BSYNC.RECONVERGENT B0 ;  /* 0x0000000000007941 */ /* 0x000fea0003800200 */
.L_x_68:
[----:B--2---:R-:W2:Y:S01]  /*1350*/  SHFL.DOWN PT, R9, R10, 0x10, 0x1f ;  /* 0x0a001f000a097f89 */ /* 0x004ea200000e0000 */
[----:B------:R-:W-:Y:S01]  /*1360*/  ISETP.NE.AND P0, PT, R3, RZ, PT ;  /* 0x000000ff0300720c */ /* 0x000fe20003f05270 */
[----:B--2---:R-:W-:-:S05]  /*1370*/  FADD R9, R9, R10 ;  /* 0x0000000a09097221 */ /* 0x004fca0000000000 */
[----:B------:R-:W2:Y:S02]  /*1380*/  SHFL.DOWN PT, R8, R9, 0x8, 0x1f ;  /* 0x09001f0009087f89 */ /* 0x000ea400000e0000 */
[----:B--2---:R-:W-:-:S05]  /*1390*/  FADD R8, R9, R8 ;  /* 0x0000000809087221 */ /* 0x004fca0000000000 */
[----:B------:R-:W2:Y:S02]  /*13a0*/  SHFL.DOWN PT, R13, R8, 0x4, 0x1f ;  /* 0x08801f00080d7f89 */ /* 0x000ea400000e0000 */
[----:B--2---:R-:W-:-:S05]  /*13b0*/  FADD R13, R8, R13 ;  /* 0x0000000d080d7221 */ /* 0x004fca0000000000 */
[----:B------:R-:W2:Y:S02]  /*13c0*/  SHFL.DOWN PT, R12, R13, 0x2, 0x1f ;  /* 0x08401f000d0c7f89 */ /* 0x000ea400000e0000 */
        /* <DEDUP_REMOVED lines=17> */
[----:B------:R-:W3:Y:S02]  /*14e0*/  SHFL.DOWN PT, R9, R4, 0x8, 0x1f ;  /* 0x09001f0004097f89 */ /* 0x000ee400000e0000 */
[----:B---3--:R-:W-:-:S05]  /*14f0*/  FADD R9, R4, R9 ;  /* 0x0000000904097221 */ /* 0x008fca0000000000 */
[----:B0-2---:R-:W0:Y:S02]  /*1500*/  SHFL.DOWN PT, R6, R9, 0x4, 0x1f ;  /* 0x08801f0009067f89 */ /* 0x005e2400000e0000 */
[----:B0-----:R-:W-:-:S05]  /*1510*/  FADD R6, R9, R6 ;  /* 0x0000000609067221 */ /* 0x001fca0000000000 */
[----:B------:R-:W0:Y:S02]  /*1520*/  SHFL.DOWN PT, R13, R6, 0x2, 0x1f ;  /* 0x08401f00060d7f89 */ /* 0x000e2400000e0000 */
[----:B0-----:R-:W-:-:S05]  /*1530*/  FADD R13, R6, R13 ;  /* 0x0000000d060d7221 */ /* 0x001fca0000000000 */
[----:B------:R0:W2:Y:S02]  /*1540*/  SHFL.DOWN PT, R8, R13, 0x1, 0x1f ;  /* 0x08201f000d087f89 */ /* 0x0000a400000e0000 */
.L_x_99:
[----:B------:R-:W-:Y:S01]  /*1550*/  ISETP.NE.AND P0, PT, R0, RZ, PT ;  /* 0x000000ff0000720c */ /* 0x000fe20003f05270 */
[----:B--2---:R-:W-:-:S12]  /*1560*/  FADD R8, R13, R8 ;  /* 0x000000080d087221 */ /* 0x004fd80000000000 */
[----:B------:R2:W-:Y:S02]  /*1570*/  @!P0 STS [R5], R8 ;  /* 0x0000000805008388 */ /* 0x0005e40000000800 */
.L_x_71:
        /* <DEDUP_REMOVED lines=12> */
[----:B-12---:R-:W-:Y:S05]  /*1640*/  CALL.REL.NOINC `($__internal_1_$__cuda_sm20_rcp_rn_f32_slowpath) ;  /* 0x0000001000d47944 */ /* 0x006fea0003c00000 */
[----:B------:R-:W-:Y:S05]  /*1650*/  BRA `(.L_x_76) ;  /* 0x0000000000107947 */ /* 0x000fea0003800000 */
.L_x_75:
[----:B------:R-:W1:Y:S02]  /*1660*/  MUFU.RCP R6, R3 ;  /* 0x0000000300067308 */ /* 0x000e640000001000 */
[----:B-12---:R-:W-:-:S04]  /*1670*/  FFMA R5, R3, R6, -1 ;  /* 0xbf80000003057423 */ /* 0x006fc80000000006 */
[----:B------:R-:W-:-:S04]  /*1680*/  FADD.FTZ R5, -R5, -RZ ;  /* 0x800000ff05057221 */ /* 0x000fc80000010100 */
[----:B------:R-:W-:-:S07]  /*1690*/  FFMA R5, R6, R5, R6 ;  /* 0x0000000506057223 */ /* 0x000fce0000000006 */
.L_x_76:
[----:B------:R-:W0:Y:S01]  /*16a0*/  S2R R7, SR_CgaCtaId ;  /* 0x0000000000077919 */ /* 0x000e220000008800 */
[----:B------:R-:W1:Y:S01]  /*16b0*/  LDC R12, c[0x0][0x3ac] ;  /* 0x0000eb00ff0c7b82 */ /* 0x000e620000000800 */
[----:B------:R-:W-:-:S04]  /*16c0*/  MOV R3, 0x400 ;  /* 0x0000040000037802 */ /* 0x000fc80000000f00 */
[----:B------:R-:W-:Y:S01]  /*16d0*/  IADD3 R6, PT, PT, R3, 0x80, RZ ;  /* 0x0000008003067810 */ /* 0x000fe20007ffe0ff */
[----:B------:R-:W-:-:S03]  /*16e0*/  IMAD.MOV.U32 R3, RZ, RZ, R0 ;  /* 0x000000ffff037224 */ /* 0x000fc600078e0000 */
[----:B0-----:R-:W-:-:S07]  /*16f0*/  LEA R10, R7, R6, 0x18 ;  /* 0x00000006070a7211 */ /* 0x001fce00078ec0ff */
.L_x_77:
[----:B---3--:R-:W-:Y:S01]  /*1700*/  IMAD R6, R3, 0x4, R10 ;  /* 0x0000000403067824 */ /* 0x008fe200078e020a */
[----:B------:R-:W-:Y:S01]  /*1710*/  IADD3 R3, PT, PT, R4, R3, RZ ;  /* 0x0000000304037210 */ /* 0x000fe20007ffe0ff */
[----:B-1----:R-:W-:-:S03]  /*1720*/  IMAD.MOV.U32 R7, RZ, RZ, R12 ;  /* 0x000000ffff077224 */ /* 0x002fc600078e000c */
[----:B------:R-:W0:Y:S02]  /*1730*/  LDS R8, [R6] ;  /* 0x0000000006087984 */ /* 0x000e240000000800 */
[----:B------:R-:W-:Y:S01]  /*1740*/  ISETP.GE.U32.AND P0, PT, R3, R7, PT ;  /* 0x000000070300720c */ /* 0x000fe20003f06070 */
[----:B0-----:R-:W-:-:S05]  /*1750*/  FMUL R9, R8, R5 ;  /* 0x0000000508097220 */ /* 0x001fca0000400000 */
[----:B------:R3:W-:Y:S07]  /*1760*/  STS [R6], R9 ;  /* 0x0000000906007388 */ /* 0x0007ee0000000800 */
[----:B------:R-:W-:Y:S05]  /*1770*/  @!P0 BRA `(.L_x_77) ;  /* 0xfffffffc00e08947 */ /* 0x000fea000383ffff */
.L_x_74:
[----:B------:R-:W-:Y:S05]  /*1780*/  BSYNC.RECONVERGENT B0 ;  /* 0x0000000000007941 */ /* 0x000fea0003800200 */
.L_x_73:
[----:B------:R-:W4:Y:S01]  /*1790*/  LDCU UR4, c[0x0][0x3b0] ;  /* 0x00007600ff0477ac */ /* 0x000f220008000800 */
[----:B------:R-:W-:Y:S01]  /*17a0*/  BAR.SYNC.DEFER_BLOCKING 0x0 ;  /* 0x0000000000007b1d */ /* 0x000fe20000010000 */
[----:B----4-:R-:W-:-:S13]  /*17b0*/  ISETP.GE.U32.AND P0, PT, R0, UR4, PT ;  /* 0x0000000400007c0c */ /* 0x010fda000bf06070 */
[----:B------:R-:W-:Y:S05]  /*17c0*/  @P0 EXIT ;  /* 0x000000000000094d */ /* 0x000fea0003800000 */
[C---:B------:R-:W-:Y:S01]  /*17d0*/  LOP3.LUT R3, R7.reuse, 0xfffffff8, RZ, 0xc0, !PT ;  /* 0xfffffff807037812 */ /* 0x040fe200078ec0ff */
[----:B------:R-:W4:Y:S01]  /*17e0*/  LDCU.64 UR8, c[0x0][0x398] ;  /* 0x00007300ff0877ac */ /* 0x000f220008000a00 */
[C---:B------:R-:W-:Y:S02]  /*17f0*/  LOP3.LUT R4, R7.reuse, 0x7, RZ, 0xc0, !PT ;  /* 0x0000000707047812 */ /* 0x040fe400078ec0ff */
[----:B-12---:R-:W-:Y:S01]  /*1800*/  LOP3.LUT R5, R7, 0x3, RZ, 0xc0, !PT ;  /* 0x0000000307057812 */ /* 0x006fe200078ec0ff */
[----:B------:R-:W-:Y:S02]  /*1810*/  IMAD.IADD R7, R2, 0x1, R11 ;  /* 0x0000000102077824 */ /* 0x000fe400078e020b */
[----:B0--3--:R-:W-:-:S07]  /*1820*/  IMAD.MOV R6, RZ, RZ, -R3 ;  /* 0x000000ffff067224 */ /* 0x009fce00078e0a03 */
.L_x_87:
[----:B0-----:R-:W0:Y:S01]  /*1830*/  LDC R12, c[0x0][0x3ac] ;  /* 0x0000eb00ff0c7b82 */ /* 0x001e220000000800 */
[----:B------:R-:W-:Y:S02]  /*1840*/  HFMA2 R9, -RZ, RZ, 0, 0 ;  /* 0x00000000ff097431 */ /* 0x000fe400000001ff */
[----:B------:R-:W-:Y:S01]  /*1850*/  IMAD.MOV.U32 R27, RZ, RZ, RZ ;  /* 0x000000ffff1b7224 */ /* 0x000fe200078e00ff */
[----:B0-----:R-:W-:-:S13]  /*1860*/  ISETP.GE.U32.AND P0, PT, R12, 0x8, PT ;  /* 0x000000080c00780c */ /* 0x001fda0003f06070 */
[----:B------:R-:W-:Y:S05]  /*1870*/  @!P0 BRA `(.L_x_78) ;  /* 0x0000000400688947 */ /* 0x000fea0003800000 */
[----:B------:R-:W0:Y:S01]  /*1880*/  S2UR UR5, SR_CgaCtaId ;  /* 0x00000000000579c3 */ /* 0x000e220000008800 */
[----:B------:R-:W-:Y:S01]  /*1890*/  UMOV UR4, 0x400 ;  /* 0x0000040000047882 */ /* 0x000fe20000000000 */
[----:B------:R-:W-:Y:S01]  /*18a0*/  BSSY.RECONVERGENT B0, `(.L_x_79) ;  /* 0x0000056000007945 */ /* 0x000fe20003800200 */
[----:B------:R-:W-:Y:S01]  /*18b0*/  UIADD3 UR4, UPT, UPT, UR4, 0x80, URZ ;  /* 0x0000008004047890 */ /* 0x000fe2000fffe0ff */
[----:B------:R-:W-:Y:S02]  /*18c0*/  IMAD.MOV.U32 R27, RZ, RZ, RZ ;  /* 0x000000ffff1b7224 */ /* 0x000fe400078e00ff */
[----:B------:R-:W-:Y:S02]  /*18d0*/  IMAD.MOV.U32 R23, RZ, RZ, R0 ;  /* 0x000000ffff177224 */ /* 0x000fe400078e0000 */
[----:B------:R-:W1:Y:S01]  /*18e0*/  LDC R15, c[0x0][0x3b0] ;  /* 0x0000ec00ff0f7b82 */ /* 0x000e620000000800 */
[----:B------:R-:W-:Y:S01]  /*18f0*/  IMAD.MOV.U32 R17, RZ, RZ, R6 ;  /* 0x000000ffff117224 */ /* 0x000fe200078e0006 */
[----:B0-----:R-:W-:-:S04]  /*1900*/  ULEA UR4, UR5, UR4, 0x18 ;  /* 0x0000000405047291 */ /* 0x001fc8000f8ec0ff */
[----:B------:R-:W-:Y:S01]  /*1910*/  UIADD3 UR4, UPT, UPT, UR4, 0x10, URZ ;  /* 0x0000001004047890 */ /* 0x000fe2000fffe0ff */
[----:B-1----:R-:W-:Y:S01]  /*1920*/  IADD3 R16, PT, PT, R0, R15, RZ ;  /* 0x0000000f00107210 */ /* 0x002fe20007ffe0ff */
[C-C-:B------:R-:W-:Y:S02]  /*1930*/  IMAD R13, R15.reuse, 0x2, R0.reuse ;  /* 0x000000020f0d7824 */ /* 0x140fe400078e0200 */
[C-C-:B------:R-:W-:Y:S02]  /*1940*/  IMAD R18, R15.reuse, 0x3, R0.reuse ;  /* 0x000000030f127824 */ /* 0x140fe400078e0200 */
[C-C-:B------:R-:W-:Y:S02]  /*1950*/  IMAD R19, R15.reuse, 0x4, R0.reuse ;  /* 0x000000040f137824 */ /* 0x140fe400078e0200 */
[C-C-:B------:R-:W-:Y:S02]  /*1960*/  IMAD R20, R15.reuse, 0x5, R0.reuse ;  /* 0x000000050f147824 */ /* 0x140fe400078e0200 */
[----:B------:R-:W-:-:S02]  /*1970*/  IMAD R21, R15, 0x6, R0 ;  /* 0x000000060f157824 */ /* 0x000fc400078e0200 */
[----:B------:R-:W-:Y:S02]  /*1980*/  IMAD R22, R15, 0x7, R0 ;  /* 0x000000070f167824 */ /* 0x000fe400078e0200 */
[----:B------:R-:W-:-:S07]  /*1990*/  IMAD.U32 R14, RZ, RZ, UR4 ;  /* 0x00000004ff0e7e24 */ /* 0x000fce000f8e00ff */
.L_x_80:
[C---:B------:R-:W-:Y:S02]  /*19a0*/  IADD3 R9, P0, PT, R2.reuse, R23, RZ ;  /* 0x0000001702097210 */ /* 0x040fe40007f1e0ff */
[----:B------:R-:W-:Y:S02]  /*19b0*/  IADD3 R8, P1, PT, R2, R16, RZ ;  /* 0x0000001002087210 */ /* 0x000fe40007f3e0ff */
[----:B------:R-:W-:Y:S02]  /*19c0*/  IADD3.X R10, PT, PT, RZ, RZ, RZ, P0, !PT ;  /* 0x000000ffff0a7210 */ /* 0x000fe400007fe4ff */
[----:B----4-:R-:W-:-:S04]  /*19d0*/  LEA R28, P0, R9, UR8, 0x1 ;  /* 0x00000008091c7c11 */ /* 0x010fc8000f8008ff */
[----:B------:R-:W-:Y:S01]  /*19e0*/  LEA.HI.X R29, R9, UR9, R10, 0x1, P0 ;  /* 0x00000009091d7c11 */ /* 0x000fe200080f0c0a */
[----:B------:R-:W-:Y:S01]  /*19f0*/  IMAD.X R9, RZ, RZ, RZ, P1 ;  /* 0x000000ffff097224 */ /* 0x000fe200008e06ff */
[----:B------:R-:W-:-:S03]  /*1a00*/  LEA R24, P0, R8, UR8, 0x1 ;  /* 0x0000000808187c11 */ /* 0x000fc6000f8008ff */
[----:B------:R-:W2:Y:S01]  /*1a10*/  LDG.E.U16.CONSTANT R28, desc[UR6][R28.64] ;  /* 0x000000061c1c7981 */ /* 0x000ea2000c1e9500 */
[----:B------:R-:W-:-:S03]  /*1a20*/  LEA.HI.X R25, R8, UR9, R9, 0x1, P0 ;  /* 0x0000000908197c11 */ /* 0x000fc600080f0c09 */
[----:B------:R-:W0:Y:S04]  /*1a30*/  LDS.128 R8, [R14+-0x10] ;  /* 0xfffff0000e087984 */ /* 0x000e280000000c00 */
[----:B------:R-:W3:Y:S01]  /*1a40*/  LDG.E.U16.CONSTANT R24, desc[UR6][R24.64] ;  /* 0x0000000618187981 */ /* 0x000ee2000c1e9500 */
[----:B--2---:R-:W-:-:S04]  /*1a50*/  IMAD.U32 R26, R28, 0x10000, RZ ;  /* 0x000100001c1a7824 */ /* 0x004fc800078e00ff */
[----:B0-----:R-:W-:Y:S01]  /*1a60*/  FFMA R8, R26, R8, R27 ;  /* 0x000000081a087223 */ /* 0x001fe2000000001b */
[----:B------:R-:W-:Y:S01]  /*1a70*/  IADD3 R27, P0, PT, R2, R13, RZ ;  /* 0x0000000d021b7210 */ /* 0x000fe20007f1e0ff */
[----:B---3--:R-:W-:-:S04]  /*1a80*/  IMAD.U32 R26, R24, 0x10000, RZ ;  /* 0x00010000181a7824 */ /* 0x008fc800078e00ff */
[----:B------:R-:W-:Y:S01]  /*1a90*/  FFMA R25, R9, R26, R8 ;  /* 0x0000001a09197223 */ /* 0x000fe20000000008 */
[----:B------:R-:W-:Y:S02]  /*1aa0*/  IADD3.X R8, PT, PT, RZ, RZ, RZ, P0, !PT ;  /* 0x000000ffff087210 */ /* 0x000fe400007fe4ff */
[----:B------:R-:W-:-:S04]  /*1ab0*/  LEA R26, P0, R27, UR8, 0x1 ;  /* 0x000000081b1a7c11 */ /* 0x000fc8000f8008ff */
[----:B------:R-:W-:-:S05]  /*1ac0*/  LEA.HI.X R27, R27, UR9, R8, 0x1, P0 ;  /* 0x000000091b1b7c11 */ /* 0x000fca00080f0c08 */
[----:B------:R-:W2:Y:S01]  /*1ad0*/  LDG.E.U16.CONSTANT R26, desc[UR6][R26.64] ;  /* 0x000000061a1a7981 */ /* 0x000ea2000c1e9500 */
[----:B------:R-:W-:-:S05]  /*1ae0*/  IADD3 R9, P0, PT, R2, R18, RZ ;  /* 0x0000001202097210 */ /* 0x000fca0007f1e0ff */
[----:B------:R-:W-:Y:S01]  /*1af0*/  IMAD.X R24, RZ, RZ, RZ, P0 ;  /* 0x000000ffff187224 */ /* 0x000fe200000e06ff */
[----:B------:R-:W-:-:S04]  /*1b00*/  LEA R8, P0, R9, UR8, 0x1 ;  /* 0x0000000809087c11 */ /* 0x000fc8000f8008ff */
[----:B------:R-:W-:-:S05]  /*1b10*/  LEA.HI.X R9, R9, UR9, R24, 0x1, P0 ;  /* 0x0000000909097c11 */ /* 0x000fca00080f0c18 */
[----:B------:R-:W3:Y:S01]  /*1b20*/  LDG.E.U16.CONSTANT R8, desc[UR6][R8.64] ;  /* 0x0000000608087981 */ /* 0x000ee2000c1e9500 */
[----:B------:R-:W-:Y:S01]  /*1b30*/  IADD3 R28, P0, PT, R2, R19, RZ ;  /* 0x00000013021c7210 */ /* 0x000fe20007f1e0ff */
[----:B--2---:R-:W-:-:S04]  /*1b40*/  IMAD.U32 R24, R26, 0x10000, RZ ;  /* 0x000100001a187824 */ /* 0x004fc800078e00ff */
[----:B------:R-:W-:Y:S01]  /*1b50*/  FFMA R10, R10, R24, R25 ;  /* 0x000000180a0a7223 */ /* 0x000fe20000000019 */
[----:B------:R-:W-:Y:S01]  /*1b60*/  IMAD.X R25, RZ, RZ, RZ, P0 ;  /* 0x000000ffff197224 */ /* 0x000fe200000e06ff */
[----:B------:R-:W-:-:S04]  /*1b70*/  LEA R24, P0, R28, UR8, 0x1 ;  /* 0x000000081c187c11 */ /* 0x000fc8000f8008ff */
[----:B------:R-:W-:Y:S02]  /*1b80*/  LEA.HI.X R25, R28, UR9, R25, 0x1, P0 ;  /* 0x000000091c197c11 */ /* 0x000fe400080f0c19 */
[----:B------:R-:W-:-:S03]  /*1b90*/  IADD3 R27, P0, PT, R2, R20, RZ ;  /* 0x00000014021b7210 */ /* 0x000fc60007f1e0ff */
[----:B------:R0:W2:Y:S01]  /*1ba0*/  LDG.E.U16.CONSTANT R24, desc[UR6][R24.64] ;  /* 0x0000000618187981 */ /* 0x0000a2000c1e9500 */
[----:B------:R-:W-:Y:S02]  /*1bb0*/  IADD3.X R28, PT, PT, RZ, RZ, RZ, P0, !PT ;  /* 0x000000ffff1c7210 */ /* 0x000fe400007fe4ff */
[----:B------:R-:W-:-:S04]  /*1bc0*/  LEA R26, P0, R27, UR8, 0x1 ;  /* 0x000000081b1a7c11 */ /* 0x000fc8000f8008ff */
[----:B------:R-:W-:-:S05]  /*1bd0*/  LEA.HI.X R27, R27, UR9, R28, 0x1, P0 ;  /* 0x000000091b1b7c11 */ /* 0x000fca00080f0c1c */
[----:B------:R-:W4:Y:S01]  /*1be0*/  LDG.E.U16.CONSTANT R26, desc[UR6][R26.64] ;  /* 0x000000061a1a7981 */ /* 0x000f22000c1e9500 */
[----:B---3--:R-:W-:-:S04]  /*1bf0*/  IMAD.U32 R8, R8, 0x10000, RZ ;  /* 0x0001000008087824 */ /* 0x008fc800078e00ff */
[----:B------:R-:W-:Y:S02]  /*1c00*/  FFMA R29, R11, R8, R10 ;  /* 0x000000080b1d7223 */ /* 0x000fe4000000000a */
[----:B------:R-:W1:Y:S01]  /*1c10*/  LDS.128 R8, [R14] ;  /* 0x000000000e087984 */ /* 0x000e620000000c00 */
[----:B0-----:R-:W-:Y:S01]  /*1c20*/  IADD3 R25, P0, PT, R2, R21, RZ ;  /* 0x0000001502197210 */ /* 0x001fe20007f1e0ff */
[----:B--2---:R-:W-:-:S04]  /*1c30*/  IMAD.U32 R28, R24, 0x10000, RZ ;  /* 0x00010000181c7824 */ /* 0x004fc800078e00ff */
[----:B-1----:R-:W-:Y:S01]  /*1c40*/  FFMA R8, R28, R8, R29 ;  /* 0x000000081c087223 */ /* 0x002fe2000000001d */
[----:B----4-:R-:W-:-:S04]  /*1c50*/  IMAD.U32 R29, R26, 0x10000, RZ ;  /* 0x000100001a1d7824 */ /* 0x010fc800078e00ff */
[----:B------:R-:W-:Y:S01]  /*1c60*/  FFMA R29, R9, R29, R8 ;  /* 0x0000001d091d7223 */ /* 0x000fe20000000008 */
[----:B------:R-:W-:Y:S02]  /*1c70*/  IADD3.X R8, PT, PT, RZ, RZ, RZ, P0, !PT ;  /* 0x000000ffff087210 */ /* 0x000fe400007fe4ff */
[----:B------:R-:W-:-:S04]  /*1c80*/  LEA R24, P0, R25, UR8, 0x1 ;  /* 0x0000000819187c11 */ /* 0x000fc8000f8008ff */
[----:B------:R-:W-:Y:S02]  /*1c90*/  LEA.HI.X R25, R25, UR9, R8, 0x1, P0 ;  /* 0x0000000919197c11 */ /* 0x000fe400080f0c08 */
[----:B------:R-:W-:-:S03]  /*1ca0*/  IADD3 R9, P0, PT, R2, R22, RZ ;  /* 0x0000001602097210 */ /* 0x000fc60007f1e0ff */
[----:B------:R-:W2:Y:S02]  /*1cb0*/  LDG.E.U16.CONSTANT R24, desc[UR6][R24.64] ;  /* 0x0000000618187981 */ /* 0x000ea4000c1e9500 */
[----:B------:R-:W-:Y:S01]  /*1cc0*/  IMAD.X R26, RZ, RZ, RZ, P0 ;  /* 0x000000ffff1a7224 */ /* 0x000fe200000e06ff */
[----:B------:R-:W-:-:S04]  /*1cd0*/  LEA R8, P0, R9, UR8, 0x1 ;  /* 0x0000000809087c11 */ /* 0x000fc8000f8008ff */
[----:B------:R-:W-:-:S05]  /*1ce0*/  LEA.HI.X R9, R9, UR9, R26, 0x1, P0 ;  /* 0x0000000909097c11 */ /* 0x000fca00080f0c1a */
[----:B------:R-:W3:Y:S01]  /*1cf0*/  LDG.E.U16.CONSTANT R8, desc[UR6][R8.64] ;  /* 0x0000000608087981 */ /* 0x000ee2000c1e9500 */
[----:B------:R-:W-:-:S04]  /*1d00*/  IADD3 R17, PT, PT, R17, 0x8, RZ ;  /* 0x0000000811117810 */ /* 0x000fc80007ffe0ff */
[----:B------:R-:W-:Y:S01]  /*1d10*/  ISETP.NE.AND P0, PT, R17, RZ, PT ;  /* 0x000000ff1100720c */ /* 0x000fe20003f05270 */
[C---:B------:R-:W-:Y:S01]  /*1d20*/  IMAD R16, R15.reuse, 0x8, R16 ;  /* 0x000000080f107824 */ /* 0x040fe200078e0210 */
[C---:B------:R-:W-:Y:S01]  /*1d30*/  LEA R19, R15.reuse, R19, 0x3 ;  /* 0x000000130f137211 */ /* 0x040fe200078e18ff */
[C---:B------:R-:W-:Y:S01]  /*1d40*/  IMAD R13, R15.reuse, 0x8, R13 ;  /* 0x000000080f0d7824 */ /* 0x040fe200078e020d */
[C---:B------:R-:W-:Y:S01]  /*1d50*/  LEA R23, R15.reuse, R23, 0x3 ;  /* 0x000000170f177211 */ /* 0x040fe200078e18ff */
[C---:B------:R-:W-:Y:S02]  /*1d60*/  IMAD R18, R15.reuse, 0x8, R18 ;  /* 0x000000080f127824 */ /* 0x040fe400078e0212 */
[C---:B------:R-:W-:Y:S02]  /*1d70*/  IMAD R20, R15.reuse, 0x8, R20 ;  /* 0x000000080f147824 */ /* 0x040fe400078e0214 */
[C---:B------:R-:W-:Y:S02]  /*1d80*/  IMAD R21, R15.reuse, 0x8, R21 ;  /* 0x000000080f157824 */ /* 0x040fe400078e0215 */
[----:B------:R-:W-:-:S02]  /*1d90*/  IMAD R22, R15, 0x8, R22 ;  /* 0x000000080f167824 */ /* 0x000fc400078e0216 */
[----:B------:R-:W-:Y:S02]  /*1da0*/  VIADD R14, R14, 0x20 ;  /* 0x000000200e0e7836 */ /* 0x000fe40000000000 */
[----:B--2---:R-:W-:-:S04]  /*1db0*/  IMAD.U32 R26, R24, 0x10000, RZ ;  /* 0x00010000181a7824 */ /* 0x004fc800078e00ff */
[----:B------:R-:W-:Y:S01]  /*1dc0*/  FFMA R10, R10, R26, R29 ;  /* 0x0000001a0a0a7223 */ /* 0x000fe2000000001d */
[----:B---3--:R-:W-:-:S04]  /*1dd0*/  IMAD.U32 R27, R8, 0x10000, RZ ;  /* 0x00010000081b7824 */ /* 0x008fc800078e00ff */
[----:B------:R-:W-:Y:S01]  /*1de0*/  FFMA R27, R11, R27, R10 ;  /* 0x0000001b0b1b7223 */ /* 0x000fe2000000000a */
[----:B------:R-:W-:Y:S06]  /*1df0*/  @P0 BRA `(.L_x_80) ;  /* 0xfffffff800e80947 */ /* 0x000fec000383ffff */
[----:B------:R-:W-:Y:S05]  /*1e00*/  BSYNC.RECONVERGENT B0 ;  /* 0x0000000000007941 */ /* 0x000fea0003800200 */
.L_x_79:
[----:B------:R-:W-:-:S07]  /*1e10*/  IMAD.MOV.U32 R9, RZ, RZ, R3 ;  /* 0x000000ffff097224 */ /* 0x000fce00078e0003 */
.L_x_78:
[----:B------:R-:W-:Y:S01]  /*1e20*/  ISETP.NE.AND P0, PT, R4, RZ, PT ;  /* 0x000000ff0400720c */ /* 0x000fe20003f05270 */
[----:B------:R-:W-:-:S12]  /*1e30*/  BSSY.RECONVERGENT B0, `(.L_x_81) ;  /* 0x0000062000007945 */ /* 0x000fd80003800200 */
[----:B------:R-:W-:Y:S05]  /*1e40*/  @!P0 BRA `(.L_x_82) ;  /* 0x0000000400808947 */ /* 0x000fea0003800000 */
[----:B------:R-:W-:Y:S01]  /*1e50*/  VIADD R8, R4, 0xffffffff ;  /* 0xffffffff04087836 */ /* 0x000fe20000000000 */
[----:B------:R-:W-:Y:S01]  /*1e60*/  BSSY.RECONVERGENT B1, `(.L_x_83) ;  /* 0x000002e000017945 */ /* 0x000fe20003800200 */
[----:B------:R-:W-:-:S03]  /*1e70*/  ISETP.NE.AND P0, PT, R5, RZ, PT ;  /* 0x000000ff0500720c */ /* 0x000fc60003f05270 */
[----:B------:R-:W-:-:S13]  /*1e80*/  ISETP.GE.U32.AND P1, PT, R8, 0x3, PT ;  /* 0x000000030800780c */ /* 0x000fda0003f26070 */
[----:B------:R-:W-:Y:S05]  /*1e90*/  @!P1 BRA `(.L_x_84) ;  /* 0x0000000000a89947 */ /* 0x000fea0003800000 */
[----:B------:R-:W0:Y:S01]  /*1ea0*/  LDCU UR4, c[0x0][0x3b0] ;  /* 0x00007600ff0477ac */ /* 0x000e220008000800 */
[----:B------:R-:W1:Y:S01]  /*1eb0*/  LDCU.64 UR10, c[0x0][0x398] ;  /* 0x00007300ff0a77ac */ /* 0x000e620008000a00 */
[----:B0-----:R-:W-:-:S05]  /*1ec0*/  IMAD R11, R9, UR4, R0 ;  /* 0x00000004090b7c24 */ /* 0x001fca000f8e0200 */
[----:B------:R-:W-:Y:S02]  /*1ed0*/  IADD3 R13, PT, PT, R11, UR4, RZ ;  /* 0x000000040b0d7c10 */ /* 0x000fe4000fffe0ff */
[C---:B------:R-:W-:Y:S02]  /*1ee0*/  IADD3 R10, P1, PT, R2.reuse, R11, RZ ;  /* 0x0000000b020a7210 */ /* 0x040fe40007f3e0ff */
[----:B------:R-:W-:Y:S01]  /*1ef0*/  IADD3 R8, P2, PT, R2, R13, RZ ;  /* 0x0000000d02087210 */ /* 0x000fe20007f5e0ff */
[----:B------:R-:W-:Y:S02]  /*1f00*/  VIADD R13, R13, UR4 ;  /* 0x000000040d0d7c36 */ /* 0x000fe40008000000 */
[----:B------:R-:W-:Y:S01]  /*1f10*/  IMAD.X R17, RZ, RZ, RZ, P1 ;  /* 0x000000ffff117224 */ /* 0x000fe200008e06ff */
[----:B-1----:R-:W-:Y:S01]  /*1f20*/  LEA R16, P1, R10, UR10, 0x1 ;  /* 0x0000000a0a107c11 */ /* 0x002fe2000f8208ff */
[----:B------:R-:W-:Y:S01]  /*1f30*/  IMAD.X R15, RZ, RZ, RZ, P2 ;  /* 0x000000ffff0f7224 */ /* 0x000fe200010e06ff */
[----:B------:R-:W-:-:S02]  /*1f40*/  IADD3 R11, P3, PT, R2, R13, RZ ;  /* 0x0000000d020b7210 */ /* 0x000fc40007f7e0ff */
[----:B------:R-:W-:Y:S02]  /*1f50*/  LEA R14, P2, R8, UR10, 0x1 ;  /* 0x0000000a080e7c11 */ /* 0x000fe4000f8408ff */
[----:B------:R-:W-:Y:S01]  /*1f60*/  IADD3 R13, PT, PT, R13, UR4, RZ ;  /* 0x000000040d0d7c10 */ /* 0x000fe2000fffe0ff */
[----:B------:R-:W-:Y:S01]  /*1f70*/  IMAD.X R18, RZ, RZ, RZ, P3 ;  /* 0x000000ffff127224 */ /* 0x000fe200018e06ff */
[----:B------:R-:W-:Y:S02]  /*1f80*/  LEA.HI.X R17, R10, UR11, R17, 0x1, P1 ;  /* 0x0000000b0a117c11 */ /* 0x000fe400088f0c11 */
[----:B------:R-:W-:Y:S02]  /*1f90*/  LEA.HI.X R15, R8, UR11, R15, 0x1, P2 ;  /* 0x0000000b080f7c11 */ /* 0x000fe400090f0c0f */
[----:B------:R-:W-:Y:S01]  /*1fa0*/  LEA R10, P1, R11, UR10, 0x1 ;  /* 0x0000000a0b0a7c11 */ /* 0x000fe2000f8208ff */
[----:B------:R0:W2:Y:S01]  /*1fb0*/  LDG.E.U16.CONSTANT R8, desc[UR6][R16.64] ;  /* 0x0000000610087981 */ /* 0x0000a2000c1e9500 */
[----:B------:R-:W-:-:S02]  /*1fc0*/  IADD3 R13, P2, PT, R2, R13, RZ ;  /* 0x0000000d020d7210 */ /* 0x000fc40007f5e0ff */
[----:B------:R-:W-:Y:S01]  /*1fd0*/  LEA.HI.X R11, R11, UR11, R18, 0x1, P1 ;  /* 0x0000000b0b0b7c11 */ /* 0x000fe200088f0c12 */
[----:B------:R-:W3:Y:S01]  /*1fe0*/  LDG.E.U16.CONSTANT R14, desc[UR6][R14.64] ;  /* 0x000000060e0e7981 */ /* 0x000ee2000c1e9500 */
[C---:B------:R-:W-:Y:S01]  /*1ff0*/  LEA R20, P1, R13.reuse, UR10, 0x1 ;  /* 0x0000000a0d147c11 */ /* 0x040fe2000f8208ff */
[----:B------:R-:W-:Y:S02]  /*2000*/  IMAD.X R18, RZ, RZ, RZ, P2 ;  /* 0x000000ffff127224 */ /* 0x000fe400010e06ff */
[----:B------:R-:W5:Y:S03]  /*2010*/  LDG.E.U16.CONSTANT R10, desc[UR6][R10.64] ;  /* 0x000000060a0a7981 */ /* 0x000f66000c1e9500 */
        /* <DEDUP_REMOVED lines=10> */
[----:B--2---:R-:W-:Y:S01]  /*20c0*/  IMAD.U32 R8, R8, 0x10000, RZ ;  /* 0x0001000008087824 */ /* 0x004fe200078e00ff */
[----:B---3--:R-:W-:-:S03]  /*20d0*/  SHF.L.U32 R15, R14, 0x10, RZ ;  /* 0x000000100e0f7819 */ /* 0x008fc600000006ff */
[----:B0-----:R-:W-:Y:S01]  /*20e0*/  FFMA R8, R8, R16, R27 ;  /* 0x0000001008087223 */ /* 0x001fe2000000001b */
[----:B-----5:R-:W-:-:S03]  /*20f0*/  IMAD.U32 R10, R10, 0x10000, RZ ;  /* 0x000100000a0a7824 */ /* 0x020fc600078e00ff */
[----:B------:R-:W-:-:S04]  /*2100*/  FFMA R15, R15, R17, R8 ;  /* 0x000000110f0f7223 */ /* 0x000fc80000000008 */
[----:B-1----:R-:W-:Y:S01]  /*2110*/  FFMA R10, R10, R18, R15 ;  /* 0x000000120a0a7223 */ /* 0x002fe2000000000f */
[----:B----4-:R-:W-:-:S04]  /*2120*/  IMAD.U32 R27, R20, 0x10000, RZ ;  /* 0x00010000141b7824 */ /* 0x010fc800078e00ff */
[----:B------:R-:W-:-:S07]  /*2130*/  FFMA R27, R27, R19, R10 ;  /* 0x000000131b1b7223 */ /* 0x000fce000000000a */
.L_x_84:
[----:B----4-:R-:W-:Y:S05]  /*2140*/  BSYNC.RECONVERGENT B1 ;  /* 0x0000000000017941 */ /* 0x010fea0003800200 */
.L_x_83:
[----:B------:R-:W-:Y:S05]  /*2150*/  @!P0 BRA `(.L_x_82) ;  /* 0x0000000000bc8947 */ /* 0x000fea0003800000 */
[----:B------:R-:W-:Y:S01]  /*2160*/  ISETP.NE.AND P1, PT, R5, 0x1, PT ;  /* 0x000000010500780c */ /* 0x000fe20003f25270 */
[----:B------:R-:W-:Y:S01]  /*2170*/  BSSY.RECONVERGENT B1, `(.L_x_85) ;  /* 0x000001c000017945 */ /* 0x000fe20003800200 */
[----:B------:R-:W-:-:S11]  /*2180*/  LOP3.LUT P0, RZ, R12, 0x1, RZ, 0xc0, !PT ;  /* 0x000000010cff7812 */ /* 0x000fd6000780c0ff */
[----:B------:R-:W-:Y:S05]  /*2190*/  @!P1 BRA `(.L_x_86) ;  /* 0x0000000000649947 */ /* 0x000fea0003800000 */
[----:B------:R-:W0:Y:S01]  /*21a0*/  LDCU UR4, c[0x0][0x3b0] ;  /* 0x00007600ff0477ac */ /* 0x000e220008000800 */
[----:B------:R-:W1:Y:S01]  /*21b0*/  LDCU.64 UR10, c[0x0][0x398] ;  /* 0x00007300ff0a77ac */ /* 0x000e620008000a00 */
[----:B0-----:R-:W-:-:S05]  /*21c0*/  IMAD R11, R9, UR4, R0 ;  /* 0x00000004090b7c24 */ /* 0x001fca000f8e0200 */
[----:B------:R-:W-:Y:S02]  /*21d0*/  IADD3 R8, P1, PT, R2, R11, RZ ;  /* 0x0000000b02087210 */ /* 0x000fe40007f3e0ff */
[----:B------:R-:W-:-:S03]  /*21e0*/  IADD3 R13, PT, PT, R11, UR4, RZ ;  /* 0x000000040b0d7c10 */ /* 0x000fc6000fffe0ff */
[----:B------:R-:W-:Y:S01]  /*21f0*/  IMAD.X R11, RZ, RZ, RZ, P1 ;  /* 0x000000ffff0b7224 */ /* 0x000fe200008e06ff */
[----:B-1----:R-:W-:Y:S02]  /*2200*/  LEA R10, P1, R8, UR10, 0x1 ;  /* 0x0000000a080a7c11 */ /* 0x002fe4000f8208ff */
[----:B------:R-:W-:Y:S02]  /*2210*/  IADD3 R13, P2, PT, R2, R13, RZ ;  /* 0x0000000d020d7210 */ /* 0x000fe40007f5e0ff */
[----:B------:R-:W-:Y:S02]  /*2220*/  LEA.HI.X R11, R8, UR11, R11, 0x1, P1 ;  /* 0x0000000b080b7c11 */ /* 0x000fe400088f0c0b */
[C---:B------:R-:W-:Y:S01]  /*2230*/  LEA R14, P1, R13.reuse, UR10, 0x1 ;  /* 0x0000000a0d0e7c11 */ /* 0x040fe2000f8208ff */
[----:B------:R-:W-:Y:S02]  /*2240*/  IMAD.X R8, RZ, RZ, RZ, P2 ;  /* 0x000000ffff087224 */ /* 0x000fe400010e06ff */
[----:B------:R-:W2:Y:S03]  /*2250*/  LDG.E.U16.CONSTANT R10, desc[UR6][R10.64] ;  /* 0x000000060a0a7981 */ /* 0x000ea6000c1e9500 */
        /* <DEDUP_REMOVED lines=8> */
[----:B------:R-:W-:Y:S01]  /*22e0*/  VIADD R9, R9, 0x2 ;  /* 0x0000000209097836 */ /* 0x000fe20000000000 */
[----:B--2---:R-:W-:-:S05]  /*22f0*/  SHF.L.U32 R8, R10, 0x10, RZ ;  /* 0x000000100a087819 */ /* 0x004fca00000006ff */
[----:B0-----:R-:W-:Y:S01]  /*2300*/  FFMA R8, R8, R12, R27 ;  /* 0x0000000c08087223 */ /* 0x001fe2000000001b */
[----:B---3--:R-:W-:-:S04]  /*2310*/  IMAD.U32 R17, R14, 0x10000, RZ ;  /* 0x000100000e117824 */ /* 0x008fc800078e00ff */
[----:B------:R-:W-:-:S07]  /*2320*/  FFMA R27, R17, R13, R8 ;  /* 0x0000000d111b7223 */ /* 0x000fce0000000008 */
.L_x_86:
[----:B------:R-:W-:Y:S05]  /*2330*/  BSYNC.RECONVERGENT B1 ;  /* 0x0000000000017941 */ /* 0x000fea0003800200 */
.L_x_85:
[----:B------:R-:W-:Y:S05]  /*2340*/  @!P0 BRA `(.L_x_82) ;  /* 0x0000000000408947 */ /* 0x000fea0003800000 */
[----:B------:R-:W0:Y:S01]  /*2350*/  LDCU UR4, c[0x0][0x3b0] ;  /* 0x00007600ff0477ac */ /* 0x000e220008000800 */
[----:B------:R-:W1:Y:S01]  /*2360*/  LDCU.64 UR10, c[0x0][0x398] ;  /* 0x00007300ff0a77ac */ /* 0x000e620008000a00 */
[----:B0-----:R-:W-:-:S05]  /*2370*/  IMAD R11, R9, UR4, R0 ;  /* 0x00000004090b7c24 */ /* 0x001fca000f8e0200 */
[----:B------:R-:W-:-:S04]  /*2380*/  IADD3 R11, P0, PT, R2, R11, RZ ;  /* 0x0000000b020b7210 */ /* 0x000fc80007f1e0ff */
[----:B------:R-:W-:Y:S02]  /*2390*/  IADD3.X R8, PT, PT, RZ, RZ, RZ, P0, !PT ;  /* 0x000000ffff087210 */ /* 0x000fe400007fe4ff */
[----:B-1----:R-:W-:-:S04]  /*23a0*/  LEA R10, P0, R11, UR10, 0x1 ;  /* 0x0000000a0b0a7c11 */ /* 0x002fc8000f8008ff */
        /* <DEDUP_REMOVED lines=8> */
[----:B--2---:R-:W-:-:S04]  /*2430*/  IMAD.U32 R8, R10, 0x10000, RZ ;  /* 0x000100000a087824 */ /* 0x004fc800078e00ff */
[----:B0-----:R-:W-:-:S07]  /*2440*/  FFMA R27, R8, R9, R27 ;  /* 0x00000009081b7223 */ /* 0x001fce000000001b */
.L_x_82:
[----:B----4-:R-:W-:Y:S05]  /*2450*/  BSYNC.RECONVERGENT B0 ;  /* 0x0000000000007941 */ /* 0x010fea0003800200 */
.L_x_81:
[----:B------:R-:W0:Y:S01]  /*2460*/  LDC.64 R8, c[0x0][0x380] ;  /* 0x0000e000ff087b82 */ /* 0x000e220000000a00 */
[----:B------:R-:W1:Y:S01]  /*2470*/  LDCU UR4, c[0x0][0x360] ;  /* 0x00006c00ff0477ac */ /* 0x000e620008000800 */
[----:B------:R-:W-:Y:S01]  /*2480*/  IMAD.IADD R11, R7, 0x1, R0 ;  /* 0x00000001070b7824 */ /* 0x000fe200078e0200 */
[----:B------:R-:W-:Y:S01]  /*2490*/  F2FP.BF16.F32.PACK_AB R27, RZ, R27 ;  /* 0x0000001bff1b723e */ /* 0x000fe200000010ff */
[----:B------:R-:W2:Y:S01]  /*24a0*/  LDCU UR5, c[0x0][0x3b0] ;  /* 0x00007600ff0577ac */ /* 0x000ea20008000800 */
[----:B-1----:R-:W-:-:S04]  /*24b0*/  IADD3 R0, PT, PT, R0, UR4, RZ ;  /* 0x0000000400007c10 */ /* 0x002fc8000fffe0ff */
[----:B--2---:R-:W-:Y:S01]  /*24c0*/  ISETP.GE.U32.AND P0, PT, R0, UR5, PT ;  /* 0x0000000500007c0c */ /* 0x004fe2000bf06070 */
[----:B0-----:R-:W-:-:S05]  /*24d0*/  IMAD.WIDE.U32 R8, R11, 0x2, R8 ;  /* 0x000000020b087825 */ /* 0x001fca00078e0008 */
[----:B------:R0:W-:Y:S07]  /*24e0*/  STG.E.U16 desc[UR6][R8.64], R27 ;  /* 0x0000001b08007986 */ /* 0x0001ee000c101506 */
[----:B------:R-:W-:Y:S05]  /*24f0*/  @!P0 BRA `(.L_x_87) ;  /* 0xfffffff000cc8947 */ /* 0x000fea000383ffff */
[----:B------:R-:W-:Y:S05]  /*2500*/  EXIT ;  /* 0x000000000000794d */ /* 0x000fea0003800000 */
.L_x_67:
[----:B-1----:R-:W-:Y:S01]  /*2510*/  IMAD.MOV.U32 R19, RZ, RZ, R10 ;  /* 0x000000ffff137224 */ /* 0x002fe200078e000a */
[----:B------:R-:W-:Y:S01]  /*2520*/  MOV R21, 0x1f ;  /* 0x0000001f00157802 */ /* 0x000fe20000000f00 */
[----:B------:R-:W-:Y:S02]  /*2530*/  IMAD.MOV.U32 R18, RZ, RZ, 0x10 ;  /* 0x00000010ff127424 */ /* 0x000fe400078e00ff */
[----:B------:R-:W-:-:S07]  /*2540*/  IMAD.MOV.U32 R16, RZ, RZ, -0x1 ;  /* 0xffffffffff107424 */ /* 0x000fce00078e00ff */
[----:B0-----:R-:W-:Y:S05]  /*2550*/  WARPSYNC.COLLECTIVE R16, `(.L_x_88) ;  /* 0x0000000010087348 */ /* 0x001fea0003c00000 */
[----:B------:R1:W2:Y:S02]  /*2560*/  SHFL.DOWN P0, R17, R19, R18, R21 ;  /* 0x0800001213117389 */ /* 0x0002a40000000015 */
[----:B012---:R-:W-:Y:S05]  /*2570*/  ENDCOLLECTIVE ;  /* 0x000000000000791b */ /* 0x007fea0003800000 */
.L_x_88:
[----:B------:R-:W-:Y:S02]  /*2580*/  IMAD.MOV.U32 R18, RZ, RZ, 0x8 ;  /* 0x00000008ff127424 */ /* 0x000fe400078e00ff */
[----:B------:R-:W-:-:S05]  /*2590*/  IMAD.MOV.U32 R13, RZ, RZ, R17 ;  /* 0x000000ffff0d7224 */ /* 0x000fca00078e0011 */
[----:B------:R-:W-:-:S04]  /*25a0*/  FMNMX R13, R13, R10, !PT ;  /* 0x0000000a0d0d7209 */ /* 0x000fc80007800000 */
[----:B------:R-:W-:-:S07]  /*25b0*/  MOV R19, R13 ;  /* 0x0000000d00137202 */ /* 0x000fce0000000f00 */
[----:B------:R-:W-:Y:S05]  /*25c0*/  WARPSYNC.COLLECTIVE R16, `(.L_x_89) ;  /* 0x0000000010087348 */ /* 0x000fea0003c00000 */
[----:B------:R0:W1:Y:S02]  /*25d0*/  SHFL.DOWN P0, R17, R19, R18, R21 ;  /* 0x0800001213117389 */ /* 0x0000640000000015 */
[----:B01----:R-:W-:Y:S05]  /*25e0*/  ENDCOLLECTIVE ;  /* 0x000000000000791b */ /* 0x003fea0003800000 */
.L_x_89:
[----:B------:R-:W-:Y:S02]  /*25f0*/  IMAD.MOV.U32 R18, RZ, RZ, 0x4 ;  /* 0x00000004ff127424 */ /* 0x000fe400078e00ff */
[----:B------:R-:W-:-:S05]  /*2600*/  IMAD.MOV.U32 R12, RZ, RZ, R17 ;  /* 0x000000ffff0c7224 */ /* 0x000fca00078e0011 */
[----:B------:R-:W-:-:S04]  /*2610*/  FMNMX R12, R13, R12, !PT ;  /* 0x0000000c0d0c7209 */ /* 0x000fc80007800000 */
[----:B------:R-:W-:-:S07]  /*2620*/  MOV R19, R12 ;  /* 0x0000000c00137202 */ /* 0x000fce0000000f00 */
[----:B------:R-:W-:Y:S05]  /*2630*/  WARPSYNC.COLLECTIVE R16, `(.L_x_90) ;  /* 0x0000000010087348 */ /* 0x000fea0003c00000 */
[----:B------:R0:W1:Y:S02]  /*2640*/  SHFL.DOWN P0, R17, R19, R18, R21 ;  /* 0x0800001213117389 */ /* 0x0000640000000015 */
[----:B01----:R-:W-:Y:S05]  /*2650*/  ENDCOLLECTIVE ;  /* 0x000000000000791b */ /* 0x003fea0003800000 */
.L_x_90:
[----:B------:R-:W-:Y:S02]  /*2660*/  IMAD.MOV.U32 R18, RZ, RZ, 0x2 ;  /* 0x00000002ff127424 */ /* 0x000fe400078e00ff */
[----:B------:R-:W-:-:S05]  /*2670*/  IMAD.MOV.U32 R15, RZ, RZ, R17 ;  /* 0x000000ffff0f7224 */ /* 0x000fca00078e0011 */
[----:B------:R-:W-:-:S04]  /*2680*/  FMNMX R15, R12, R15, !PT ;  /* 0x0000000f0c0f7209 */ /* 0x000fc80007800000 */
[----:B------:R-:W-:-:S07]  /*2690*/  MOV R19, R15 ;  /* 0x0000000f00137202 */ /* 0x000fce0000000f00 */
[----:B------:R-:W-:Y:S05]  /*26a0*/  WARPSYNC.COLLECTIVE R16, `(.L_x_91) ;  /* 0x0000000010087348 */ /* 0x000fea0003c00000 */
[----:B------:R0:W1:Y:S02]  /*26b0*/  SHFL.DOWN P0, R17, R19, R18, R21 ;  /* 0x0800001213117389 */ /* 0x0000640000000015 */
[----:B01----:R-:W-:Y:S05]  /*26c0*/  ENDCOLLECTIVE ;  /* 0x000000000000791b */ /* 0x003fea0003800000 */
.L_x_91:
[----:B------:R-:W-:Y:S02]  /*26d0*/  IMAD.MOV.U32 R18, RZ, RZ, 0x1 ;  /* 0x00000001ff127424 */ /* 0x000fe400078e00ff */
[----:B------:R-:W-:-:S05]  /*26e0*/  IMAD.MOV.U32 R14, RZ, RZ, R17 ;  /* 0x000000ffff0e7224 */ /* 0x000fca00078e0011 */
[----:B------:R-:W-:-:S04]  /*26f0*/  FMNMX R14, R15, R14, !PT ;  /* 0x0000000e0f0e7209 */ /* 0x000fc80007800000 */
[----:B------:R-:W-:-:S07]  /*2700*/  MOV R19, R14 ;  /* 0x0000000e00137202 */ /* 0x000fce0000000f00 */
[----:B------:R-:W-:Y:S05]  /*2710*/  WARPSYNC.COLLECTIVE R16, `(.L_x_92) ;  /* 0x0000000010087348 */ /* 0x000fea0003c00000 */
[----:B------:R0:W1:Y:S02]  /*2720*/  SHFL.DOWN P0, R17, R19, R18, R21 ;  /* 0x0800001213117389 */ /* 0x0000640000000015 */
[----:B01----:R-:W-:Y:S05]  /*2730*/  ENDCOLLECTIVE ;  /* 0x000000000000791b */ /* 0x003fea0003800000 */
.L_x_92:
[----:B------:R-:W-:Y:S05]  /*2740*/  BRA `(.L_x_93) ;  /* 0xffffffe800787947 */ /* 0x000fea000383ffff */
.L_x_72:
[----:B---3--:R-:W-:Y:S01]  /*2750*/  IMAD.MOV.U32 R19, RZ, RZ, R3 ;  /* 0x000000ffff137224 */ /* 0x008fe200078e0003 */
[----:B------:R-:W-:Y:S01]  /*2760*/  MOV R18, 0x10 ;  /* 0x0000001000127802 */ /* 0x000fe20000000f00 */
[----:B------:R-:W-:Y:S02]  /*2770*/  IMAD.MOV.U32 R21, RZ, RZ, 0x1f ;  /* 0x0000001fff157424 */ /* 0x000fe400078e00ff */
[----:B------:R-:W-:-:S07]  /*2780*/  IMAD.MOV.U32 R16, RZ, RZ, -0x1 ;  /* 0xffffffffff107424 */ /* 0x000fce00078e00ff */
[----:B012---:R-:W-:Y:S05]  /*2790*/  WARPSYNC.COLLECTIVE R16, `(.L_x_94) ;  /* 0x0000000010087348 */ /* 0x007fea0003c00000 */
[----:B------:R3:W4:Y:S02]  /*27a0*/  SHFL.DOWN P0, R17, R19, R18, R21 ;  /* 0x0800001213117389 */ /* 0x0007240000000015 */
[----:B01234-:R-:W-:Y:S05]  /*27b0*/  ENDCOLLECTIVE ;  /* 0x000000000000791b */ /* 0x01ffea0003800000 */
.L_x_94:
[----:B------:R-:W-:Y:S01]  /*27c0*/  IMAD.MOV.U32 R18, RZ, RZ, 0x8 ;  /* 0x00000008ff127424 */ /* 0x000fe200078e00ff */
[----:B------:R-:W-:-:S05]  /*27d0*/  MOV R4, R17 ;  /* 0x0000001100047202 */ /* 0x000fca0000000f00 */
[----:B------:R-:W-:-:S04]  /*27e0*/  FADD R4, R4, R3 ;  /* 0x0000000304047221 */ /* 0x000fc80000000000 */
[----:B------:R-:W-:-:S07]  /*27f0*/  IMAD.MOV.U32 R19, RZ, RZ, R4 ;  /* 0x000000ffff137224 */ /* 0x000fce00078e0004 */
[----:B------:R-:W-:Y:S05]  /*2800*/  WARPSYNC.COLLECTIVE R16, `(.L_x_95) ;  /* 0x0000000010087348 */ /* 0x000fea0003c00000 */
[----:B------:R0:W1:Y:S02]  /*2810*/  SHFL.DOWN P0, R17, R19, R18, R21 ;  /* 0x0800001213117389 */ /* 0x0000640000000015 */
[----:B01----:R-:W-:Y:S05]  /*2820*/  ENDCOLLECTIVE ;  /* 0x000000000000791b */ /* 0x003fea0003800000 */
.L_x_95:
[----:B------:R-:W-:Y:S01]  /*2830*/  IMAD.MOV.U32 R18, RZ, RZ, 0x4 ;  /* 0x00000004ff127424 */ /* 0x000fe200078e00ff */
[----:B------:R-:W-:-:S05]  /*2840*/  MOV R9, R17 ;  /* 0x0000001100097202 */ /* 0x000fca0000000f00 */
[----:B------:R-:W-:-:S04]  /*2850*/  FADD R9, R4, R9 ;  /* 0x0000000904097221 */ /* 0x000fc80000000000 */
[----:B------:R-:W-:-:S07]  /*2860*/  IMAD.MOV.U32 R19, RZ, RZ, R9 ;  /* 0x000000ffff137224 */ /* 0x000fce00078e0009 */
[----:B------:R-:W-:Y:S05]  /*2870*/  WARPSYNC.COLLECTIVE R16, `(.L_x_96) ;  /* 0x0000000010087348 */ /* 0x000fea0003c00000 */
[----:B------:R0:W1:Y:S02]  /*2880*/  SHFL.DOWN P0, R17, R19, R18, R21 ;  /* 0x0800001213117389 */ /* 0x0000640000000015 */
[----:B01----:R-:W-:Y:S05]  /*2890*/  ENDCOLLECTIVE ;  /* 0x000000000000791b */ /* 0x003fea0003800000 */
.L_x_96:
[----:B------:R-:W-:Y:S01]  /*28a0*/  IMAD.MOV.U32 R18, RZ, RZ, 0x2 ;  /* 0x00000002ff127424 */ /* 0x000fe200078e00ff */
[----:B------:R-:W-:-:S05]  /*28b0*/  MOV R6, R17 ;  /* 0x0000001100067202 */ /* 0x000fca0000000f00 */
[----:B------:R-:W-:-:S04]  /*28c0*/  FADD R6, R9, R6 ;  /* 0x0000000609067221 */ /* 0x000fc80000000000 */
[----:B------:R-:W-:-:S07]  /*28d0*/  IMAD.MOV.U32 R19, RZ, RZ, R6 ;  /* 0x000000ffff137224 */ /* 0x000fce00078e0006 */
[----:B------:R-:W-:Y:S05]  /*28e0*/  WARPSYNC.COLLECTIVE R16, `(.L_x_97) ;  /* 0x0000000010087348 */ /* 0x000fea0003c00000 */
[----:B------:R0:W1:Y:S02]  /*28f0*/  SHFL.DOWN P0, R17, R19, R18, R21 ;  /* 0x0800001213117389 */ /* 0x0000640000000015 */
[----:B01----:R-:W-:Y:S05]  /*2900*/  ENDCOLLECTIVE ;  /* 0x000000000000791b */ /* 0x003fea0003800000 */
.L_x_97:
[----:B------:R-:W-:Y:S01]  /*2910*/  IMAD.MOV.U32 R18, RZ, RZ, 0x1 ;  /* 0x00000001ff127424 */ /* 0x000fe200078e00ff */
[----:B------:R-:W-:-:S05]  /*2920*/  MOV R13, R17 ;  /* 0x00000011000d7202 */ /* 0x000fca0000000f00 */
[----:B------:R-:W-:-:S04]  /*2930*/  FADD R13, R6, R13 ;  /* 0x0000000d060d7221 */ /* 0x000fc80000000000 */
[----:B------:R-:W-:-:S07]  /*2940*/  IMAD.MOV.U32 R19, RZ, RZ, R13 ;  /* 0x000000ffff137224 */ /* 0x000fce00078e000d */
[----:B------:R-:W-:Y:S05]  /*2950*/  WARPSYNC.COLLECTIVE R16, `(.L_x_98) ;  /* 0x0000000010087348 */ /* 0x000fea0003c00000 */
[----:B------:R0:W1:Y:S02]  /*2960*/  SHFL.DOWN P0, R17, R19, R18, R21 ;  /* 0x0800001213117389 */ /* 0x0000640000000015 */
[----:B01----:R-:W-:Y:S05]  /*2970*/  ENDCOLLECTIVE ;  /* 0x000000000000791b */ /* 0x003fea0003800000 */
.L_x_98:
[----:B------:R-:W-:Y:S01]  /*2980*/  MOV R8, R17 ;  /* 0x0000001100087202 */ /* 0x000fe20000000f00 */
[----:B------:R-:W-:Y:S06]  /*2990*/  BRA `(.L_x_99) ;  /* 0xffffffe800ec7947 */ /* 0x000fec000383ffff */
        .weak           $__internal_1_$__cuda_sm20_rcp_rn_f32_slowpath
        .type           $__internal_1_$__cuda_sm20_rcp_rn_f32_slowpath,@function
        .size           $__internal_1_$__cuda_sm20_rcp_rn_f32_slowpath,(.L_x_313 - $__internal_1_$__cuda_sm20_rcp_rn_f32_slowpath)
$__internal_1_$__cuda_sm20_rcp_rn_f32_slowpath:
[----:B------:R-:W-:-:S05]  /*29a0*/  IMAD.SHL.U32 R5, R3, 0x2, RZ ;  /* 0x0000000203057824 */ /* 0x000fca00078e00ff */
[----:B------:R-:W-:-:S04]  /*29b0*/  SHF.R.U32.HI R5, RZ, 0x18, R5 ;  /* 0x00000018ff057819 */ /* 0x000fc80000011605 */
[----:B------:R-:W-:-:S13]  /*29c0*/  ISETP.NE.U32.AND P0, PT, R5, RZ, PT ;  /* 0x000000ff0500720c */ /* 0x000fda0003f05070 */
[----:B------:R-:W-:Y:S05]  /*29d0*/  @P0 BRA `(.L_x_100) ;  /* 0x00000000002c0947 */ /* 0x000fea0003800000 */
[----:B------:R-:W-:-:S05]  /*29e0*/  IMAD.SHL.U32 R5, R3, 0x2, RZ ;  /* 0x0000000203057824 */ /* 0x000fca00078e00ff */
[----:B------:R-:W-:-:S13]  /*29f0*/  ISETP.NE.AND P0, PT, R5, RZ, PT ;  /* 0x000000ff0500720c */ /* 0x000fda0003f05270 */
[----:B------:R0:W1:Y:S01]  /*2a00*/  @!P0 MUFU.RCP R5, R3 ;  /* 0x0000000300058308 */ /* 0x0000620000001000 */
[----:B------:R-:W-:Y:S05]  /*2a10*/  @!P0 BRA `(.L_x_101) ;  /* 0x0000000000a48947 */ /* 0x000fea0003800000 */
[----:B------:R-:W-:-:S04]  /*2a20*/  FFMA R7, R3, 1.84467440737095516160e+19, RZ ;  /* 0x5f80000003077823 */ /* 0x000fc800000000ff */
[----:B------:R-:W0:Y:S02]  /*2a30*/  MUFU.RCP R8, R7 ;  /* 0x0000000700087308 */ /* 0x000e240000001000 */
[----:B0-----:R-:W-:-:S04]  /*2a40*/  FFMA R3, R7, R8, -1 ;  /* 0xbf80000007037423 */ /* 0x001fc80000000008 */
[----:B------:R-:W-:-:S04]  /*2a50*/  FADD.FTZ R3, -R3, -RZ ;  /* 0x800000ff03037221 */ /* 0x000fc80000010100 */
[----:B------:R-:W-:-:S04]  /*2a60*/  FFMA R3, R8, R3, R8 ;  /* 0x0000000308037223 */ /* 0x000fc80000000008 */
[----:B-1----:R-:W-:Y:S01]  /*2a70*/  FFMA R5, R3, 1.84467440737095516160e+19, RZ ;  /* 0x5f80000003057823 */ /* 0x002fe200000000ff */
[----:B------:R-:W-:Y:S06]  /*2a80*/  BRA `(.L_x_101) ;  /* 0x0000000000887947 */ /* 0x000fec0003800000 */
.L_x_100:
        /* <DEDUP_REMOVED lines=17> */
[----:B------:R-:W-:-:S03]  /*2ba0*/  LOP3.LUT R8, R15, R10, RZ, 0xc0, !PT ;  /* 0x0000000a0f087212 */ /* 0x000fc600078ec0ff */
[----:B------:R-:W-:Y:S01]  /*2bb0*/  IMAD.MOV R9, RZ, RZ, -R9 ;  /* 0x000000ffff097224 */ /* 0x000fe200078e0a09 */
[----:B------:R-:W-:-:S04]  /*2bc0*/  SHF.R.U32.HI R8, RZ, R7, R8 ;  /* 0x00000007ff087219 */ /* 0x000fc80000011608 */
[--C-:B------:R-:W-:Y:S02]  /*2bd0*/  LOP3.LUT P1, RZ, R9, R7, R10.reuse, 0xf8, !PT ;  /* 0x0000000709ff7212 */ /* 0x100fe4000782f80a */
[C---:B------:R-:W-:Y:S02]  /*2be0*/  LOP3.LUT P0, RZ, R8.reuse, 0x1, RZ, 0xc0, !PT ;  /* 0x0000000108ff7812 */ /* 0x040fe4000780c0ff */
[----:B------:R-:W-:Y:S02]  /*2bf0*/  LOP3.LUT P2, RZ, R8, 0x2, RZ, 0xc0, !PT ;  /* 0x0000000208ff7812 */ /* 0x000fe4000784c0ff */
[----:B------:R-:W-:Y:S02]  /*2c00*/  SHF.R.U32.HI R10, RZ, R5, R10 ;  /* 0x00000005ff0a7219 */ /* 0x000fe4000001160a */
[----:B------:R-:W-:Y:S02]  /*2c10*/  PLOP3.LUT P0, PT, P0, P1, P2, 0xe0, 0x0 ;  /* 0x000000000000781c */ /* 0x000fe40000703c20 */
[----:B------:R-:W-:-:S02]  /*2c20*/  LOP3.LUT P1, RZ, R3, 0x7fffff, RZ, 0xc0, !PT ;  /* 0x007fffff03ff7812 */ /* 0x000fc4000782c0ff */
[----:B------:R-:W-:-:S04]  /*2c30*/  SEL R7, RZ, 0x1, !P0 ;  /* 0x00000001ff077807 */ /* 0x000fc80004000000 */
[----:B------:R-:W-:-:S04]  /*2c40*/  IADD3 R7, PT, PT, -R7, RZ, RZ ;  /* 0x000000ff07077210 */ /* 0x000fc80007ffe1ff */
[----:B------:R-:W-:-:S13]  /*2c50*/  ISETP.GE.AND P0, PT, R7, RZ, PT ;  /* 0x000000ff0700720c */ /* 0x000fda0003f06270 */
[----:B------:R-:W-:-:S05]  /*2c60*/  @!P0 VIADD R10, R10, 0x1 ;  /* 0x000000010a0a8836 */ /* 0x000fca0000000000 */
[----:B------:R-:W-:-:S04]  /*2c70*/  @!P1 SHF.L.U32 R10, R10, 0x1, RZ ;  /* 0x000000010a0a9819 */ /* 0x000fc800000006ff */
[----:B------:R-:W-:Y:S01]  /*2c80*/  LOP3.LUT R5, R10, 0x80000000, R3, 0xf8, !PT ;  /* 0x800000000a057812 */ /* 0x000fe200078ef803 */
[----:B------:R-:W-:Y:S06]  /*2c90*/  BRA `(.L_x_101) ;  /* 0x0000000000047947 */ /* 0x000fec0003800000 */
.L_x_102:
[----:B------:R2:W3:Y:S02]  /*2ca0*/  MUFU.RCP R5, R3 ;  /* 0x0000000300057308 */ /* 0x0004e40000001000 */
.L_x_101:
[----:B------:R-:W-:-:S04]  /*2cb0*/  IMAD.MOV.U32 R7, RZ, RZ, 0x0 ;  /* 0x00000000ff077424 */ /* 0x000fc800078e00ff */
[----:B0123--:R-:W-:Y:S05]  /*2cc0*/  RET.REL.NODEC R6 `(bf16_nax_fused_kernel) ;  /* 0xffffffd006cc7950 */ /* 0x00ffea0003c3ffff */
.L_x_103:
        /* <DEDUP_REMOVED lines=11> */
.L_x_313:


//--------------------- .text.fp8_nax_fused_kernel --------------------------
	.section	.text.fp8_nax_fused_kernel,"ax",@progbits
	.align	128
        .global         fp8_nax_fused_kernel
        .type           fp8_nax_fused_kernel,@function
        .size           fp8_nax_fused_kernel,(.L_x_314 - fp8_nax_fused_kernel)
        .other          fp8_nax_fused_kernel,@"STO_CUDA_ENTRY STV_DEFAULT"
fp8_nax_fused_kernel:
.text.fp8_nax_fused_kernel:
        /* <DEDUP_REMOVED lines=14> */
[----:B--2---:R-:W-:-:S04]  /*00e0*/  IMAD.HI.U32 R5, R5, UR4, RZ ;  /* 0x0000000405057c27 */ /* 0x004fc8000f8e00ff */
[----:B------:R-:W-:-:S04]  /*00f0*/  IMAD.MOV R6, RZ, RZ, -R5 ;  /* 0x000000ffff067224 */ /* 0x000fc800078e0a05 */
[----:B------:R-:W-:Y:S01]  /*0100*/  IMAD R0, R3, R6, UR4 ;  /* 0x0000000403007e24 */ /* 0x000fe2000f8e0206 */
[----:B------:R-:W0:Y:S04]  /*0110*/  S2UR UR4, SR_CTAID.Y ;  /* 0x00000000000479c3 */ /* 0x000e280000002600 */
[----:B------:R-:W-:-:S13]  /*0120*/  ISETP.GE.U32.AND P0, PT, R0, R3, PT ;  /* 0x000000030000720c */ /* 0x000fda0003f06070 */
[----:B------:R-:W-:Y:S02]  /*0130*/  @P0 IMAD.IADD R0, R0, 0x1, -R3 ;  /* 0x0000000100000824 */ /* 0x000fe400078e0a03 */
[----:B------:R-:W-:-:S03]  /*0140*/  @P0 VIADD R5, R5, 0x1 ;  /* 0x0000000105050836 */ /* 0x000fc60000000000 */
[----:B------:R-:W-:-:S13]  /*0150*/  ISETP.GE.U32.AND P1, PT, R0, R3, PT ;  /* 0x000000030000720c */ /* 0x000fda0003f26070 */
[----:B------:R-:W-:-:S05]  /*0160*/  @P1 VIADD R5, R5, 0x1 ;  /* 0x0000000105051836 */ /* 0x000fca0000000000 */
[----:B------:R-:W-:Y:S01]  /*0170*/  SEL R7, R4, R5, !P2 ;  /* 0x0000000504077207 */ /* 0x000fe20005000000 */
[----:B-1----:R-:W-:-:S03]  /*0180*/  IMAD.U32 R5, RZ, RZ, UR5 ;  /* 0x00000005ff057e24 */ /* 0x002fc6000f8e00ff */
[----:B------:R-:W-:-:S04]  /*0190*/  ISETP.GE.U32.AND P0, PT, R7, R2, PT ;  /* 0x000000020700720c */ /* 0x000fc80003f06070 */
[----:B0-----:R-:W-:-:S13]  /*01a0*/  ISETP.LE.U32.OR P0, PT, R5, UR4, P0 ;  /* 0x0000000405007c0c */ /* 0x001fda0008703470 */
[----:B------:R-:W-:Y:S05]  /*01b0*/  @P0 EXIT ;  /* 0x000000000000094d */ /* 0x000fea0003800000 */
[----:B------:R-:W0:Y:S01]  /*01c0*/  S2R R2, SR_TID.X ;  /* 0x0000000000027919 */ /* 0x000e220000002100 */
[----:B------:R-:W1:Y:S01]  /*01d0*/  LDC R10, c[0x0][0x3bc] ;  /* 0x0000ef00ff0a7b82 */ /* 0x000e620000000800 */
[----:B------:R-:W-:Y:S01]  /*01e0*/  IMAD.IADD R9, R0, 0x1, -R3 ;  /* 0x0000000100097824 */ /* 0x000fe200078e0a03 */
[----:B------:R-:W2:Y:S01]  /*01f0*/  LDCU.64 UR8, c[0x0][0x358] ;  /* 0x00006b00ff0877ac */ /* 0x000ea20008000a00 */
[----:B------:R-:W-:Y:S03]  /*0200*/  BSSY.RECONVERGENT B1, `(.L_x_104) ;  /* 0x00000e1000017945 */ /* 0x000fe60003800200 */
[----:B------:R-:W-:Y:S01]  /*0210*/  @P2 SEL R4, R9, R0, P1 ;  /* 0x0000000009042207 */ /* 0x000fe20000800000 */
[----:B------:R-:W3:Y:S04]  /*0220*/  LDCU.64 UR6, c[0x0][0x388] ;  /* 0x00007100ff0677ac */ /* 0x000ee80008000a00 */
[----:B------:R-:W-:Y:S01]  /*0230*/  IMAD R3, R7, R3, R4 ;  /* 0x0000000307037224 */ /* 0x000fe200078e0204 */
[----:B------:R-:W4:Y:S01]  /*0240*/  LDCU.64 UR10, c[0x0][0x390] ;  /* 0x00007200ff0a77ac */ /* 0x000f220008000a00 */
[----:B-1----:R-:W-:-:S02]  /*0250*/  IMAD R0, R5, R10, RZ ;  /* 0x0000000a05007224 */ /* 0x002fc400078e02ff */
[----:B------:R-:W-:Y:S02]  /*0260*/  IMAD R8, R10, UR4, RZ ;  /* 0x000000040a087c24 */ /* 0x000fe4000f8e02ff */
[----:B------:R-:W-:Y:S01]  /*0270*/  IMAD R3, R3, R0, RZ ;  /* 0x0000000003037224 */ /* 0x000fe200078e02ff */
[----:B0-----:R-:W-:-:S13]  /*0280*/  ISETP.GE.U32.AND P0, PT, R2, R5, PT ;  /* 0x000000050200720c */ /* 0x001fda0003f06070 */
[----:B--234-:R-:W-:Y:S05]  /*0290*/  @P0 BRA `(.L_x_105) ;  /* 0x0000000c005c0947 */ /* 0x01cfea0003800000 */
[----:B------:R-:W0:Y:S01]  /*02a0*/  LDC.64 R12, c[0x0][0x3a0] ;  /* 0x0000e800ff0c7b82 */ /* 0x000e220000000a00 */
[----:B------:R-:W1:Y:S01]  /*02b0*/  LDCU UR4, c[0x0][0x3ac] ;  /* 0x00007580ff0477ac */ /* 0x000e620008000800 */
[----:B------:R-:W-:-:S06]  /*02c0*/  ISETP.NE.AND P0, PT, R10, RZ, PT ;  /* 0x000000ff0a00720c */ /* 0x000fcc0003f05270 */
[----:B------:R-:W2:Y:S01]  /*02d0*/  LDC R7, c[0x0][0x360] ;  /* 0x0000d800ff077b82 */ /* 0x000ea20000000800 */
[----:B0-----:R-:W-:-:S04]  /*02e0*/  FMUL R13, R12, R13 ;  /* 0x0000000d0c0d7220 */ /* 0x001fc80000400000 */
[----:B-1----:R-:W-:Y:S02]  /*02f0*/  FMUL R13, R13, UR4 ;  /* 0x000000040d0d7c20 */ /* 0x002fe40008400000 */
[----:B------:R-:W-:Y:S05]  /*0300*/  @!P0 BRA `(.L_x_106) ;  /* 0x0000000c00148947 */ /* 0x000fea0003800000 */
[----:B------:R-:W0:Y:S01]  /*0310*/  S2R R5, SR_CgaCtaId ;  /* 0x0000000000057919 */ /* 0x000e220000008800 */
[----:B------:R-:W-:Y:S01]  /*0320*/  MOV R0, 0x400 ;  /* 0x0000040000007802 */ /* 0x000fe20000000f00 */
[----:B------:R-:W-:Y:S01]  /*0330*/  BSSY.RECONVERGENT B0, `(.L_x_107) ;  /* 0x00000c1000007945 */ /* 0x000fe20003800200 */
[----:B------:R-:W-:Y:S01]  /*0340*/  IADD3 R11, P1, PT, R3, R8, RZ ;  /* 0x00000008030b7210 */ /* 0x000fe20007f3e0ff */
[----:B------:R-:W-:Y:S01]  /*0350*/  IMAD.MOV.U32 R9, RZ, RZ, R2 ;  /* 0x000000ffff097224 */ /* 0x000fe200078e0002 */
[----:B------:R-:W-:Y:S01]  /*0360*/  LOP3.LUT R4, R10, 0x1, RZ, 0xc0, !PT ;  /* 0x000000010a047812 */ /* 0x000fe200078ec0ff */
[----:B------:R-:W-:Y:S01]  /*0370*/  VIADD R0, R0, 0x80 ;  /* 0x0000008000007836 */ /* 0x000fe20000000000 */
[----:B------:R-:W-:Y:S02]  /*0380*/  LOP3.LUT R10, R10, 0xfffffffe, RZ, 0xc0, !PT ;  /* 0xfffffffe0a0a7812 */ /* 0x000fe400078ec0ff */
[----:B------:R-:W-:Y:S02]  /*0390*/  ISETP.NE.U32.AND P0, PT, R4, 0x1, PT ;  /* 0x000000010400780c */ /* 0x000fe40003f05070 */
[----:B0-----:R-:W-:Y:S01]  /*03a0*/  LEA R12, R5, R0, 0x18 ;  /* 0x00000000050c7211 */ /* 0x001fe200078ec0ff */
[----:B------:R-:W-:-:S10]  /*03b0*/  IMAD.X R0, RZ, RZ, RZ, P1 ;  /* 0x000000ffff007224 */ /* 0x000fd400008e06ff */
.L_x_124:
[----:B------:R-:W0:Y:S01]  /*03c0*/  LDCU UR4, c[0x0][0x3bc] ;  /* 0x00007780ff0477ac */ /* 0x000e220008000800 */
[----:B------:R-:W-:Y:S01]  /*03d0*/  IMAD.MOV.U32 R16, RZ, RZ, RZ ;  /* 0x000000ffff107224 */ /* 0x000fe200078e00ff */
[----:B0-----:R-:W-:Y:S02]  /*03e0*/  UISETP.NE.AND UP0, UPT, UR4, 0x1, UPT ;  /* 0x000000010400788c */ /* 0x001fe4000bf05270 */
[----:B------:R-:W-:-:S05]  /*03f0*/  IMAD R4, R9, UR4, RZ ;  /* 0x0000000409047c24 */ /* 0x000fca000f8e02ff */
[----:B------:R-:W-:Y:S02]  /*0400*/  IADD3 R15, P1, PT, R4, R3, RZ ;  /* 0x00000003040f7210 */ /* 0x000fe40007f3e0ff */
[----:B------:R-:W-:-:S03]  /*0410*/  CS2R R4, SRZ ;  /* 0x0000000000047805 */ /* 0x000fc6000001ff00 */
[----:B------:R-:W-:Y:S01]  /*0420*/  IMAD.X R14, RZ, RZ, RZ, P1 ;  /* 0x000000ffff0e7224 */ /* 0x000fe200008e06ff */
[----:B------:R-:W-:Y:S07]  /*0430*/  BRA.U !UP0, `(.L_x_108) ;  /* 0x0000000508b47547 */ /* 0x000fee000b800000 */
[----:B------:R-:W-:Y:S02]  /*0440*/  IMAD.MOV.U32 R16, RZ, RZ, RZ ;  /* 0x000000ffff107224 */ /* 0x000fe400078e00ff */
[----:B------:R-:W-:-:S07]  /*0450*/  IMAD.MOV.U32 R18, RZ, RZ, RZ ;  /* 0x000000ffff127224 */ /* 0x000fce00078e00ff */
.L_x_117:
[----:B------:R-:W-:-:S04]  /*0460*/  IADD3 R4, P1, P2, R15, UR10, R18 ;  /* 0x0000000a0f047c10 */ /* 0x000fc8000fa3e012 */
[----:B------:R-:W-:Y:S02]  /*0470*/  IADD3.X R5, PT, PT, R14, UR11, RZ, P1, P2 ;  /* 0x0000000b0e057c10 */ /* 0x000fe40008fe44ff */
[----:B------:R-:W-:-:S03]  /*0480*/  IADD3 R6, P1, P2, R11, UR6, R18 ;  /* 0x000000060b067c10 */ /* 0x000fc6000fa3e012 */
[----:B------:R-:W3:Y:S01]  /*0490*/  LDG.E.U8.CONSTANT R17, desc[UR8][R4.64] ;  /* 0x0000000804117981 */ /* 0x000ee2000c1e9100 */
[----:B--2---:R-:W-:-:S05]  /*04a0*/  IADD3.X R7, PT, PT, R0, UR7, RZ, P1, P2 ;  /* 0x0000000700077c10 */ /* 0x004fca0008fe44ff */
[----:B------:R-:W2:Y:S04]  /*04b0*/  LDG.E.U8.CONSTANT R23, desc[UR8][R6.64] ;  /* 0x0000000806177981 */ /* 0x000ea8000c1e9100 */
[----:B------:R-:W4:Y:S01]  /*04c0*/  LDG.E.U8.CONSTANT R19, desc[UR8][R6.64+0x1] ;  /* 0x0000010806137981 */ /* 0x000f22000c1e9100 */
[----:B---3--:R-:W-:Y:S02]  /*04d0*/  SHF.R.U32.HI R21, RZ, 0x3, R17 ;  /* 0x00000003ff157819 */ /* 0x008fe40000011611 */
[----:B------:R-:W-:Y:S02]  /*04e0*/  LOP3.LUT R20, R17, 0x7, RZ, 0xc0, !PT ;  /* 0x0000000711147812 */ /* 0x000fe400078ec0ff */
[----:B------:R-:W-:Y:S02]  /*04f0*/  LOP3.LUT R21, R21, 0xf, RZ, 0xc0, !PT ;  /* 0x0000000f15157812 */ /* 0x000fe400078ec0ff */
[----:B--2---:R-:W-:-:S02]  /*0500*/  SHF.R.U32.HI R27, RZ, 0x3, R23 ;  /* 0x00000003ff1b7819 */ /* 0x004fc40000011617 */
[----:B------:R-:W-:Y:S02]  /*0510*/  LOP3.LUT R22, R21, R20, RZ, 0xfc, !PT ;  /* 0x0000001415167212 */ /* 0x000fe400078efcff */
[----:B------:R-:W-:Y:S02]  /*0520*/  LOP3.LUT R27, R27, 0xf, RZ, 0xc0, !PT ;  /* 0x0000000f1b1b7812 */ /* 0x000fe400078ec0ff */
[----:B------:R-:W-:Y:S02]  /*0530*/  PRMT R25, R22, 0x9910, RZ ;  /* 0x0000991016197816 */ /* 0x000fe400000000ff */
[----:B------:R-:W-:Y:S02]  /*0540*/  LOP3.LUT R22, R23, 0x7, RZ, 0xc0, !PT ;  /* 0x0000000717167812 */ /* 0x000fe400078ec0ff */
[----:B------:R-:W-:Y:S02]  /*0550*/  ISETP.NE.AND P1, PT, R25, RZ, PT ;  /* 0x000000ff1900720c */ /* 0x000fe40003f25270 */
[----:B------:R-:W-:-:S02]  /*0560*/  LOP3.LUT R24, R27, R22, RZ, 0xfc, !PT ;  /* 0x000000161b187212 */ /* 0x000fc400078efcff */
[----:B----4-:R-:W-:Y:S02]  /*0570*/  SHF.R.U32.HI R6, RZ, 0x3, R19 ;  /* 0x00000003ff067819 */ /* 0x010fe40000011613 */
[----:B------:R-:W-:Y:S02]  /*0580*/  PRMT R24, R24, 0x9910, RZ ;  /* 0x0000991018187816 */ /* 0x000fe400000000ff */
[----:B------:R-:W-:Y:S02]  /*0590*/  LOP3.LUT R6, R6, 0xf, RZ, 0xc0, !PT ;  /* 0x0000000f06067812 */ /* 0x000fe400078ec0ff */
[----:B------:R-:W-:Y:S02]  /*05a0*/  LOP3.LUT R7, R19, 0x7, RZ, 0xc0, !PT ;  /* 0x0000000713077812 */ /* 0x000fe400078ec0ff */
[----:B------:R-:W-:Y:S02]  /*05b0*/  ISETP.NE.AND P5, PT, R24, RZ, PT ;  /* 0x000000ff1800720c */ /* 0x000fe40003fa5270 */
[----:B------:R-:W-:-:S04]  /*05c0*/  LOP3.LUT R24, R6, R7, RZ, 0xfc, !PT ;  /* 0x0000000706187212 */ /* 0x000fc800078efcff */
[----:B------:R-:W-:Y:S02]  /*05d0*/  PRMT R25, R24, 0x9910, RZ ;  /* 0x0000991018197816 */ /* 0x000fe400000000ff */
[----:B------:R-:W-:Y:S02]  /*05e0*/  @!P1 PRMT R24, R17, 0x8880, RZ ;  /* 0x0000888011189816 */ /* 0x000fe400000000ff */
[----:B------:R-:W-:Y:S02]  /*05f0*/  ISETP.NE.AND P2, PT, R25, RZ, PT ;  /* 0x000000ff1900720c */ /* 0x000fe40003f45270 */
[----:B------:R-:W-:Y:S02]  /*0600*/  @!P1 ISETP.GT.AND P3, PT, R24, -0x1, PT ;  /* 0xffffffff1800980c */ /* 0x000fe40003f64270 */
[----:B------:R-:W-:-:S04]  /*0610*/  @!P5 PRMT R24, R23, 0x8880, RZ ;  /* 0x000088801718d816 */ /* 0x000fc800000000ff */
[----:B------:R-:W-:-:S04]  /*0620*/  @!P5 ISETP.GT.AND P4, PT, R24, -0x1, PT ;  /* 0xffffffff1800d80c */ /* 0x000fc80003f84270 */
[----:B------:R-:W-:Y:S01]  /*0630*/  @!P5 FSEL R25, -RZ, RZ, !P4 ;  /* 0x000000ffff19d208 */ /* 0x000fe20006000100 */
[----:B------:R-:W-:Y:S08]  /*0640*/  @!P5 BRA `(.L_x_109) ;  /* 0x00000000002cd947 */ /* 0x000ff00003800000 */
[----:B------:R-:W-:Y:S01]  /*0650*/  PRMT R23, R23, 0x8880, RZ ;  /* 0x0000888017177816 */ /* 0x000fe200000000ff */
[----:B------:R-:W-:-:S03]  /*0660*/  IMAD.MOV.U32 R25, RZ, RZ, 0x7fc00000 ;  /* 0x7fc00000ff197424 */ /* 0x000fc600078e00ff */
[----:B------:R-:W-:-:S04]  /*0670*/  PRMT R23, R23, 0x7710, RZ ;  /* 0x0000771017177816 */ /* 0x000fc800000000ff */
[----:B------:R-:W-:-:S04]  /*0680*/  LOP3.LUT R24, R23, 0x7f, RZ, 0xc0, !PT ;  /* 0x0000007f17187812 */ /* 0x000fc800078ec0ff */
[----:B------:R-:W-:-:S13]  /*0690*/  ISETP.NE.AND P4, PT, R24, 0x7f, PT ;  /* 0x0000007f1800780c */ /* 0x000fda0003f85270 */
[----:B------:R-:W-:Y:S01]  /*06a0*/  @P4 SHF.R.U32.HI R23, RZ, 0x7, R23 ;  /* 0x00000007ff174819 */ /* 0x000fe20000011617 */
[----:B------:R-:W-:-:S03]  /*06b0*/  @P4 VIADD R27, R27, 0x78 ;  /* 0x000000781b1b4836 */ /* 0x000fc60000000000 */
[----:B------:R-:W-:-:S05]  /*06c0*/  @P4 LOP3.LUT R23, R23, 0xffff, RZ, 0xc0, !PT ;  /* 0x0000ffff17174812 */ /* 0x000fca00078ec0ff */
[----:B------:R-:W-:-:S04]  /*06d0*/  @P4 IMAD.U32 R24, R23, -0x80000000, RZ ;  /* 0x8000000017184824 */ /* 0x000fc800078e00ff */
[----:B------:R-:W-:-:S04]  /*06e0*/  @P4 IMAD R27, R27, 0x800000, R24 ;  /* 0x008000001b1b4824 */ /* 0x000fc800078e0218 */
[----:B------:R-:W-:-:S07]  /*06f0*/  @P4 IMAD R25, R22, 0x100000, R27 ;  /* 0x0010000016194824 */ /* 0x000fce00078e021b */
.L_x_109:
[----:B------:R-:W-:Y:S01]  /*0700*/  BSSY.RECONVERGENT B2, `(.L_x_110) ;  /* 0x000000e000027945 */ /* 0x000fe20003800200 */
[----:B------:R-:W-:-:S03]  /*0710*/  @!P1 FSEL R23, -RZ, RZ, !P3 ;  /* 0x000000ffff179208 */ /* 0x000fc60005800100 */
[----:B------:R-:W-:Y:S05]  /*0720*/  @!P1 BRA `(.L_x_111) ;  /* 0x00000000002c9947 */ /* 0x000fea0003800000 */
        /* <DEDUP_REMOVED lines=11> */
.L_x_111:
[----:B------:R-:W-:Y:S05]  /*07e0*/  BSYNC.RECONVERGENT B2 ;  /* 0x0000000000027941 */ /* 0x000fea0003800200 */
.L_x_110:
[----:B------:R-:W-:Y:S01]  /*07f0*/  FFMA R16, R23, R25, R16 ;  /* 0x0000001917107223 */ /* 0x000fe20000000010 */
[----:B------:R-:W-:Y:S06]  /*0800*/  @!P2 BRA `(.L_x_112) ;  /* 0x000000000034a947 */ /* 0x000fec0003800000 */
[----:B------:R-:W-:-:S04]  /*0810*/  PRMT R19, R19, 0x8880, RZ ;  /* 0x0000888013137816 */ /* 0x000fc800000000ff */
[----:B------:R-:W-:-:S04]  /*0820*/  PRMT R19, R19, 0x7710, RZ ;  /* 0x0000771013137816 */ /* 0x000fc800000000ff */
[----:B------:R-:W-:-:S04]  /*0830*/  LOP3.LUT R17, R19, 0x7f, RZ, 0xc0, !PT ;  /* 0x0000007f13117812 */ /* 0x000fc800078ec0ff */
[----:B------:R-:W-:Y:S01]  /*0840*/  ISETP.NE.AND P1, PT, R17, 0x7f, PT ;  /* 0x0000007f1100780c */ /* 0x000fe20003f25270 */
[----:B------:R-:W-:-:S12]  /*0850*/  IMAD.MOV.U32 R17, RZ, RZ, 0x7fc00000 ;  /* 0x7fc00000ff117424 */ /* 0x000fd800078e00ff */
[----:B------:R-:W-:Y:S05]  /*0860*/  @!P1 BRA `(.L_x_113) ;  /* 0x0000000000289947 */ /* 0x000fea0003800000 */
[----:B------:R-:W-:Y:S01]  /*0870*/  SHF.R.U32.HI R17, RZ, 0x7, R19 ;  /* 0x00000007ff117819 */ /* 0x000fe20000011613 */
[----:B------:R-:W-:-:S03]  /*0880*/  VIADD R6, R6, 0x78 ;  /* 0x0000007806067836 */ /* 0x000fc60000000000 */
[----:B------:R-:W-:-:S05]  /*0890*/  LOP3.LUT R17, R17, 0xffff, RZ, 0xc0, !PT ;  /* 0x0000ffff11117812 */ /* 0x000fca00078ec0ff */
[----:B------:R-:W-:-:S04]  /*08a0*/  IMAD.U32 R17, R17, -0x80000000, RZ ;  /* 0x8000000011117824 */ /* 0x000fc800078e00ff */
[----:B------:R-:W-:-:S04]  /*08b0*/  IMAD R6, R6, 0x800000, R17 ;  /* 0x0080000006067824 */ /* 0x000fc800078e0211 */
[----:B------:R-:W-:Y:S01]  /*08c0*/  IMAD R17, R7, 0x100000, R6 ;  /* 0x0010000007117824 */ /* 0x000fe200078e0206 */
[----:B------:R-:W-:Y:S06]  /*08d0*/  BRA `(.L_x_113) ;  /* 0x00000000000c7947 */ /* 0x000fec0003800000 */
.L_x_112:
[----:B------:R-:W-:-:S04]  /*08e0*/  PRMT R6, R19, 0x8880, RZ ;  /* 0x0000888013067816 */ /* 0x000fc800000000ff */
[----:B------:R-:W-:-:S04]  /*08f0*/  ISETP.GT.AND P1, PT, R6, -0x1, PT ;  /* 0xffffffff0600780c */ /* 0x000fc80003f24270 */
[----:B------:R-:W-:-:S09]  /*0900*/  FSEL R17, -RZ, RZ, !P1 ;  /* 0x000000ffff117208 */ /* 0x000fd20004800100 */
.L_x_113:
[----:B------:R-:W2:Y:S01]  /*0910*/  LDG.E.U8.CONSTANT R4, desc[UR8][R4.64+0x1] ;  /* 0x0000010804047981 */ /* 0x000ea2000c1e9100 */
[----:B------:R-:W-:Y:S01]  /*0920*/  BSSY.RECONVERGENT B2, `(.L_x_114) ;  /* 0x0000018000027945 */ /* 0x000fe20003800200 */
[----:B--2---:R-:W-:Y:S02]  /*0930*/  SHF.R.U32.HI R7, RZ, 0x3, R4 ;  /* 0x00000003ff077819 */ /* 0x004fe40000011604 */
[----:B------:R-:W-:Y:S02]  /*0940*/  LOP3.LUT R6, R4, 0x7, RZ, 0xc0, !PT ;  /* 0x0000000704067812 */ /* 0x000fe400078ec0ff */
[----:B------:R-:W-:-:S04]  /*0950*/  LOP3.LUT R19, R7, 0xf, RZ, 0xc0, !PT ;  /* 0x0000000f07137812 */ /* 0x000fc800078ec0ff */
[----:B------:R-:W-:-:S04]  /*0960*/  LOP3.LUT R7, R19, R6, RZ, 0xfc, !PT ;  /* 0x0000000613077212 */ /* 0x000fc800078efcff */
[----:B------:R-:W-:-:S04]  /*0970*/  PRMT R7, R7, 0x9910, RZ ;  /* 0x0000991007077816 */ /* 0x000fc800000000ff */
[----:B------:R-:W-:-:S13]  /*0980*/  ISETP.NE.AND P1, PT, R7, RZ, PT ;  /* 0x000000ff0700720c */ /* 0x000fda0003f25270 */
[----:B------:R-:W-:Y:S05]  /*0990*/  @!P1 BRA `(.L_x_115) ;  /* 0x0000000000349947 */ /* 0x000fea0003800000 */
[----:B------:R-:W-:-:S04]  /*09a0*/  PRMT R4, R4, 0x8880, RZ ;  /* 0x0000888004047816 */ /* 0x000fc800000000ff */
[----:B------:R-:W-:-:S04]  /*09b0*/  PRMT R4, R4, 0x7710, RZ ;  /* 0x0000771004047816 */ /* 0x000fc800000000ff */
[----:B------:R-:W-:-:S04]  /*09c0*/  LOP3.LUT R5, R4, 0x7f, RZ, 0xc0, !PT ;  /* 0x0000007f04057812 */ /* 0x000fc800078ec0ff */
[----:B------:R-:W-:Y:S01]  /*09d0*/  ISETP.NE.AND P1, PT, R5, 0x7f, PT ;  /* 0x0000007f0500780c */ /* 0x000fe20003f25270 */
[----:B------:R-:W-:-:S12]  /*09e0*/  IMAD.MOV.U32 R5, RZ, RZ, 0x7fc00000 ;  /* 0x7fc00000ff057424 */ /* 0x000fd800078e00ff */
[----:B------:R-:W-:Y:S05]  /*09f0*/  @!P1 BRA `(.L_x_116) ;  /* 0x0000000000289947 */ /* 0x000fea0003800000 */
[----:B------:R-:W-:-:S04]  /*0a00*/  SHF.R.U32.HI R4, RZ, 0x7, R4 ;  /* 0x00000007ff047819 */ /* 0x000fc80000011604 */
[----:B------:R-:W-:Y:S01]  /*0a10*/  LOP3.LUT R5, R4, 0xffff, RZ, 0xc0, !PT ;  /* 0x0000ffff04057812 */ /* 0x000fe200078ec0ff */
[----:B------:R-:W-:-:S04]  /*0a20*/  VIADD R4, R19, 0x78 ;  /* 0x0000007813047836 */ /* 0x000fc80000000000 */
[----:B------:R-:W-:-:S04]  /*0a30*/  IMAD.U32 R5, R5, -0x80000000, RZ ;  /* 0x8000000005057824 */ /* 0x000fc800078e00ff */
[----:B------:R-:W-:-:S04]  /*0a40*/  IMAD R5, R4, 0x800000, R5 ;  /* 0x0080000004057824 */ /* 0x000fc800078e0205 */
[----:B------:R-:W-:Y:S01]  /*0a50*/  IMAD R5, R6, 0x100000, R5 ;  /* 0x0010000006057824 */ /* 0x000fe200078e0205 */
[----:B------:R-:W-:Y:S06]  /*0a60*/  BRA `(.L_x_116) ;  /* 0x00000000000c7947 */ /* 0x000fec0003800000 */
.L_x_115:
[----:B------:R-:W-:-:S04]  /*0a70*/  PRMT R4, R4, 0x8880, RZ ;  /* 0x0000888004047816 */ /* 0x000fc800000000ff */
[----:B------:R-:W-:-:S04]  /*0a80*/  ISETP.GT.AND P1, PT, R4, -0x1, PT ;  /* 0xffffffff0400780c */ /* 0x000fc80003f24270 */
[----:B------:R-:W-:-:S09]  /*0a90*/  FSEL R5, -RZ, RZ, !P1 ;  /* 0x000000ffff057208 */ /* 0x000fd20004800100 */
.L_x_116:
[----:B------:R-:W-:Y:S05]  /*0aa0*/  BSYNC.RECONVERGENT B2 ;  /* 0x0000000000027941 */ /* 0x000fea0003800200 */
.L_x_114:
[----:B------:R-:W-:Y:S02]  /*0ab0*/  VIADD R18, R18, 0x2 ;  /* 0x0000000212127836 */ /* 0x000fe40000000000 */
[----:B------:R-:W-:-:S03]  /*0ac0*/  FFMA R16, R5, R17, R16 ;  /* 0x0000001105107223 */ /* 0x000fc60000000010 */
[----:B------:R-:W-:-:S13]  /*0ad0*/  ISETP.NE.AND P1, PT, R18, R10, PT ;  /* 0x0000000a1200720c */ /* 0x000fda0003f25270 */
[----:B------:R-:W-:Y:S05]  /*0ae0*/  @P1 BRA `(.L_x_117) ;  /* 0xfffffff8005c1947 */ /* 0x000fea000383ffff */
[----:B------:R-:W-:Y:S02]  /*0af0*/  IMAD.MOV.U32 R4, RZ, RZ, R10 ;  /* 0x000000ffff047224 */ /* 0x000fe400078e000a */
[----:B------:R-:W-:-:S07]  /*0b00*/  IMAD.MOV.U32 R5, RZ, RZ, RZ ;  /* 0x000000ffff057224 */ /* 0x000fce00078e00ff */
.L_x_108:
[----:B------:R-:W-:Y:S05]  /*0b10*/  @P0 BRA `(.L_x_118) ;  /* 0x0000000000e40947 */ /* 0x000fea0003800000 */
[----:B------:R-:W0:Y:S02]  /*0b20*/  LDCU.64 UR4, c[0x0][0x388] ;  /* 0x00007100ff0477ac */ /* 0x000e240008000a00 */
[----:B0-----:R-:W-:-:S04]  /*0b30*/  IADD3 R18, P1, P2, R11, UR4, R4 ;  /* 0x000000040b127c10 */ /* 0x001fc8000fa3e004 */
[----:B------:R-:W-:-:S05]  /*0b40*/  IADD3.X R19, PT, PT, R0, UR5, R5, P1, P2 ;  /* 0x0000000500137c10 */ /* 0x000fca0008fe4405 */
[----:B------:R-:W2:Y:S02]  /*0b50*/  LDG.E.U8.CONSTANT R18, desc[UR8][R18.64] ;  /* 0x0000000812127981 */ /* 0x000ea4000c1e9100 */
        /* <DEDUP_REMOVED lines=20> */
.L_x_119:
[----:B------:R-:W-:-:S04]  /*0ca0*/  PRMT R6, R18, 0x8880, RZ ;  /* 0x0000888012067816 */ /* 0x000fc800000000ff */
[----:B------:R-:W-:-:S04]  /*0cb0*/  ISETP.GT.AND P1, PT, R6, -0x1, PT ;  /* 0xffffffff0600780c */ /* 0x000fc80003f24270 */
[----:B------:R-:W-:-:S09]  /*0cc0*/  FSEL R7, -RZ, RZ, !P1 ;  /* 0x000000ffff077208 */ /* 0x000fd20004800100 */
.L_x_120:
[----:B------:R-:W0:Y:S02]  /*0cd0*/  LDCU.64 UR4, c[0x0][0x390] ;  /* 0x00007200ff0477ac */ /* 0x000e240008000a00 */
[----:B0-----:R-:W-:-:S04]  /*0ce0*/  IADD3 R4, P1, P2, R15, UR4, R4 ;  /* 0x000000040f047c10 */ /* 0x001fc8000fa3e004 */
[----:B------:R-:W-:-:S05]  /*0cf0*/  IADD3.X R5, PT, PT, R14, UR5, R5, P1, P2 ;  /* 0x000000050e057c10 */ /* 0x000fca0008fe4405 */
        /* <DEDUP_REMOVED lines=22> */
.L_x_122:
[----:B------:R-:W-:-:S04]  /*0e60*/  PRMT R4, R4, 0x8880, RZ ;  /* 0x0000888004047816 */ /* 0x000fc800000000ff */
[----:B------:R-:W-:-:S04]  /*0e70*/  ISETP.GT.AND P1, PT, R4, -0x1, PT ;  /* 0xffffffff0400780c */ /* 0x000fc80003f24270 */
[----:B------:R-:W-:-:S09]  /*0e80*/  FSEL R5, -RZ, RZ, !P1 ;  /* 0x000000ffff057208 */ /* 0x000fd20004800100 */
.L_x_123:
[----:B------:R-:W-:Y:S05]  /*0e90*/  BSYNC.RECONVERGENT B2 ;  /* 0x0000000000027941 */ /* 0x000fea0003800200 */
.L_x_121:
[----:B------:R-:W-:-:S07]  /*0ea0*/  FFMA R16, R5, R7, R16 ;  /* 0x0000000705107223 */ /* 0x000fce0000000010 */
.L_x_118:
[----:B------:R-:W0:Y:S01]  /*0eb0*/  LDCU UR4, c[0x0][0x360] ;  /* 0x00006c00ff0477ac */ /* 0x000e220008000800 */
[----:B------:R-:W-:Y:S01]  /*0ec0*/  FMUL R16, R13, R16 ;  /* 0x000000100d107220 */ /* 0x000fe20000400000 */
[C---:B--2---:R-:W-:Y:S01]  /*0ed0*/  IMAD R7, R9.reuse, 0x4, R12 ;  /* 0x0000000409077824 */ /* 0x044fe200078e020c */
[----:B------:R-:W1:Y:S04]  /*0ee0*/  LDCU UR5, c[0x0][0x3b8] ;  /* 0x00007700ff0577ac */ /* 0x000e680008000800 */
[----:B------:R3:W-:Y:S01]  /*0ef0*/  STS [R7], R16 ;  /* 0x0000001007007388 */ /* 0x0007e20000000800 */
[----:B0-----:R-:W-:Y:S02]  /*0f00*/  VIADD R9, R9, UR4 ;  /* 0x0000000409097c36 */ /* 0x001fe40008000000 */
[----:B-1----:R-:W-:-:S05]  /*0f10*/  IMAD.U32 R5, RZ, RZ, UR5 ;  /* 0x00000005ff057e24 */ /* 0x002fca000f8e00ff */
[----:B------:R-:W-:-:S13]  /*0f20*/  ISETP.GE.U32.AND P1, PT, R9, R5, PT ;  /* 0x000000050900720c */ /* 0x000fda0003f26070 */
[----:B---3--:R-:W-:Y:S05]  /*0f30*/  @!P1 BRA `(.L_x_124) ;  /* 0xfffffff400209947 */ /* 0x008fea000383ffff */
[----:B------:R-:W-:Y:S05]  /*0f40*/  BSYNC.RECONVERGENT B0 ;  /* 0x0000000000007941 */ /* 0x000fea0003800200 */
.L_x_107:
[----:B------:R-:W-:Y:S05]  /*0f50*/  BRA `(.L_x_105) ;  /* 0x00000000002c7947 */ /* 0x000fea0003800000 */
.L_x_106:
[----:B------:R-:W0:Y:S01]  /*0f60*/  S2R R9, SR_CgaCtaId ;  /* 0x0000000000097919 */ /* 0x000e220000008800 */
[----:B------:R-:W-:Y:S01]  /*0f70*/  MOV R0, 0x400 ;  /* 0x0000040000007802 */ /* 0x000fe20000000f00 */
[----:B------:R-:W-:-:S04]  /*0f80*/  FMUL R13, RZ, R13 ;  /* 0x0000000dff0d7220 */ /* 0x000fc80000400000 */
[----:B------:R-:W-:Y:S02]  /*0f90*/  VIADD R4, R0, 0x80 ;  /* 0x0000008000047836 */ /* 0x000fe40000000000 */
[----:B------:R-:W-:-:S03]  /*0fa0*/  IMAD.MOV.U32 R0, RZ, RZ, R2 ;  /* 0x000000ffff007224 */ /* 0x000fc600078e0002 */
[----:B0-----:R-:W-:-:S07]  /*0fb0*/  LEA R9, R9, R4, 0x18 ;  /* 0x0000000409097211 */ /* 0x001fce00078ec0ff */
.L_x_125:
[----:B------:R-:W-:Y:S02]  /*0fc0*/  IMAD R4, R0, 0x4, R9 ;  /* 0x0000000400047824 */ /* 0x000fe400078e0209 */
[----:B--2---:R-:W-:-:S03]  /*0fd0*/  IMAD.IADD R0, R7, 0x1, R0 ;  /* 0x0000000107007824 */ /* 0x004fc600078e0200 */
[----:B------:R0:W-:Y:S02]  /*0fe0*/  STS [R4], R13 ;  /* 0x0000000d04007388 */ /* 0x0001e40000000800 */
[----:B------:R-:W-:-:S13]  /*0ff0*/  ISETP.GE.U32.AND P0, PT, R0, R5, PT ;  /* 0x000000050000720c */ /* 0x000fda0003f06070 */
[----:B0-----:R-:W-:Y:S05]  /*1000*/  @!P0 BRA `(.L_x_125) ;  /* 0xfffffffc00ec8947 */ /* 0x001fea000383ffff */
.L_x_105:
[----:B------:R-:W-:Y:S05]  /*1010*/  BSYNC.RECONVERGENT B1 ;  /* 0x0000000000017941 */ /* 0x000fea0003800200 */
.L_x_104:
        /* <DEDUP_REMOVED lines=10> */
[----:B0-----:R-:W-:Y:S01]  /*10c0*/  LEA R11, R7, R4, 0x18 ;  /* 0x00000004070b7211 */ /* 0x001fe200078ec0ff */
[----:B------:R-:W-:-:S07]  /*10d0*/  IMAD.MOV.U32 R4, RZ, RZ, R2 ;  /* 0x000000ffff047224 */ /* 0x000fce00078e0002 */
.L_x_128:
[----:B------:R-:W-:Y:S02]  /*10e0*/  IMAD R6, R4, 0x4, R11 ;  /* 0x0000000404067824 */ /* 0x000fe400078e020b */
[----:B-1----:R-:W-:-:S03]  /*10f0*/  IMAD.IADD R4, R9, 0x1, R4 ;  /* 0x0000000109047824 */ /* 0x002fc600078e0204 */
[----:B------:R-:W0:Y:S02]  /*1100*/  LDS R7, [R6] ;  /* 0x0000000006077984 */ /* 0x000e240000000800 */
[----:B------:R-:W-:Y:S02]  /*1110*/  ISETP.GE.U32.AND P0, PT, R4, R5, PT ;  /* 0x000000050400720c */ /* 0x000fe40003f06070 */
[----:B0-----:R-:W-:-:S11]  /*1120*/  FMNMX R0, R7, R0, !PT ;  /* 0x0000000007007209 */ /* 0x001fd60007800000 */
[----:B------:R-:W-:Y:S05]  /*1130*/  @!P0 BRA `(.L_x_128) ;  /* 0xfffffffc00e88947 */ /* 0x000fea000383ffff */
.L_x_127:
[----:B------:R-:W-:Y:S05]  /*1140*/  BSYNC.RECONVERGENT B0 ;  /* 0x0000000000007941 */ /* 0x000fea0003800200 */
.L_x_126:
[----:B------:R-:W0:Y:S01]  /*1150*/  SHFL.DOWN PT, R7, R0, 0x10, 0x1f ;  /* 0x0a001f0000077f89 */ /* 0x000e2200000e0000 */
        /* <DEDUP_REMOVED lines=9> */
[----:B------:R-:W-:-:S03]  /*11f0*/  MOV R10, 0x400 ;  /* 0x00000400000a7802 */ /* 0x000fc60000000f00 */
[----:B------:R-:W0:Y:S01]  /*1200*/  SHFL.DOWN PT, R13, R12, 0x1, 0x1f ;  /* 0x08201f000c0d7f89 */ /* 0x000e2200000e0000 */
[----:B-1----:R-:W-:-:S04]  /*1210*/  LEA R7, R9, R10, 0x18 ;  /* 0x0000000a09077211 */ /* 0x002fc800078ec0ff */
        /* <DEDUP_REMOVED lines=8> */
[----:B------:R-:W-:Y:S01]  /*12a0*/  IMAD.MOV.U32 R11, RZ, RZ, -0x2feafd07 ;  /* 0xd01502f9ff0b7424 */ /* 0x000fe200078e00ff */
        /* <DEDUP_REMOVED lines=15> */
.L_x_174:
[----:B------:R-:W-:Y:S02]  /*13a0*/  ISETP.NE.AND P0, PT, R2, RZ, PT ;  /* 0x000000ff0200720c */ /* 0x000fe40003f05270 */
[----:B--2---:R-:W-:-:S11]  /*13b0*/  FMNMX R16, R15, R16, !PT ;  /* 0x000000100f107209 */ /* 0x004fd60007800000 */
[----:B------:R2:W-:Y:S02]  /*13c0*/  @!P0 STS [R7], R16 ;  /* 0x0000001007008388 */ /* 0x0005e40000000800 */
.L_x_129:
[----:B------:R-:W-:Y:S01]  /*13d0*/  ISETP.GE.U32.AND P0, PT, R2, R5, PT ;  /* 0x000000050200720c */ /* 0x000fe20003f06070 */
[----:B------:R-:W-:Y:S05]  /*13e0*/  WARPSYNC.ALL ;  /* 0x0000000000007948 */ /* 0x000fea0003800000 */
[----:B------:R-:W-:Y:S01]  /*13f0*/  BAR.SYNC.DEFER_BLOCKING 0x0 ;  /* 0x0000000000007b1d */ /* 0x000fe20000010000 */
[----:B------:R-:W-:-:S05]  /*1400*/  IMAD.MOV.U32 R11, RZ, RZ, RZ ;  /* 0x000000ffff0b7224 */ /* 0x000fca00078e00ff */
[----:B------:R-:W-:Y:S04]  /*1410*/  BSSY.RECONVERGENT B0, `(.L_x_131) ;  /* 0x000001a000007945 */ /* 0x000fe80003800200 */
[----:B------:R-:W-:Y:S05]  /*1420*/  @P0 BRA `(.L_x_132) ;  /* 0x0000000000600947 */ /* 0x000fea0003800000 */
[----:B------:R3:W4:Y:S01]  /*1430*/  LDS R12, [R7] ;  /* 0x00000000070c7984 */ /* 0x0007220000000800 */
[----:B-1----:R-:W1:Y:S01]  /*1440*/  LDC R15, c[0x0][0x360] ;  /* 0x0000d800ff0f7b82 */ /* 0x002e620000000800 */
[----:B------:R-:W-:Y:S02]  /*1450*/  VIADD R10, R10, 0x80 ;  /* 0x000000800a0a7836 */ /* 0x000fe40000000000 */
[----:B------:R-:W-:Y:S02]  /*1460*/  IMAD.MOV.U32 R11, RZ, RZ, RZ ;  /* 0x000000ffff0b7224 */ /* 0x000fe400078e00ff */
[----:B------:R-:W-:Y:S01]  /*1470*/  IMAD.MOV.U32 R18, RZ, RZ, 0x3bbb989d ;  /* 0x3bbb989dff127424 */ /* 0x000fe200078e00ff */
[----:B------:R-:W-:Y:S01]  /*1480*/  LEA R19, R9, R10, 0x18 ;  /* 0x0000000a09137211 */ /* 0x000fe200078ec0ff */
[----:B------:R-:W-:Y:S02]  /*1490*/  IMAD.MOV.U32 R10, RZ, RZ, R2 ;  /* 0x000000ffff0a7224 */ /* 0x000fe400078e0002 */
[----:B---3--:R-:W-:-:S07]  /*14a0*/  IMAD.MOV.U32 R17, RZ, RZ, 0x437c0000 ;  /* 0x437c0000ff117424 */ /* 0x008fce00078e00ff */
.L_x_133:
[----:B---3--:R-:W-:Y:S02]  /*14b0*/  IMAD R9, R10, 0x4, R19 ;  /* 0x000000040a097824 */ /* 0x008fe400078e0213 */
[----:B-1----:R-:W-:-:S03]  /*14c0*/  IMAD.IADD R10, R15, 0x1, R10 ;  /* 0x000000010f0a7824 */ /* 0x002fc600078e020a */
[----:B------:R-:W4:Y:S02]  /*14d0*/  LDS R13, [R9] ;  /* 0x00000000090d7984 */ /* 0x000f240000000800 */
[----:B------:R-:W-:Y:S01]  /*14e0*/  ISETP.GE.U32.AND P0, PT, R10, R5, PT ;  /* 0x000000050a00720c */ /* 0x000fe20003f06070 */
[----:B----4-:R-:W-:-:S04]  /*14f0*/  FADD R13, -R12, R13 ;  /* 0x0000000d0c0d7221 */ /* 0x010fc80000000100 */
[----:B------:R-:W-:-:S04]  /*1500*/  FFMA.SAT R14, R13, R18, 0.5 ;  /* 0x3f0000000d0e7423 */ /* 0x000fc80000002012 */
[----:B------:R-:W-:-:S04]  /*1510*/  FFMA.RM R14, R14, R17, 12582913 ;  /* 0x4b4000010e0e7423 */ /* 0x000fc80000004011 */
[C---:B--2---:R-:W-:Y:S01]  /*1520*/  FADD R16, R14.reuse, -12583039 ;  /* 0xcb40007f0e107421 */ /* 0x044fe20000000000 */
[----:B------:R-:W-:-:S03]  /*1530*/  IMAD.SHL.U32 R14, R14, 0x800000, RZ ;  /* 0x008000000e0e7824 */ /* 0x000fc600078e00ff */
[----:B------:R-:W-:-:S04]  /*1540*/  FFMA R16, R13, 1.4426950216293334961, -R16 ;  /* 0x3fb8aa3b0d107823 */ /* 0x000fc80000000810 */
[----:B------:R-:W-:-:S04]  /*1550*/  FFMA R16, R13, 1.925963033500011079e-08, R16 ;  /* 0x32a570600d107823 */ /* 0x000fc80000000010 */
[----:B------:R-:W1:Y:S02]  /*1560*/  MUFU.EX2 R13, R16 ;  /* 0x00000010000d7308 */ /* 0x000e640000000800 */
[----:B-1----:R-:W-:-:S04]  /*1570*/  FMUL R14, R14, R13 ;  /* 0x0000000d0e0e7220 */ /* 0x002fc80000400000 */
[----:B------:R-:W-:Y:S01]  /*1580*/  FADD R11, R14, R11 ;  /* 0x0000000b0e0b7221 */ /* 0x000fe20000000000 */
[----:B------:R3:W-:Y:S01]  /*1590*/  STS [R9], R14 ;  /* 0x0000000e09007388 */ /* 0x0007e20000000800 */
[----:B------:R-:W-:Y:S05]  /*15a0*/  @!P0 BRA `(.L_x_133) ;  /* 0xfffffffc00c08947 */ /* 0x000fea000383ffff */
.L_x_132:
[----:B------:R-:W-:Y:S05]  /*15b0*/  BSYNC.RECONVERGENT B0 ;  /* 0x0000000000007941 */ /* 0x000fea0003800200 */
.L_x_131:
[----:B------:R-:W4:Y:S01]  /*15c0*/  SHFL.DOWN PT, R10, R11, 0x10, 0x1f ;  /* 0x0a001f000b0a7f89 */ /* 0x000f2200000e0000 */
[----:B------:R-:W-:Y:S01]  /*15d0*/  ISETP.NE.AND P0, PT, R0, RZ, PT ;  /* 0x000000ff0000720c */ /* 0x000fe20003f05270 */
[----:B----4-:R-:W-:-:S05]  /*15e0*/  FADD R10, R10, R11 ;  /* 0x0000000b0a0a7221 */ /* 0x010fca0000000000 */
[----:B---3--:R-:W3:Y:S02]  /*15f0*/  SHFL.DOWN PT, R9, R10, 0x8, 0x1f ;  /* 0x09001f000a097f89 */ /* 0x008ee400000e0000 */
[----:B---3--:R-:W-:-:S05]  /*1600*/  FADD R9, R10, R9 ;  /* 0x000000090a097221 */ /* 0x008fca0000000000 */
[----:B------:R-:W3:Y:S02]  /*1610*/  SHFL.DOWN PT, R12, R9, 0x4, 0x1f ;  /* 0x08801f00090c7f89 */ /* 0x000ee400000e0000 */
[----:B---3--:R-:W-:-:S05]  /*1620*/  FADD R12, R9, R12 ;  /* 0x0000000c090c7221 */ /* 0x008fca0000000000 */
[----:B------:R-:W3:Y:S02]  /*1630*/  SHFL.DOWN PT, R13, R12, 0x2, 0x1f ;  /* 0x08401f000c0d7f89 */ /* 0x000ee400000e0000 */
[----:B---3--:R-:W-:-:S05]  /*1640*/  FADD R13, R12, R13 ;  /* 0x0000000d0c0d7221 */ /* 0x008fca0000000000 */
[----:B------:R-:W1:Y:S02]  /*1650*/  SHFL.DOWN PT, R14, R13, 0x1, 0x1f ;  /* 0x08201f000d0e7f89 */ /* 0x000e6400000e0000 */
[----:B-1----:R-:W-:-:S05]  /*1660*/  FADD R15, R13, R14 ;  /* 0x0000000e0d0f7221 */ /* 0x002fca0000000000 */
[----:B------:R1:W-:Y:S01]  /*1670*/  @!P0 STS [R4], R15 ;  /* 0x0000000f04008388 */ /* 0x0003e20000000800 */
[----:B------:R-:W-:Y:S01]  /*1680*/  BAR.SYNC.DEFER_BLOCKING 0x0 ;  /* 0x0000000000007b1d */ /* 0x000fe20000010000 */
[----:B------:R-:W-:-:S13]  /*1690*/  ISETP.GT.U32.AND P0, PT, R2, 0x1f, PT ;  /* 0x0000001f0200780c */ /* 0x000fda0003f04070 */
[----:B-1----:R-:W-:Y:S05]  /*16a0*/  @P0 BRA `(.L_x_134) ;  /* 0x0000000000500947 */ /* 0x002fea0003800000 */
[----:B------:R-:W1:Y:S01]  /*16b0*/  LDCU UR4, c[0x0][0x360] ;  /* 0x00006c00ff0477ac */ /* 0x000e620008000800 */
[----:B------:R-:W-:Y:S01]  /*16c0*/  IMAD.MOV.U32 R0, RZ, RZ, RZ ;  /* 0x000000ffff007224 */ /* 0x000fe200078e00ff */
[----:B-1----:R-:W-:-:S04]  /*16d0*/  UIADD3 UR4, UPT, UPT, UR4, 0x1f, URZ ;  /* 0x0000001f04047890 */ /* 0x002fc8000fffe0ff */
        /* <DEDUP_REMOVED lines=9> */
[----:B------:R-:W3:Y:S02]  /*1770*/  SHFL.DOWN PT, R11, R4, 0x4, 0x1f ;  /* 0x08801f00040b7f89 */ /* 0x000ee400000e0000 */
[----:B---3--:R-:W-:-:S05]  /*1780*/  FADD R11, R4, R11 ;  /* 0x0000000b040b7221 */ /* 0x008fca0000000000 */
[----:B01----:R-:W0:Y:S02]  /*1790*/  SHFL.DOWN PT, R6, R11, 0x2, 0x1f ;  /* 0x08401f000b067f89 */ /* 0x003e2400000e0000 */
[----:B0-----:R-:W-:-:S05]  /*17a0*/  FADD R6, R11, R6 ;  /* 0x000000060b067221 */ /* 0x001fca0000000000 */
[----:B------:R0:W1:Y:S02]  /*17b0*/  SHFL.DOWN PT, R13, R6, 0x1, 0x1f ;  /* 0x08201f00060d7f89 */ /* 0x00006400000e0000 */
.L_x_180:
[----:B------:R-:W-:Y:S01]  /*17c0*/  ISETP.NE.AND P0, PT, R2, RZ, PT ;  /* 0x000000ff0200720c */ /* 0x000fe20003f05270 */
[----:B01----:R-:W-:-:S12]  /*17d0*/  FADD R6, R6, R13 ;  /* 0x0000000d06067221 */ /* 0x003fd80000000000 */
[----:B------:R1:W-:Y:S02]  /*17e0*/  @!P0 STS [R7], R6 ;  /* 0x0000000607008388 */ /* 0x0003e40000000800 */
.L_x_134:
[----:B------:R-:W-:Y:S01]  /*17f0*/  ISETP.GE.U32.AND P0, PT, R2, R5, PT ;  /* 0x000000050200720c */ /* 0x000fe20003f06070 */
[----:B------:R-:W-:Y:S05]  /*1800*/  WARPSYNC.ALL ;  /* 0x0000000000007948 */ /* 0x000fea0003800000 */
[----:B------:R-:W-:Y:S06]  /*1810*/  BAR.SYNC.DEFER_BLOCKING 0x0 ;  /* 0x0000000000007b1d */ /* 0x000fec0000010000 */
[----:B------:R-:W-:Y:S04]  /*1820*/  BSSY.RECONVERGENT B0, `(.L_x_136) ;  /* 0x000001e000007945 */ /* 0x000fe80003800200 */
[----:B------:R-:W-:Y:S05]  /*1830*/  @P0 BRA `(.L_x_137) ;  /* 0x0000000000700947 */ /* 0x000fea0003800000 */
[----:B------:R-:W3:Y:S01]  /*1840*/  LDS R0, [R7] ;  /* 0x0000000007007984 */ /* 0x000ee20000000800 */
[----:B------:R-:W4:Y:S01]  /*1850*/  LDC R4, c[0x0][0x360] ;  /* 0x0000d800ff047b82 */ /* 0x000f220000000800 */
[----:B---3--:R-:W-:-:S05]  /*1860*/  VIADD R5, R0, 0x1800000 ;  /* 0x0180000000057836 */ /* 0x008fca0000000000 */
[----:B------:R-:W-:-:S04]  /*1870*/  LOP3.LUT R5, R5, 0x7f800000, RZ, 0xc0, !PT ;  /* 0x7f80000005057812 */ /* 0x000fc800078ec0ff */
[----:B------:R-:W-:-:S13]  /*1880*/  ISETP.GT.U32.AND P0, PT, R5, 0x1ffffff, PT ;  /* 0x01ffffff0500780c */ /* 0x000fda0003f04070 */
[----:B----4-:R-:W-:Y:S05]  /*1890*/  @P0 BRA `(.L_x_138) ;  /* 0x0000000000100947 */ /* 0x010fea0003800000 */
[----:B01----:R-:W-:-:S07]  /*18a0*/  MOV R6, 0x18c0 ;  /* 0x000018c000067802 */ /* 0x003fce0000000f00 */
[----:B--2---:R-:W-:Y:S05]  /*18b0*/  CALL.REL.NOINC `($__internal_2_$__cuda_sm20_rcp_rn_f32_slowpath) ;  /* 0x0000001800047944 */ /* 0x004fea0003c00000 */
[----:B------:R-:W-:Y:S01]  /*18c0*/  IMAD.MOV.U32 R6, RZ, RZ, R5 ;  /* 0x000000ffff067224 */ /* 0x000fe200078e0005 */
[----:B------:R-:W-:Y:S06]  /*18d0*/  BRA `(.L_x_139) ;  /* 0x0000000000107947 */ /* 0x000fec0003800000 */
.L_x_138:
[----:B------:R-:W0:Y:S02]  /*18e0*/  MUFU.RCP R5, R0 ;  /* 0x0000000000057308 */ /* 0x000e240000001000 */
[----:B01----:R-:W-:-:S04]  /*18f0*/  FFMA R6, R0, R5, -1 ;  /* 0xbf80000000067423 */ /* 0x003fc80000000005 */
[----:B------:R-:W-:-:S04]  /*1900*/  FADD.FTZ R6, -R6, -RZ ;  /* 0x800000ff06067221 */ /* 0x000fc80000010100 */
[----:B------:R-:W-:-:S07]  /*1910*/  FFMA R6, R5, R6, R5 ;  /* 0x0000000605067223 */ /* 0x000fce0000000005 */
.L_x_139:
[----:B------:R-:W0:Y:S01]  /*1920*/  S2R R10, SR_CgaCtaId ;  /* 0x00000000000a7919 */ /* 0x000e220000008800 */
[----:B------:R-:W1:Y:S01]  /*1930*/  LDC R11, c[0x0][0x3b8] ;  /* 0x0000ee00ff0b7b82 */ /* 0x000e620000000800 */
[----:B------:R-:W-:-:S05]  /*1940*/  MOV R0, 0x400 ;  /* 0x0000040000007802 */ /* 0x000fca0000000f00 */
[----:B------:R-:W-:Y:S02]  /*1950*/  VIADD R5, R0, 0x80 ;  /* 0x0000008000057836 */ /* 0x000fe40000000000 */
[----:B------:R-:W-:-:S03]  /*1960*/  IMAD.MOV.U32 R0, RZ, RZ, R2 ;  /* 0x000000ffff007224 */ /* 0x000fc600078e0002 */
[----:B0-----:R-:W-:-:S07]  /*1970*/  LEA R9, R10, R5, 0x18 ;  /* 0x000000050a097211 */ /* 0x001fce00078ec0ff */
.L_x_140:
[----:B--2---:R-:W-:Y:S02]  /*1980*/  IMAD R7, R0, 0x4, R9 ;  /* 0x0000000400077824 */ /* 0x004fe400078e0209 */
[----:B------:R-:W-:-:S03]  /*1990*/  IMAD.IADD R0, R4, 0x1, R0 ;  /* 0x0000000104007824 */ /* 0x000fc600078e0200 */
[----:B------:R-:W0:Y:S02]  /*19a0*/  LDS R5, [R7] ;  /* 0x0000000007057984 */ /* 0x000e240000000800 */
[----:B0-----:R-:W-:Y:S01]  /*19b0*/  FMUL R10, R5, R6 ;  /* 0x00000006050a7220 */ /* 0x001fe20000400000 */
[----:B-1----:R-:W-:-:S04]  /*19c0*/  IMAD.MOV.U32 R5, RZ, RZ, R11 ;  /* 0x000000ffff057224 */ /* 0x002fc800078e000b */
[----:B------:R3:W-:Y:S01]  /*19d0*/  STS [R7], R10 ;  /* 0x0000000a07007388 */ /* 0x0007e20000000800 */
[----:B------:R-:W-:-:S13]  /*19e0*/  ISETP.GE.U32.AND P0, PT, R0, R5, PT ;  /* 0x000000050000720c */ /* 0x000fda0003f06070 */
[----:B---3--:R-:W-:Y:S05]  /*19f0*/  @!P0 BRA `(.L_x_140) ;  /* 0xfffffffc00e08947 */ /* 0x008fea000383ffff */
.L_x_137:
[----:B------:R-:W-:Y:S05]  /*1a00*/  BSYNC.RECONVERGENT B0 ;  /* 0x0000000000007941 */ /* 0x000fea0003800200 */
.L_x_136:
[----:B------:R-:W3:Y:S01]  /*1a10*/  LDCU UR7, c[0x0][0x3bc] ;  /* 0x00007780ff0777ac */ /* 0x000ee20008000800 */
[----:B------:R-:W-:Y:S01]  /*1a20*/  BAR.SYNC.DEFER_BLOCKING 0x0 ;  /* 0x0000000000007b1d */ /* 0x000fe20000010000 */
[----:B---3--:R-:W-:-:S13]  /*1a30*/  ISETP.GE.U32.AND P0, PT, R2, UR7, PT ;  /* 0x0000000702007c0c */ /* 0x008fda000bf06070 */
[----:B------:R-:W-:Y:S05]  /*1a40*/  @P0 EXIT ;  /* 0x000000000000094d */ /* 0x000fea0003800000 */
[----:B------:R-:W-:Y:S01]  /*1a50*/  ISETP.NE.AND P0, PT, R5, RZ, PT ;  /* 0x000000ff0500720c */ /* 0x000fe20003f05270 */
[----:B------:R-:W3:Y:S01]  /*1a60*/  LDCU UR6, c[0x0][0x360] ;  /* 0x00006c00ff0677ac */ /* 0x000ee20008000800 */
[----:B------:R-:W-:-:S11]  /*1a70*/  IMAD.IADD R11, R3, 0x1, R8 ;  /* 0x00000001030b7824 */ /* 0x000fd600078e0208 */
[----:B------:R-:W-:Y:S05]  /*1a80*/  @!P0 BRA `(.L_x_141) ;  /* 0x00000010004c8947 */ /* 0x000fea0003800000 */
[C---:B------:R-:W-:Y:S02]  /*1a90*/  LOP3.LUT R9, R5.reuse, 0xfffffffc, RZ, 0xc0, !PT ;  /* 0xfffffffc05097812 */ /* 0x040fe400078ec0ff */
[----:B------:R-:W-:-:S03]  /*1aa0*/  LOP3.LUT R8, R5, 0x3, RZ, 0xc0, !PT ;  /* 0x0000000305087812 */ /* 0x000fc600078ec0ff */
[----:B------:R-:W-:-:S07]  /*1ab0*/  IMAD.MOV R0, RZ, RZ, -R9 ;  /* 0x000000ffff007224 */ /* 0x000fce00078e0a09 */
.L_x_167:
[----:B----4-:R-:W4:Y:S01]  /*1ac0*/  LDCU UR4, c[0x0][0x3b8] ;  /* 0x00007700ff0477ac */ /* 0x010f220008000800 */
[----:B------:R-:W-:Y:S02]  /*1ad0*/  IMAD.MOV.U32 R25, RZ, RZ, RZ ;  /* 0x000000ffff197224 */ /* 0x000fe400078e00ff */
[----:B------:R-:W-:Y:S01]  /*1ae0*/  IMAD.MOV.U32 R4, RZ, RZ, RZ ;  /* 0x000000ffff047224 */ /* 0x000fe200078e00ff */
[----:B----4-:R-:W-:-:S09]  /*1af0*/  UISETP.GE.U32.AND UP0, UPT, UR4, 0x4, UPT ;  /* 0x000000040400788c */ /* 0x010fd2000bf06070 */
[----:B------:R-:W-:Y:S05]  /*1b00*/  BRA.U !UP0, `(.L_x_142) ;  /* 0x00000009084c7547 */ /* 0x000fea000b800000 */
[----:B------:R-:W4:Y:S01]  /*1b10*/  S2UR UR5, SR_CgaCtaId ;  /* 0x00000000000579c3 */ /* 0x000f220000008800 */
[----:B------:R-:W-:Y:S01]  /*1b20*/  UMOV UR4, 0x400 ;  /* 0x0000040000047882 */ /* 0x000fe20000000000 */
[----:B------:R-:W-:Y:S01]  /*1b30*/  BSSY.RECONVERGENT B0, `(.L_x_143) ;  /* 0x000008f000007945 */ /* 0x000fe20003800200 */
[----:B------:R-:W-:Y:S01]  /*1b40*/  UIADD3 UR4, UPT, UPT, UR4, 0x80, URZ ;  /* 0x0000008004047890 */ /* 0x000fe2000fffe0ff */
[----:B------:R-:W-:Y:S02]  /*1b50*/  IMAD.MOV.U32 R25, RZ, RZ, RZ ;  /* 0x000000ffff197224 */ /* 0x000fe400078e00ff */
[----:B------:R-:W-:Y:S02]  /*1b60*/  IMAD.MOV.U32 R20, RZ, RZ, R2 ;  /* 0x000000ffff147224 */ /* 0x000fe400078e0002 */
[----:B-12---:R-:W1:Y:S01]  /*1b70*/  LDC R7, c[0x0][0x3bc] ;  /* 0x0000ef00ff077b82 */ /* 0x006e620000000800 */
[----:B------:R-:W-:-:S07]  /*1b80*/  IMAD.MOV.U32 R19, RZ, RZ, R0 ;  /* 0x000000ffff137224 */ /* 0x000fce00078e0000 */
[----:B------:R-:W2:Y:S08]  /*1b90*/  LDC R23, c[0x0][0x3bc] ;  /* 0x0000ef00ff177b82 */ /* 0x000eb00000000800 */
[----:B------:R-:W0:Y:S01]  /*1ba0*/  LDC R21, c[0x0][0x3a8] ;  /* 0x0000ea00ff157b82 */ /* 0x000e220000000800 */
[----:B----4-:R-:W-:-:S04]  /*1bb0*/  ULEA UR4, UR5, UR4, 0x18 ;  /* 0x0000000405047291 */ /* 0x010fc8000f8ec0ff */
[----:B------:R-:W-:-:S03]  /*1bc0*/  UIADD3 UR4, UPT, UPT, UR4, 0x8, URZ ;  /* 0x0000000804047890 */ /* 0x000fc6000fffe0ff */
[----:B------:R-:W4:Y:S01]  /*1bd0*/  LDC.64 R4, c[0x0][0x398] ;  /* 0x0000e600ff047b82 */ /* 0x000f220000000a00 */
[----:B-1----:R-:W-:Y:S02]  /*1be0*/  IMAD.IADD R18, R2, 0x1, R7 ;  /* 0x0000000102127824 */ /* 0x002fe400078e0207 */
[C-C-:B------:R-:W-:Y:S02]  /*1bf0*/  IMAD R17, R7.reuse, 0x2, R2.reuse ;  /* 0x0000000207117824 */ /* 0x140fe400078e0202 */
[----:B------:R-:W-:Y:S02]  /*1c00*/  IMAD R16, R7, 0x3, R2 ;  /* 0x0000000307107824 */ /* 0x000fe400078e0202 */
[----:B------:R-:W-:-:S07]  /*1c10*/  IMAD.U32 R10, RZ, RZ, UR4 ;  /* 0x00000004ff0a7e24 */ /* 0x000fce000f8e00ff */
.L_x_155:
[----:B----4-:R-:W-:Y:S01]  /*1c20*/  IADD3 R12, P0, P1, R20, R4, R3 ;  /* 0x00000004140c7210 */ /* 0x010fe2000791e003 */
[----:B0-----:R0:W1:Y:S03]  /*1c30*/  LDS.64 R6, [R10+-0x8] ;  /* 0xfffff8000a067984 */ /* 0x0010660000000a00 */
[----:B------:R-:W-:-:S06]  /*1c40*/  IADD3.X R13, PT, PT, RZ, R5, RZ, P0, P1 ;  /* 0x00000005ff0d7210 */ /* 0x000fcc00007e24ff */
[----:B------:R-:W4:Y:S01]  /*1c50*/  LDG.E.U8.CONSTANT R13, desc[UR8][R12.64] ;  /* 0x000000080c0d7981 */ /* 0x000f22000c1e9100 */
[----:B------:R-:W-:-:S04]  /*1c60*/  IADD3 R14, P0, P1, R18, R4, R3 ;  /* 0x00000004120e7210 */ /* 0x000fc8000791e003 */
[----:B------:R-:W-:-:S05]  /*1c70*/  IADD3.X R15, PT, PT, RZ, R5, RZ, P0, P1 ;  /* 0x00000005ff0f7210 */ /* 0x000fca00007e24ff */
[----:B------:R-:W5:Y:S01]  /*1c80*/  LDG.E.U8.CONSTANT R14, desc[UR8][R14.64] ;  /* 0x000000080e0e7981 */ /* 0x000f62000c1e9100 */
[----:B------:R-:W-:Y:S01]  /*1c90*/  BSSY.RECONVERGENT B1, `(.L_x_144) ;  /* 0x0000017000017945 */ /* 0x000fe20003800200 */
[----:B----4-:R-:W-:Y:S02]  /*1ca0*/  SHF.R.U32.HI R27, RZ, 0x3, R13 ;  /* 0x00000003ff1b7819 */ /* 0x010fe4000001160d */
[----:B------:R-:W-:Y:S02]  /*1cb0*/  LOP3.LUT R22, R13, 0x7, RZ, 0xc0, !PT ;  /* 0x000000070d167812 */ /* 0x000fe400078ec0ff */
[----:B------:R-:W-:-:S04]  /*1cc0*/  LOP3.LUT R27, R27, 0xf, RZ, 0xc0, !PT ;  /* 0x0000000f1b1b7812 */ /* 0x000fc800078ec0ff */
[----:B------:R-:W-:-:S04]  /*1cd0*/  LOP3.LUT R24, R27, R22, RZ, 0xfc, !PT ;  /* 0x000000161b187212 */ /* 0x000fc800078efcff */
[----:B------:R-:W-:-:S04]  /*1ce0*/  PRMT R24, R24, 0x9910, RZ ;  /* 0x0000991018187816 */ /* 0x000fc800000000ff */
[----:B------:R-:W-:-:S13]  /*1cf0*/  ISETP.NE.AND P1, PT, R24, RZ, PT ;  /* 0x000000ff1800720c */ /* 0x000fda0003f25270 */
[----:B------:R-:W-:-:S04]  /*1d00*/  @!P1 PRMT R12, R13, 0x8880, RZ ;  /* 0x000088800d0c9816 */ /* 0x000fc800000000ff */
[----:B------:R-:W-:Y:S02]  /*1d10*/  @!P1 ISETP.GT.AND P0, PT, R12, -0x1, PT ;  /* 0xffffffff0c00980c */ /* 0x000fe40003f04270 */
[----:B-----5:R-:W-:Y:S02]  /*1d20*/  SHF.R.U32.HI R12, RZ, 0x3, R14 ;  /* 0x00000003ff0c7819 */ /* 0x020fe4000001160e */
[----:B------:R-:W-:Y:S01]  /*1d30*/  @!P1 FSEL R24, -RZ, RZ, !P0 ;  /* 0x000000ffff189208 */ /* 0x000fe20004000100 */
[----:B01----:R-:W-:Y:S08]  /*1d40*/  @!P1 BRA `(.L_x_145) ;  /* 0x00000000002c9947 */ /* 0x003ff00003800000 */
[----:B------:R-:W-:-:S04]  /*1d50*/  PRMT R13, R13, 0x8880, RZ ;  /* 0x000088800d0d7816 */ /* 0x000fc800000000ff */
[----:B------:R-:W-:-:S04]  /*1d60*/  PRMT R13, R13, 0x7710, RZ ;  /* 0x000077100d0d7816 */ /* 0x000fc800000000ff */
[----:B------:R-:W-:-:S04]  /*1d70*/  LOP3.LUT R15, R13, 0x7f, RZ, 0xc0, !PT ;  /* 0x0000007f0d0f7812 */ /* 0x000fc800078ec0ff */
[----:B------:R-:W-:-:S13]  /*1d80*/  ISETP.NE.AND P0, PT, R15, 0x7f, PT ;  /* 0x0000007f0f00780c */ /* 0x000fda0003f05270 */
[----:B------:R-:W-:Y:S01]  /*1d90*/  @P0 SHF.R.U32.HI R13, RZ, 0x7, R13 ;  /* 0x00000007ff0d0819 */ /* 0x000fe2000001160d */
[----:B------:R-:W-:-:S03]  /*1da0*/  @P0 VIADD R27, R27, 0x78 ;  /* 0x000000781b1b0836 */ /* 0x000fc60000000000 */
[----:B------:R-:W-:-:S05]  /*1db0*/  @P0 LOP3.LUT R13, R13, 0xffff, RZ, 0xc0, !PT ;  /* 0x0000ffff0d0d0812 */ /* 0x000fca00078ec0ff */
[----:B------:R-:W-:-:S04]  /*1dc0*/  @P0 IMAD.U32 R24, R13, -0x80000000, RZ ;  /* 0x800000000d180824 */ /* 0x000fc800078e00ff */
[----:B------:R-:W-:Y:S02]  /*1dd0*/  @P0 IMAD R27, R27, 0x800000, R24 ;  /* 0x008000001b1b0824 */ /* 0x000fe400078e0218 */
[----:B------:R-:W-:Y:S02]  /*1de0*/  IMAD.MOV.U32 R24, RZ, RZ, 0x7fc00000 ;  /* 0x7fc00000ff187424 */ /* 0x000fe400078e00ff */
[----:B------:R-:W-:-:S07]  /*1df0*/  @P0 IMAD R24, R22, 0x100000, R27 ;  /* 0x0010000016180824 */ /* 0x000fce00078e021b */
.L_x_145:
[----:B---3--:R-:W-:Y:S05]  /*1e00*/  BSYNC.RECONVERGENT B1 ;  /* 0x0000000000017941 */ /* 0x008fea0003800200 */
.L_x_144:
[----:B------:R-:W-:Y:S01]  /*1e10*/  LOP3.LUT R13, R14, 0x7, RZ, 0xc0, !PT ;  /* 0x000000070e0d7812 */ /* 0x000fe200078ec0ff */
[----:B------:R-:W-:Y:S01]  /*1e20*/  FMUL R24, R24, R21 ;  /* 0x0000001518187220 */ /* 0x000fe20000400000 */
[----:B------:R-:W-:Y:S01]  /*1e30*/  LOP3.LUT R12, R12, 0xf, RZ, 0xc0, !PT ;  /* 0x0000000f0c0c7812 */ /* 0x000fe200078ec0ff */
[----:B------:R-:W-:Y:S02]  /*1e40*/  BSSY.RECONVERGENT B1, `(.L_x_146) ;  /* 0x0000016000017945 */ /* 0x000fe40003800200 */
[----:B------:R-:W-:Y:S01]  /*1e50*/  FFMA R6, R24, R6, R25 ;  /* 0x0000000618067223 */ /* 0x000fe20000000019 */
[----:B------:R-:W-:-:S04]  /*1e60*/  LOP3.LUT R15, R12, R13, RZ, 0xfc, !PT ;  /* 0x0000000d0c0f7212 */ /* 0x000fc800078efcff */
[----:B------:R-:W-:-:S04]  /*1e70*/  PRMT R15, R15, 0x9910, RZ ;  /* 0x000099100f0f7816 */ /* 0x000fc800000000ff */
[----:B------:R-:W-:-:S13]  /*1e80*/  ISETP.NE.AND P0, PT, R15, RZ, PT ;  /* 0x000000ff0f00720c */ /* 0x000fda0003f05270 */
[----:B------:R-:W-:Y:S05]  /*1e90*/  @!P0 BRA `(.L_x_147) ;  /* 0x0000000000348947 */ /* 0x000fea0003800000 */
[----:B------:R-:W-:Y:S01]  /*1ea0*/  PRMT R14, R14, 0x8880, RZ ;  /* 0x000088800e0e7816 */ /* 0x000fe200000000ff */
[----:B------:R-:W-:-:S03]  /*1eb0*/  IMAD.MOV.U32 R22, RZ, RZ, 0x7fc00000 ;  /* 0x7fc00000ff167424 */ /* 0x000fc600078e00ff */
[----:B------:R-:W-:-:S04]  /*1ec0*/  PRMT R14, R14, 0x7710, RZ ;  /* 0x000077100e0e7816 */ /* 0x000fc800000000ff */
[----:B------:R-:W-:-:S04]  /*1ed0*/  LOP3.LUT R15, R14, 0x7f, RZ, 0xc0, !PT ;  /* 0x0000007f0e0f7812 */ /* 0x000fc800078ec0ff */
[----:B------:R-:W-:-:S13]  /*1ee0*/  ISETP.NE.AND P0, PT, R15, 0x7f, PT ;  /* 0x0000007f0f00780c */ /* 0x000fda0003f05270 */
        /* <DEDUP_REMOVED lines=8> */
.L_x_147:
[----:B------:R-:W-:-:S04]  /*1f70*/  PRMT R12, R14, 0x8880, RZ ;  /* 0x000088800e0c7816 */ /* 0x000fc800000000ff */
[----:B------:R-:W-:-:S04]  /*1f80*/  ISETP.GT.AND P0, PT, R12, -0x1, PT ;  /* 0xffffffff0c00780c */ /* 0x000fc80003f04270 */
[----:B------:R-:W-:-:S09]  /*1f90*/  FSEL R22, -RZ, RZ, !P0 ;  /* 0x000000ffff167208 */ /* 0x000fd20004000100 */
.L_x_148:
[----:B------:R-:W-:Y:S05]  /*1fa0*/  BSYNC.RECONVERGENT B1 ;  /* 0x0000000000017941 */ /* 0x000fea0003800200 */
.L_x_146:
[----:B------:R-:W-:-:S04]  /*1fb0*/  IADD3 R12, P0, P1, R17, R4, R3 ;  /* 0x00000004110c7210 */ /* 0x000fc8000791e003 */
[----:B------:R-:W-:-:S05]  /*1fc0*/  IADD3.X R13, PT, PT, RZ, R5, RZ, P0, P1 ;  /* 0x00000005ff0d7210 */ /* 0x000fca00007e24ff */
[----:B------:R-:W3:Y:S01]  /*1fd0*/  LDG.E.U8.CONSTANT R12, desc[UR8][R12.64] ;  /* 0x000000080c0c7981 */ /* 0x000ee2000c1e9100 */
[----:B------:R-:W-:Y:S01]  /*1fe0*/  BSSY.RECONVERGENT B1, `(.L_x_149) ;  /* 0x000001a000017945 */ /* 0x000fe20003800200 */
[----:B---3--:R-:W-:Y:S02]  /*1ff0*/  SHF.R.U32.HI R25, RZ, 0x3, R12 ;  /* 0x00000003ff197819 */ /* 0x008fe4000001160c */
[----:B------:R-:W-:Y:S02]  /*2000*/  LOP3.LUT R14, R12, 0x7, RZ, 0xc0, !PT ;  /* 0x000000070c0e7812 */ /* 0x000fe400078ec0ff */
[----:B------:R-:W-:-:S04]  /*2010*/  LOP3.LUT R25, R25, 0xf, RZ, 0xc0, !PT ;  /* 0x0000000f19197812 */ /* 0x000fc800078ec0ff */
[----:B------:R-:W-:-:S04]  /*2020*/  LOP3.LUT R15, R25, R14, RZ, 0xfc, !PT ;  /* 0x0000000e190f7212 */ /* 0x000fc800078efcff */
[----:B------:R-:W-:-:S04]  /*2030*/  PRMT R15, R15, 0x9910, RZ ;  /* 0x000099100f0f7816 */ /* 0x000fc800000000ff */
[----:B------:R-:W-:Y:S01]  /*2040*/  ISETP.NE.AND P0, PT, R15, RZ, PT ;  /* 0x000000ff0f00720c */ /* 0x000fe20003f05270 */
[----:B------:R-:W-:-:S04]  /*2050*/  FMUL R15, R22, R21 ;  /* 0x00000015160f7220 */ /* 0x000fc80000400000 */
[----:B------:R-:W-:-:S08]  /*2060*/  FFMA R15, R15, R7, R6 ;  /* 0x000000070f0f7223 */ /* 0x000fd00000000006 */
        /* <DEDUP_REMOVED lines=14> */
.L_x_150:
[----:B------:R-:W-:-:S04]  /*2150*/  PRMT R6, R12, 0x8880, RZ ;  /* 0x000088800c067816 */ /* 0x000fc800000000ff */
[----:B------:R-:W-:-:S04]  /*2160*/  ISETP.GT.AND P0, PT, R6, -0x1, PT ;  /* 0xffffffff0600780c */ /* 0x000fc80003f04270 */
[----:B------:R-:W-:-:S09]  /*2170*/  FSEL R22, -RZ, RZ, !P0 ;  /* 0x000000ffff167208 */ /* 0x000fd20004000100 */
.L_x_151:
[----:B------:R-:W-:Y:S05]  /*2180*/  BSYNC.RECONVERGENT B1 ;  /* 0x0000000000017941 */ /* 0x000fea0003800200 */
.L_x_149:
[----:B------:R-:W-:Y:S01]  /*2190*/  IADD3 R6, P0, P1, R16, R4, R3 ;  /* 0x0000000410067210 */ /* 0x000fe2000791e003 */
[----:B------:R-:W0:Y:S03]  /*21a0*/  LDS.64 R12, [R10] ;  /* 0x000000000a0c7984 */ /* 0x000e260000000a00 */
[----:B------:R-:W-:-:S05]  /*21b0*/  IADD3.X R7, PT, PT, RZ, R5, RZ, P0, P1 ;  /* 0x00000005ff077210 */ /* 0x000fca00007e24ff */
[----:B------:R-:W3:Y:S01]  /*21c0*/  LDG.E.U8.CONSTANT R6, desc[UR8][R6.64] ;  /* 0x0000000806067981 */ /* 0x000ee2000c1e9100 */
[----:B------:R-:W-:Y:S01]  /*21d0*/  FMUL R22, R22, R21 ;  /* 0x0000001516167220 */ /* 0x000fe20000400000 */
[----:B------:R-:W-:Y:S03]  /*21e0*/  BSSY.RECONVERGENT B1, `(.L_x_152) ;  /* 0x0000019000017945 */ /* 0x000fe60003800200 */
[----:B0-----:R-:W-:Y:S01]  /*21f0*/  FFMA R12, R22, R12, R15 ;  /* 0x0000000c160c7223 */ /* 0x001fe2000000000f */
[----:B---3--:R-:W-:Y:S02]  /*2200*/  SHF.R.U32.HI R25, RZ, 0x3, R6 ;  /* 0x00000003ff197819 */ /* 0x008fe40000011606 */
        /* <DEDUP_REMOVED lines=19> */
.L_x_153:
[----:B------:R-:W-:-:S04]  /*2340*/  PRMT R6, R6, 0x8880, RZ ;  /* 0x0000888006067816 */ /* 0x000fc800000000ff */
[----:B------:R-:W-:-:S04]  /*2350*/  ISETP.GT.AND P0, PT, R6, -0x1, PT ;  /* 0xffffffff0600780c */ /* 0x000fc80003f04270 */
[----:B------:R-:W-:-:S09]  /*2360*/  FSEL R6, -RZ, RZ, !P0 ;  /* 0x000000ffff067208 */ /* 0x000fd20004000100 */
.L_x_154:
[----:B------:R-:W-:Y:S05]  /*2370*/  BSYNC.RECONVERGENT B1 ;  /* 0x0000000000017941 */ /* 0x000fea0003800200 */
.L_x_152:
[----:B------:R-:W-:Y:S02]  /*2380*/  VIADD R19, R19, 0x4 ;  /* 0x0000000413137836 */ /* 0x000fe40000000000 */
[----:B------:R-:W-:Y:S01]  /*2390*/  FMUL R25, R6, R21 ;  /* 0x0000001506197220 */ /* 0x000fe20000400000 */
[----:B------:R-:W-:Y:S02]  /*23a0*/  VIADD R10, R10, 0x10 ;  /* 0x000000100a0a7836 */ /* 0x000fe40000000000 */
[----:B--2---:R-:W-:Y:S01]  /*23b0*/  IMAD R18, R23, 0x4, R18 ;  /* 0x0000000417127824 */ /* 0x004fe200078e0212 */
[----:B------:R-:W-:Y:S01]  /*23c0*/  ISETP.NE.AND P0, PT, R19, RZ, PT ;  /* 0x000000ff1300720c */ /* 0x000fe20003f05270 */
[----:B------:R-:W-:Y:S01]  /*23d0*/  FFMA R25, R25, R13, R12 ;  /* 0x0000000d19197223 */ /* 0x000fe2000000000c */
[C---:B------:R-:W-:Y:S02]  /*23e0*/  IMAD R17, R23.reuse, 0x4, R17 ;  /* 0x0000000417117824 */ /* 0x040fe400078e0211 */
[----:B------:R-:W-:-:S02]  /*23f0*/  IMAD R16, R23, 0x4, R16 ;  /* 0x0000000417107824 */ /* 0x000fc400078e0210 */
[----:B------:R-:W-:-:S07]  /*2400*/  IMAD R20, R23, 0x4, R20 ;  /* 0x0000000417147824 */ /* 0x000fce00078e0214 */
[----:B------:R-:W-:Y:S05]  /*2410*/  @P0 BRA `(.L_x_155) ;  /* 0xfffffff800000947 */ /* 0x000fea000383ffff */
[----:B------:R-:W-:Y:S05]  /*2420*/  BSYNC.RECONVERGENT B0 ;  /* 0x0000000000007941 */ /* 0x000fea0003800200 */
.L_x_143:
[----:B------:R-:W-:-:S07]  /*2430*/  IMAD.MOV.U32 R4, RZ, RZ, R9 ;  /* 0x000000ffff047224 */ /* 0x000fce00078e0009 */
.L_x_142:
[----:B------:R-:W-:Y:S01]  /*2440*/  ISETP.NE.AND P0, PT, R8, RZ, PT ;  /* 0x000000ff0800720c */ /* 0x000fe20003f05270 */
[----:B------:R-:W-:-:S12]  /*2450*/  BSSY.RECONVERGENT B0, `(.L_x_156) ;  /* 0x000006c000007945 */ /* 0x000fd80003800200 */
[----:B------:R-:W-:Y:S05]  /*2460*/  @!P0 BRA `(.L_x_157) ;  /* 0x0000000400a88947 */ /* 0x000fea0003800000 */
[----:B------:R-:W4:Y:S08]  /*2470*/  LDC R15, c[0x0][0x3bc] ;  /* 0x0000ef00ff0f7b82 */ /* 0x000f300000000800 */
[----:B------:R-:W0:Y:S01]  /*2480*/  LDC.64 R12, c[0x0][0x398] ;  /* 0x0000e600ff0c7b82 */ /* 0x000e220000000a00 */
[----:B----4-:R-:W-:-:S05]  /*2490*/  IMAD R14, R4, R15, R2 ;  /* 0x0000000f040e7224 */ /* 0x010fca00078e0202 */
[----:B01----:R-:W-:-:S04]  /*24a0*/  IADD3 R6, P0, P1, R14, R12, R3 ;  /* 0x0000000c0e067210 */ /* 0x003fc8000791e003 */
[----:B--2---:R-:W-:-:S05]  /*24b0*/  IADD3.X R7, PT, PT, RZ, R13, RZ, P0, P1 ;  /* 0x0000000dff077210 */ /* 0x004fca00007e24ff */
        /* <DEDUP_REMOVED lines=22> */
.L_x_159:
[----:B------:R-:W-:-:S04]  /*2620*/  PRMT R5, R6, 0x8880, RZ ;  /* 0x0000888006057816 */ /* 0x000fc800000000ff */
[----:B------:R-:W-:-:S04]  /*2630*/  ISETP.GT.AND P0, PT, R5, -0x1, PT ;  /* 0xffffffff0500780c */ /* 0x000fc80003f04270 */
[----:B------:R-:W-:-:S09]  /*2640*/  FSEL R17, -RZ, RZ, !P0 ;  /* 0x000000ffff117208 */ /* 0x000fd20004000100 */
.L_x_160:
[----:B---3--:R-:W-:Y:S05]  /*2650*/  BSYNC.RECONVERGENT B1 ;  /* 0x0000000000017941 */ /* 0x008fea0003800200 */
.L_x_158:
[----:B------:R-:W0:Y:S01]  /*2660*/  S2UR UR5, SR_CgaCtaId ;  /* 0x00000000000579c3 */ /* 0x000e220000008800 */
[----:B------:R-:W-:Y:S01]  /*2670*/  UMOV UR4, 0x400 ;  /* 0x0000040000047882 */ /* 0x000fe20000000000 */
[----:B------:R-:W-:Y:S01]  /*2680*/  ISETP.NE.AND P0, PT, R8, 0x1, PT ;  /* 0x000000010800780c */ /* 0x000fe20003f05270 */
[----:B------:R-:W-:-:S05]  /*2690*/  UIADD3 UR4, UPT, UPT, UR4, 0x80, URZ ;  /* 0x0000008004047890 */ /* 0x000fca000fffe0ff */
[----:B------:R-:W1:Y:S01]  /*26a0*/  LDC R10, c[0x0][0x3a8] ;  /* 0x0000ea00ff0a7b82 */ /* 0x000e620000000800 */
[----:B0-----:R-:W-:-:S06]  /*26b0*/  ULEA UR4, UR5, UR4, 0x18 ;  /* 0x0000000405047291 */ /* 0x001fcc000f8ec0ff */
[----:B------:R-:W-:Y:S01]  /*26c0*/  LEA R4, R4, UR4, 0x2 ;  /* 0x0000000404047c11 */ /* 0x000fe2000f8e10ff */
[----:B-1----:R-:W-:-:S05]  /*26d0*/  FMUL R16, R17, R10 ;  /* 0x0000000a11107220 */ /* 0x002fca0000400000 */
[----:B------:R-:W0:Y:S02]  /*26e0*/  LDS.128 R4, [R4] ;  /* 0x0000000004047984 */ /* 0x000e240000000c00 */
[----:B0-----:R-:W-:Y:S01]  /*26f0*/  FFMA R25, R16, R4, R25 ;  /* 0x0000000410197223 */ /* 0x001fe20000000019 */
[----:B------:R-:W-:Y:S06]  /*2700*/  @!P0 BRA `(.L_x_157) ;  /* 0x0000000400008947 */ /* 0x000fec0003800000 */
[----:B------:R-:W-:-:S05]  /*2710*/  IMAD.IADD R14, R14, 0x1, R15 ;  /* 0x000000010e0e7824 */ /* 0x000fca00078e020f */
[----:B------:R-:W-:-:S04]  /*2720*/  IADD3 R16, P0, P1, R14, R12, R3 ;  /* 0x0000000c0e107210 */ /* 0x000fc8000791e003 */
[----:B------:R-:W-:-:S05]  /*2730*/  IADD3.X R17, PT, PT, RZ, R13, RZ, P0, P1 ;  /* 0x0000000dff117210 */ /* 0x000fca00007e24ff */
        /* <DEDUP_REMOVED lines=22> */
.L_x_162:
[----:B------:R-:W-:-:S04]  /*28a0*/  PRMT R4, R16, 0x8880, RZ ;  /* 0x0000888010047816 */ /* 0x000fc800000000ff */
[----:B------:R-:W-:-:S04]  /*28b0*/  ISETP.GT.AND P0, PT, R4, -0x1, PT ;  /* 0xffffffff0400780c */ /* 0x000fc80003f04270 */
[----:B------:R-:W-:-:S09]  /*28c0*/  FSEL R7, -RZ, RZ, !P0 ;  /* 0x000000ffff077208 */ /* 0x000fd20004000100 */
.L_x_163:
[----:B------:R-:W-:Y:S05]  /*28d0*/  BSYNC.RECONVERGENT B1 ;  /* 0x0000000000017941 */ /* 0x000fea0003800200 */
.L_x_161:
[----:B------:R-:W-:Y:S01]  /*28e0*/  ISETP.NE.AND P0, PT, R8, 0x2, PT ;  /* 0x000000020800780c */ /* 0x000fe20003f05270 */
[----:B------:R-:W-:-:S04]  /*28f0*/  FMUL R4, R7, R10 ;  /* 0x0000000a07047220 */ /* 0x000fc80000400000 */
[----:B------:R-:W-:-:S08]  /*2900*/  FFMA R25, R4, R5, R25 ;  /* 0x0000000504197223 */ /* 0x000fd00000000019 */
[----:B------:R-:W-:Y:S05]  /*2910*/  @!P0 BRA `(.L_x_157) ;  /* 0x00000000007c8947 */ /* 0x000fea0003800000 */
        /* <DEDUP_REMOVED lines=25> */
.L_x_165:
[----:B------:R-:W-:-:S04]  /*2ab0*/  PRMT R4, R12, 0x8880, RZ ;  /* 0x000088800c047816 */ /* 0x000fc800000000ff */
[----:B------:R-:W-:-:S04]  /*2ac0*/  ISETP.GT.AND P0, PT, R4, -0x1, PT ;  /* 0xffffffff0400780c */ /* 0x000fc80003f04270 */
[----:B------:R-:W-:-:S09]  /*2ad0*/  FSEL R5, -RZ, RZ, !P0 ;  /* 0x000000ffff057208 */ /* 0x000fd20004000100 */
.L_x_166:
[----:B------:R-:W-:Y:S05]  /*2ae0*/  BSYNC.RECONVERGENT B1 ;  /* 0x0000000000017941 */ /* 0x000fea0003800200 */
.L_x_164:
[----:B------:R-:W-:-:S04]  /*2af0*/  FMUL R10, R5, R10 ;  /* 0x0000000a050a7220 */ /* 0x000fc80000400000 */
[----:B------:R-:W-:-:S07]  /*2b00*/  FFMA R25, R10, R6, R25 ;  /* 0x000000060a197223 */ /* 0x000fce0000000019 */
.L_x_157:
[----:B---3--:R-:W-:Y:S05]  /*2b10*/  BSYNC.RECONVERGENT B0 ;  /* 0x0000000000007941 */ /* 0x008fea0003800200 */
.L_x_156:
[----:B------:R-:W3:Y:S01]  /*2b20*/  LDC.64 R4, c[0x0][0x380] ;  /* 0x0000e000ff047b82 */ /* 0x000ee20000000a00 */
[----:B------:R-:W4:Y:S01]  /*2b30*/  LDCU UR4, c[0x0][0x3bc] ;  /* 0x00007780ff0477ac */ /* 0x000f220008000800 */
[----:B-12---:R-:W-:Y:S01]  /*2b40*/  IMAD.IADD R7, R11, 0x1, R2 ;  /* 0x000000010b077824 */ /* 0x006fe200078e0202 */
[----:B------:R-:W-:Y:S01]  /*2b50*/  F2FP.F16.F32.PACK_AB R25, RZ, R25 ;  /* 0x00000019ff19723e */ /* 0x000fe200000000ff */
[----:B------:R-:W-:-:S05]  /*2b60*/  VIADD R2, R2, UR6 ;  /* 0x0000000602027c36 */ /* 0x000fca0008000000 */
[----:B----4-:R-:W-:Y:S01]  /*2b70*/  ISETP.GE.U32.AND P0, PT, R2, UR4, PT ;  /* 0x0000000402007c0c */ /* 0x010fe2000bf06070 */
[----:B---3--:R-:W-:-:S05]  /*2b80*/  IMAD.WIDE.U32 R4, R7, 0x2, R4 ;  /* 0x0000000207047825 */ /* 0x008fca00078e0004 */
[----:B------:R4:W-:Y:S07]  /*2b90*/  STG.E.U16 desc[UR8][R4.64], R25 ;  /* 0x0000001904007986 */ /* 0x0009ee000c101508 */
[----:B------:R-:W-:Y:S05]  /*2ba0*/  @!P0 BRA `(.L_x_167) ;  /* 0xffffffec00c48947 */ /* 0x000fea000383ffff */
[----:B------:R-:W-:Y:S05]  /*2bb0*/  EXIT ;  /* 0x000000000000794d */ /* 0x000fea0003800000 */
.L_x_141:
[----:B012---:R-:W0:Y:S02]  /*2bc0*/  LDC.64 R6, c[0x0][0x380] ;  /* 0x0000e000ff067b82 */ /* 0x007e240000000a00 */
.L_x_168:
[----:B------:R-:W-:Y:S02]  /*2bd0*/  IMAD.IADD R5, R11, 0x1, R2 ;  /* 0x000000010b057824 */ /* 0x000fe400078e0202 */
[----:B---3--:R-:W-:Y:S02]  /*2be0*/  VIADD R2, R2, UR6 ;  /* 0x0000000602027c36 */ /* 0x008fe40008000000 */
[----:B0-----:R-:W-:-:S03]  /*2bf0*/  IMAD.WIDE.U32 R4, R5, 0x2, R6 ;  /* 0x0000000205047825 */ /* 0x001fc600078e0006 */
[----:B------:R-:W-:Y:S02]  /*2c00*/  ISETP.GE.U32.AND P0, PT, R2, UR7, PT ;  /* 0x0000000702007c0c */ /* 0x000fe4000bf06070 */
[----:B------:R1:W-:Y:S11]  /*2c10*/  STG.E.U16 desc[UR8][R4.64], RZ ;  /* 0x000000ff04007986 */ /* 0x0003f6000c101508 */
[----:B-1----:R-:W-:Y:S05]  /*2c20*/  @!P0 BRA `(.L_x_168) ;  /* 0xfffffffc00e88947 */ /* 0x002fea000383ffff */
[----:B------:R-:W-:Y:S05]  /*2c30*/  EXIT ;  /* 0x000000000000794d */ /* 0x000fea0003800000 */
.L_x_130:
[----:B-1----:R-:W-:Y:S02]  /*2c40*/  IMAD.MOV.U32 R18, RZ, RZ, R11 ;  /* 0x000000ffff127224 */ /* 0x002fe400078e000b */
[----:B------:R-:W-:Y:S02]  /*2c50*/  IMAD.MOV.U32 R19, RZ, RZ, 0x10 ;  /* 0x00000010ff137424 */ /* 0x000fe400078e00ff */
[----:B------:R-:W-:Y:S02]  /*2c60*/  IMAD.MOV.U32 R20, RZ, RZ, 0x1f ;  /* 0x0000001fff147424 */ /* 0x000fe400078e00ff */
[----:B------:R-:W-:-:S07]  /*2c70*/  IMAD.MOV.U32 R17, RZ, RZ, -0x1 ;  /* 0xffffffffff117424 */ /* 0x000fce00078e00ff */
[----:B0-----:R-:W-:Y:S05]  /*2c80*/  WARPSYNC.COLLECTIVE R17, `(.L_x_169) ;  /* 0x0000000011087348 */ /* 0x001fea0003c00000 */
[----:B------:R1:W2:Y:S02]  /*2c90*/  SHFL.DOWN P0, R16, R18, R19, R20 ;  /* 0x0800001312107389 */ /* 0x0002a40000000014 */
[----:B012---:R-:W-:Y:S05]  /*2ca0*/  ENDCOLLECTIVE ;  /* 0x000000000000791b */ /* 0x007fea0003800000 */
.L_x_169:
[----:B------:R-:W-:Y:S02]  /*2cb0*/  IMAD.MOV.U32 R19, RZ, RZ, 0x8 ;  /* 0x00000008ff137424 */ /* 0x000fe400078e00ff */
[----:B------:R-:W-:-:S05]  /*2cc0*/  IMAD.MOV.U32 R12, RZ, RZ, R16 ;  /* 0x000000ffff0c7224 */ /* 0x000fca00078e0010 */
[----:B------:R-:W-:-:S05]  /*2cd0*/  FMNMX R12, R12, R11, !PT ;  /* 0x0000000b0c0c7209 */ /* 0x000fca0007800000 */
[----:B------:R-:W-:-:S07]  /*2ce0*/  IMAD.MOV.U32 R18, RZ, RZ, R12 ;  /* 0x000000ffff127224 */ /* 0x000fce00078e000c */
[----:B------:R-:W-:Y:S05]  /*2cf0*/  WARPSYNC.COLLECTIVE R17, `(.L_x_170) ;  /* 0x0000000011087348 */ /* 0x000fea0003c00000 */
[----:B------:R0:W1:Y:S02]  /*2d00*/  SHFL.DOWN P0, R16, R18, R19, R20 ;  /* 0x0800001312107389 */ /* 0x0000640000000014 */
[----:B01----:R-:W-:Y:S05]  /*2d10*/  ENDCOLLECTIVE ;  /* 0x000000000000791b */ /* 0x003fea0003800000 */
.L_x_170:
[----:B------:R-:W-:Y:S02]  /*2d20*/  IMAD.MOV.U32 R19, RZ, RZ, 0x4 ;  /* 0x00000004ff137424 */ /* 0x000fe400078e00ff */
[----:B------:R-:W-:-:S05]  /*2d30*/  IMAD.MOV.U32 R13, RZ, RZ, R16 ;  /* 0x000000ffff0d7224 */ /* 0x000fca00078e0010 */
[----:B------:R-:W-:-:S05]  /*2d40*/  FMNMX R13, R12, R13, !PT ;  /* 0x0000000d0c0d7209 */ /* 0x000fca0007800000 */
[----:B------:R-:W-:-:S07]  /*2d50*/  IMAD.MOV.U32 R18, RZ, RZ, R13 ;  /* 0x000000ffff127224 */ /* 0x000fce00078e000d */
[----:B------:R-:W-:Y:S05]  /*2d60*/  WARPSYNC.COLLECTIVE R17, `(.L_x_171) ;  /* 0x0000000011087348 */ /* 0x000fea0003c00000 */
[----:B------:R0:W1:Y:S02]  /*2d70*/  SHFL.DOWN P0, R16, R18, R19, R20 ;  /* 0x0800001312107389 */ /* 0x0000640000000014 */
[----:B01----:R-:W-:Y:S05]  /*2d80*/  ENDCOLLECTIVE ;  /* 0x000000000000791b */ /* 0x003fea0003800000 */
.L_x_171:
[----:B------:R-:W-:Y:S02]  /*2d90*/  IMAD.MOV.U32 R19, RZ, RZ, 0x2 ;  /* 0x00000002ff137424 */ /* 0x000fe400078e00ff */
[----:B------:R-:W-:-:S05]  /*2da0*/  IMAD.MOV.U32 R14, RZ, RZ, R16 ;  /* 0x000000ffff0e7224 */ /* 0x000fca00078e0010 */
[----:B------:R-:W-:-:S05]  /*2db0*/  FMNMX R14, R13, R14, !PT ;  /* 0x0000000e0d0e7209 */ /* 0x000fca0007800000 */
[----:B------:R-:W-:-:S07]  /*2dc0*/  IMAD.MOV.U32 R18, RZ, RZ, R14 ;  /* 0x000000ffff127224 */ /* 0x000fce00078e000e */
[----:B------:R-:W-:Y:S05]  /*2dd0*/  WARPSYNC.COLLECTIVE R17, `(.L_x_172) ;  /* 0x0000000011087348 */ /* 0x000fea0003c00000 */
[----:B------:R0:W1:Y:S02]  /*2de0*/  SHFL.DOWN P0, R16, R18, R19, R20 ;  /* 0x0800001312107389 */ /* 0x0000640000000014 */
[----:B01----:R-:W-:Y:S05]  /*2df0*/  ENDCOLLECTIVE ;  /* 0x000000000000791b */ /* 0x003fea0003800000 */
.L_x_172:
[----:B------:R-:W-:Y:S02]  /*2e00*/  IMAD.MOV.U32 R19, RZ, RZ, 0x1 ;  /* 0x00000001ff137424 */ /* 0x000fe400078e00ff */
[----:B------:R-:W-:-:S05]  /*2e10*/  IMAD.MOV.U32 R15, RZ, RZ, R16 ;  /* 0x000000ffff0f7224 */ /* 0x000fca00078e0010 */
[----:B------:R-:W-:-:S05]  /*2e20*/  FMNMX R15, R14, R15, !PT ;  /* 0x0000000f0e0f7209 */ /* 0x000fca0007800000 */
[----:B------:R-:W-:-:S07]  /*2e30*/  IMAD.MOV.U32 R18, RZ, RZ, R15 ;  /* 0x000000ffff127224 */ /* 0x000fce00078e000f */
[----:B------:R-:W-:Y:S05]  /*2e40*/  WARPSYNC.COLLECTIVE R17, `(.L_x_173) ;  /* 0x0000000011087348 */ /* 0x000fea0003c00000 */
[----:B------:R0:W1:Y:S02]  /*2e50*/  SHFL.DOWN P0, R16, R18, R19, R20 ;  /* 0x0800001312107389 */ /* 0x0000640000000014 */
[----:B01----:R-:W-:Y:S05]  /*2e60*/  ENDCOLLECTIVE ;  /* 0x000000000000791b */ /* 0x003fea0003800000 */
.L_x_173:
[----:B------:R-:W-:Y:S05]  /*2e70*/  BRA `(.L_x_174) ;  /* 0xffffffe400487947 */ /* 0x000fea000383ffff */
.L_x_135:
[----:B---3--:R-:W-:Y:S02]  /*2e80*/  IMAD.MOV.U32 R18, RZ, RZ, R0 ;  /* 0x000000ffff127224 */ /* 0x008fe400078e0000 */
[----:B------:R-:W-:Y:S02]  /*2e90*/  IMAD.MOV.U32 R19, RZ, RZ, 0x10 ;  /* 0x00000010ff137424 */ /* 0x000fe400078e00ff */
[----:B------:R-:W-:Y:S02]  /*2ea0*/  IMAD.MOV.U32 R20, RZ, RZ, 0x1f ;  /* 0x0000001fff147424 */ /* 0x000fe400078e00ff */
[----:B------:R-:W-:-:S07]  /*2eb0*/  IMAD.MOV.U32 R17, RZ, RZ, -0x1 ;  /* 0xffffffffff117424 */ /* 0x000fce00078e00ff */
[----:B012---:R-:W-:Y:S05]  /*2ec0*/  WARPSYNC.COLLECTIVE R17, `(.L_x_175) ;  /* 0x0000000011087348 */ /* 0x007fea0003c00000 */
[----:B--2---:R2:W3:Y:S02]  /*2ed0*/  SHFL.DOWN P0, R16, R18, R19, R20 ;  /* 0x0800001312107389 */ /* 0x0044e40000000014 */
[----:B0123--:R-:W-:Y:S05]  /*2ee0*/  ENDCOLLECTIVE ;  /* 0x000000000000791b */ /* 0x00ffea0003800000 */
.L_x_175:
[----:B------:R-:W-:Y:S02]  /*2ef0*/  IMAD.MOV.U32 R19, RZ, RZ, 0x8 ;  /* 0x00000008ff137424 */ /* 0x000fe400078e00ff */
[----:B------:R-:W-:-:S04]  /*2f00*/  IMAD.MOV.U32 R9, RZ, RZ, R16 ;  /* 0x000000ffff097224 */ /* 0x000fc800078e0010 */
[----:B------:R-:W-:-:S04]  /*2f10*/  FADD R9, R9, R0 ;  /* 0x0000000009097221 */ /* 0x000fc80000000000 */
[----:B------:R-:W-:-:S07]  /*2f20*/  IMAD.MOV.U32 R18, RZ, RZ, R9 ;  /* 0x000000ffff127224 */ /* 0x000fce00078e0009 */
[----:B------:R-:W-:Y:S05]  /*2f30*/  WARPSYNC.COLLECTIVE R17, `(.L_x_176) ;  /* 0x0000000011087348 */ /* 0x000fea0003c00000 */
[----:B------:R0:W1:Y:S02]  /*2f40*/  SHFL.DOWN P0, R16, R18, R19, R20 ;  /* 0x0800001312107389 */ /* 0x0000640000000014 */
[----:B01----:R-:W-:Y:S05]  /*2f50*/  ENDCOLLECTIVE ;  /* 0x000000000000791b */ /* 0x003fea0003800000 */
.L_x_176:
[----:B------:R-:W-:Y:S02]  /*2f60*/  IMAD.MOV.U32 R19, RZ, RZ, 0x4 ;  /* 0x00000004ff137424 */ /* 0x000fe400078e00ff */
[----:B------:R-:W-:-:S04]  /*2f70*/  IMAD.MOV.U32 R4, RZ, RZ, R16 ;  /* 0x000000ffff047224 */ /* 0x000fc800078e0010 */
[----:B------:R-:W-:-:S04]  /*2f80*/  FADD R4, R9, R4 ;  /* 0x0000000409047221 */ /* 0x000fc80000000000 */
[----:B------:R-:W-:-:S07]  /*2f90*/  IMAD.MOV.U32 R18, RZ, RZ, R4 ;  /* 0x000000ffff127224 */ /* 0x000fce00078e0004 */
[----:B------:R-:W-:Y:S05]  /*2fa0*/  WARPSYNC.COLLECTIVE R17, `(.L_x_177) ;  /* 0x0000000011087348 */ /* 0x000fea0003c00000 */
[----:B------:R0:W1:Y:S02]  /*2fb0*/  SHFL.DOWN P0, R16, R18, R19, R20 ;  /* 0x0800001312107389 */ /* 0x0000640000000014 */
[----:B01----:R-:W-:Y:S05]  /*2fc0*/  ENDCOLLECTIVE ;  /* 0x000000000000791b */ /* 0x003fea0003800000 */
.L_x_177:
[----:B------:R-:W-:Y:S02]  /*2fd0*/  IMAD.MOV.U32 R19, RZ, RZ, 0x2 ;  /* 0x00000002ff137424 */ /* 0x000fe400078e00ff */
[----:B------:R-:W-:-:S04]  /*2fe0*/  IMAD.MOV.U32 R11, RZ, RZ, R16 ;  /* 0x000000ffff0b7224 */ /* 0x000fc800078e0010 */
[----:B------:R-:W-:-:S04]  /*2ff0*/  FADD R11, R4, R11 ;  /* 0x0000000b040b7221 */ /* 0x000fc80000000000 */
[----:B------:R-:W-:-:S07]  /*3000*/  IMAD.MOV.U32 R18, RZ, RZ, R11 ;  /* 0x000000ffff127224 */ /* 0x000fce00078e000b */
[----:B------:R-:W-:Y:S05]  /*3010*/  WARPSYNC.COLLECTIVE R17, `(.L_x_178) ;  /* 0x0000000011087348 */ /* 0x000fea0003c00000 */
[----:B------:R0:W1:Y:S02]  /*3020*/  SHFL.DOWN P0, R16, R18, R19, R20 ;  /* 0x0800001312107389 */ /* 0x0000640000000014 */
[----:B01----:R-:W-:Y:S05]  /*3030*/  ENDCOLLECTIVE ;  /* 0x000000000000791b */ /* 0x003fea0003800000 */
.L_x_178:
[----:B------:R-:W-:Y:S02]  /*3040*/  IMAD.MOV.U32 R19, RZ, RZ, 0x1 ;  /* 0x00000001ff137424 */ /* 0x000fe400078e00ff */
[----:B------:R-:W-:-:S04]  /*3050*/  IMAD.MOV.U32 R6, RZ, RZ, R16 ;  /* 0x000000ffff067224 */ /* 0x000fc800078e0010 */
[----:B------:R-:W-:-:S04]  /*3060*/  FADD R6, R11, R6 ;  /* 0x000000060b067221 */ /* 0x000fc80000000000 */
[----:B------:R-:W-:-:S07]  /*3070*/  IMAD.MOV.U32 R18, RZ, RZ, R6 ;  /* 0x000000ffff127224 */ /* 0x000fce00078e0006 */
[----:B------:R-:W-:Y:S05]  /*3080*/  WARPSYNC.COLLECTIVE R17, `(.L_x_179) ;  /* 0x0000000011087348 */ /* 0x000fea0003c00000 */
[----:B------:R0:W1:Y:S02]  /*3090*/  SHFL.DOWN P0, R16, R18, R19, R20 ;  /* 0x0800001312107389 */ /* 0x0000640000000014 */
[----:B01----:R-:W-:Y:S05]  /*30a0*/  ENDCOLLECTIVE ;  /* 0x000000000000791b */ /* 0x003fea0003800000 */
.L_x_179:
[----:B------:R-:W-:Y:S01]  /*30b0*/  IMAD.MOV.U32 R13, RZ, RZ, R16 ;  /* 0x000000ffff0d7224 */ /* 0x000fe200078e0010 */
[----:B------:R-:W-:Y:S06]  /*30c0*/  BRA `(.L_x_180) ;  /* 0xffffffe400bc7947 */ /* 0x000fec000383ffff */
        .weak           $__internal_2_$__cuda_sm20_rcp_rn_f32_slowpath
        .type           $__internal_2_$__cuda_sm20_rcp_rn_f32_slowpath,@function
        .size           $__internal_2_$__cuda_sm20_rcp_rn_f32_slowpath,(.L_x_314 - $__internal_2_$__cuda_sm20_rcp_rn_f32_slowpath)
$__internal_2_$__cuda_sm20_rcp_rn_f32_slowpath:
        /* <DEDUP_REMOVED lines=9> */
[----:B0-----:R-:W1:Y:S02]  /*3160*/  MUFU.RCP R0, R7 ;  /* 0x0000000700007308 */ /* 0x001e640000001000 */
[----:B-1----:R-:W-:-:S04]  /*3170*/  FFMA R5, R7, R0, -1 ;  /* 0xbf80000007057423 */ /* 0x002fc80000000000 */
[----:B------:R-:W-:-:S04]  /*3180*/  FADD.FTZ R5, -R5, -RZ ;  /* 0x800000ff05057221 */ /* 0x000fc80000010100 */
[----:B------:R-:W-:-:S04]  /*3190*/  FFMA R0, R0, R5, R0 ;  /* 0x0000000500007223 */ /* 0x000fc80000000000 */
[----:B------:R-:W-:Y:S01]  /*31a0*/  FFMA R5, R0, 1.84467440737095516160e+19, RZ ;  /* 0x5f80000000057823 */ /* 0x000fe200000000ff */
[----:B------:R-:W-:Y:S06]  /*31b0*/  BRA `(.L_x_182) ;  /* 0x0000000000887947 */ /* 0x000fec0003800000 */
.L_x_181:
[----:B------:R-:W-:-:S05]  /*31c0*/  VIADD R7, R5, 0xffffff03 ;  /* 0xffffff0305077836 */ /* 0x000fca0000000000 */
        /* <DEDUP_REMOVED lines=25> */
[----:B------:R-:W-:-:S05]  /*3360*/  SEL R7, RZ, 0x1, !P0 ;  /* 0x00000001ff077807 */ /* 0x000fca0004000000 */
[----:B------:R-:W-:-:S05]  /*3370*/  IMAD.MOV R7, RZ, RZ, -R7 ;  /* 0x000000ffff077224 */ /* 0x000fca00078e0a07 */
[----:B------:R-:W-:-:S13]  /*3380*/  ISETP.GE.AND P0, PT, R7, RZ, PT ;  /* 0x000000ff0700720c */ /* 0x000fda0003f06270 */
[----:B------:R-:W-:-:S04]  /*3390*/  @!P0 VIADD R5, R5, 0x1 ;  /* 0x0000000105058836 */ /* 0x000fc80000000000 */
[----:B------:R-:W-:-:S05]  /*33a0*/  @!P1 IMAD.SHL.U32 R5, R5, 0x2, RZ ;  /* 0x0000000205059824 */ /* 0x000fca00078e00ff */
[----:B------:R-:W-:Y:S01]  /*33b0*/  LOP3.LUT R5, R5, 0x80000000, R0, 0xf8, !PT ;  /* 0x8000000005057812 */ /* 0x000fe200078ef800 */
[----:B------:R-:W-:Y:S06]  /*33c0*/  BRA `(.L_x_182) ;  /* 0x0000000000047947 */ /* 0x000fec0003800000 */
.L_x_183:
[----:B------:R2:W3:Y:S02]  /*33d0*/  MUFU.RCP R5, R0 ;  /* 0x0000000000057308 */ /* 0x0004e40000001000 */
.L_x_182:
[----:B------:R-:W-:-:S04]  /*33e0*/  IMAD.MOV.U32 R7, RZ, RZ, 0x0 ;  /* 0x00000000ff077424 */ /* 0x000fc800078e00ff */
[----:B0123--:R-:W-:Y:S05]  /*33f0*/  RET.REL.NODEC R6 `(fp8_nax_fused_kernel) ;  /* 0xffffffcc06007950 */ /* 0x00ffea0003c3ffff */
.L_x_184:
        /* <DEDUP_REMOVED lines=16> */
.L_x_314:


//--------------------- .text.fp16_nax_fused_kernel --------------------------
	.section	.text.fp16_nax_fused_kernel,"ax",@progbits
	.align	128
        .global         fp16_nax_fused_kernel
        .type           fp16_nax_fused_kernel,@function
        .size           fp16_nax_fused_kernel,(.L_x_315 - fp16_nax_fused_kernel)
        .other          fp16_nax_fused_kernel,@"STO_CUDA_ENTRY STV_DEFAULT"
fp16_nax_fused_kernel:
.text.fp16_nax_fused_kernel:
        /* <DEDUP_REMOVED lines=9> */
[----:B0-----:R-:W-:Y:S02]  /*0090*/  HFMA2 R2, -RZ, RZ, 0, 0 ;  /* 0x00000000ff027431 */ /* 0x001fe400000001ff */
        /* <DEDUP_REMOVED lines=9> */
[----:B------:R-:W-:Y:S01]  /*0130*/  @P0 IMAD.IADD R5, R5, 0x1, -R6 ;  /* 0x0000000105050824 */ /* 0x000fe200078e0a06 */
[----:B------:R-:W-:-:S04]  /*0140*/  @P0 IADD3 R3, PT, PT, R3, 0x1, RZ ;  /* 0x0000000103030810 */ /* 0x000fc80007ffe0ff */
        /* <DEDUP_REMOVED lines=13> */
[----:B------:R-:W-:-:S02]  /*0220*/  IMAD R2, R3, R6, R2 ;  /* 0x0000000603027224 */ /* 0x000fc400078e0202 */
[----:B-1----:R-:W-:Y:S02]  /*0230*/  IMAD R5, R7, R8, RZ ;  /* 0x0000000807057224 */ /* 0x002fe400078e02ff */
[----:B------:R-:W-:Y:S02]  /*0240*/  IMAD R11, R8, UR4, RZ ;  /* 0x00000004080b7c24 */ /* 0x000fe4000f8e02ff */
[----:B------:R-:W-:Y:S01]  /*0250*/  IMAD R2, R2, R5, RZ ;  /* 0x0000000502027224 */ /* 0x000fe200078e02ff */
[----:B0-----:R-:W-:-:S04]  /*0260*/  ISETP.GE.U32.AND P0, PT, R0, R7, PT ;  /* 0x000000070000720c */ /* 0x001fc80003f06070 */
[----:B------:R-:W-:-:S04]  /*0270*/  IADD3 R3, P1, PT, R2, R11, RZ ;  /* 0x0000000b02037210 */ /* 0x000fc80007f3e0ff */
[----:B------:R-:W-:-:S05]  /*0280*/  IADD3.X R10, PT, PT, RZ, RZ, RZ, P1, !PT ;  /* 0x000000ffff0a7210 */ /* 0x000fca0000ffe4ff */
        /* <DEDUP_REMOVED lines=12> */
.L_x_189:
[----:B------:R-:W-:Y:S01]  /*0350*/  LEA R8, R6, R5, 0x2 ;  /* 0x0000000506087211 */ /* 0x000fe200078e10ff */
[----:B0-----:R-:W-:-:S04]  /*0360*/  IMAD.IADD R6, R4, 0x1, R6 ;  /* 0x0000000104067824 */ /* 0x001fc800078e0206 */
[----:B------:R1:W-:Y:S01]  /*0370*/  STS [R8], R3 ;  /* 0x0000000308007388 */ /* 0x0003e20000000800 */
[----:B------:R-:W-:-:S13]  /*0380*/  ISETP.GE.U32.AND P0, PT, R6, R7, PT ;  /* 0x000000070600720c */ /* 0x000fda0003f06070 */
[----:B-1----:R-:W-:Y:S05]  /*0390*/  @!P0 BRA `(.L_x_189) ;  /* 0xfffffffc00ec8947 */ /* 0x002fea000383ffff */
[----:B------:R-:W-:Y:S05]  /*03a0*/  BSYNC.RECONVERGENT B1 ;  /* 0x0000000000017941 */ /* 0x000fea0003800200 */
.L_x_188:
[----:B------:R-:W-:Y:S05]  /*03b0*/  BRA `(.L_x_186) ;  /* 0x0000000800787947 */ /* 0x000fea0003800000 */
.L_x_187:
[C---:B------:R-:W-:Y:S02]  /*03c0*/  LOP3.LUT R16, R8.reuse, 0x7, RZ, 0xc0, !PT ;  /* 0x0000000708107812 */ /* 0x040fe400078ec0ff */
[----:B------:R-:W-:Y:S02]  /*03d0*/  LOP3.LUT R17, R8, 0x3, RZ, 0xc0, !PT ;  /* 0x0000000308117812 */ /* 0x000fe400078ec0ff */
[----:B------:R-:W-:Y:S01]  /*03e0*/  MOV R6, R0 ;  /* 0x0000000000067202 */ /* 0x000fe20000000f00 */
[----:B------:R-:W-:-:S05]  /*03f0*/  VIADD R5, R16, 0xffffffff ;  /* 0xffffffff10057836 */ /* 0x000fca0000000000 */
[----:B------:R-:W-:Y:S02]  /*0400*/  ISETP.GE.U32.AND P0, PT, R5, 0x3, PT ;  /* 0x000000030500780c */ /* 0x000fe40003f06070 */
[----:B------:R-:W-:-:S11]  /*0410*/  LOP3.LUT R5, R8, 0xfffffff8, RZ, 0xc0, !PT ;  /* 0xfffffff808057812 */ /* 0x000fd600078ec0ff */
.L_x_195:
[----:B------:R-:W1:Y:S01]  /*0420*/  LDC R19, c[0x0][0x3b0] ;  /* 0x0000ec00ff137b82 */ /* 0x000e620000000800 */
[----:B------:R-:W-:Y:S02]  /*0430*/  IMAD.MOV.U32 R9, RZ, RZ, RZ ;  /* 0x000000ffff097224 */ /* 0x000fe400078e00ff */
[----:B------:R-:W-:Y:S01]  /*0440*/  IMAD.MOV.U32 R18, RZ, RZ, RZ ;  /* 0x000000ffff127224 */ /* 0x000fe200078e00ff */
[----:B-1----:R-:W-:Y:S01]  /*0450*/  ISETP.GE.U32.AND P1, PT, R19, 0x8, PT ;  /* 0x000000081300780c */ /* 0x002fe20003f26070 */
[----:B------:R-:W-:-:S05]  /*0460*/  IMAD R7, R6, R19, RZ ;  /* 0x0000001306077224 */ /* 0x000fca00078e02ff */
[----:B------:R-:W-:-:S04]  /*0470*/  IADD3 R7, P2, PT, R7, R2, RZ ;  /* 0x0000000207077210 */ /* 0x000fc80007f5e0ff */
[----:B------:R-:W-:-:S03]  /*0480*/  IADD3.X R8, PT, PT, RZ, RZ, RZ, P2, !PT ;  /* 0x000000ffff087210 */ /* 0x000fc600017fe4ff */
[----:B------:R-:W-:Y:S06]  /*0490*/  @!P1 BRA `(.L_x_190) ;  /* 0x0000000000dc9947 */ /* 0x000fec0003800000 */
[----:B------:R-:W-:Y:S02]  /*04a0*/  IMAD.MOV.U32 R9, RZ, RZ, RZ ;  /* 0x000000ffff097224 */ /* 0x000fe400078e00ff */
[----:B------:R-:W-:-:S07]  /*04b0*/  IMAD.MOV.U32 R18, RZ, RZ, RZ ;  /* 0x000000ffff127224 */ /* 0x000fce00078e00ff */
.L_x_191:
[----:B------:R-:W1:Y:S01]  /*04c0*/  LDC.64 R12, c[0x0][0x388] ;  /* 0x0000e200ff0c7b82 */ /* 0x000e620000000a00 */
[C---:B------:R-:W-:Y:S02]  /*04d0*/  IADD3 R15, P2, PT, R18.reuse, R7, RZ ;  /* 0x00000007120f7210 */ /* 0x040fe40007f5e0ff */
[----:B------:R-:W-:-:S03]  /*04e0*/  IADD3 R21, P1, PT, R18, R3, RZ ;  /* 0x0000000312157210 */ /* 0x000fc60007f3e0ff */
[----:B------:R-:W-:Y:S01]  /*04f0*/  IMAD.X R20, RZ, RZ, R8, P2 ;  /* 0x000000ffff147224 */ /* 0x000fe200010e0608 */
[----:B------:R-:W-:Y:S02]  /*0500*/  IADD3.X R22, PT, PT, RZ, R10, RZ, P1, !PT ;  /* 0x0000000aff167210 */ /* 0x000fe40000ffe4ff */
[----:B------:R-:W-:-:S04]  /*0510*/  LEA R14, P2, R15, UR8, 0x1 ;  /* 0x000000080f0e7c11 */ /* 0x000fc8000f8408ff */
        /* <DEDUP_REMOVED lines=13> */
[----:B--2---:R-:W-:-:S02]  /*05f0*/  HADD2.F32 R23, -RZ, R23.H0_H0 ;  /* 0x20000017ff177230 */ /* 0x004fc40000004100 */
[----:B---3--:R-:W-:Y:S02]  /*0600*/  HADD2.F32 R25, -RZ, R25.H0_H0 ;  /* 0x20000019ff197230 */ /* 0x008fe40000004100 */
[----:B----4-:R-:W-:-:S05]  /*0610*/  HADD2.F32 R20, -RZ, R20.H0_H0 ;  /* 0x20000014ff147230 */ /* 0x010fca0000004100 */
[----:B------:R-:W-:Y:S01]  /*0620*/  FFMA R20, R20, R23, R9 ;  /* 0x0000001714147223 */ /* 0x000fe20000000009 */
[----:B-----5:R-:W-:Y:S01]  /*0630*/  HADD2.F32 R9, -RZ, R24.H0_H0 ;  /* 0x20000018ff097230 */ /* 0x020fe20000004100 */
[----:B------:R-:W2:Y:S01]  /*0640*/  LDG.E.U16.CONSTANT R23, desc[UR6][R14.64+0x8] ;  /* 0x000008060e177981 */ /* 0x000ea2000c1e9500 */
[----:B------:R-:W-:Y:S02]  /*0650*/  HADD2.F32 R24, -RZ, R21.H0_H0 ;  /* 0x20000015ff187230 */ /* 0x000fe40000004100 */
[----:B------:R-:W-:Y:S02]  /*0660*/  HADD2.F32 R22, -RZ, R22.H0_H0 ;  /* 0x20000016ff167230 */ /* 0x000fe40000004100 */
[----:B------:R-:W-:Y:S01]  /*0670*/  FFMA R25, R9, R25, R20 ;  /* 0x0000001909197223 */ /* 0x000fe20000000014 */
[----:B------:R-:W3:Y:S04]  /*0680*/  LDG.E.U16.CONSTANT R21, desc[UR6][R12.64+0xc] ;  /* 0x00000c060c157981 */ /* 0x000ee8000c1e9500 */
[----:B------:R-:W4:Y:S01]  /*0690*/  LDG.E.U16.CONSTANT R20, desc[UR6][R14.64+0x6] ;  /* 0x000006060e147981 */ /* 0x000f22000c1e9500 */
[----:B------:R-:W-:-:S03]  /*06a0*/  FFMA R25, R24, R22, R25 ;  /* 0x0000001618197223 */ /* 0x000fc60000000019 */
[----:B------:R-:W5:Y:S04]  /*06b0*/  LDG.E.U16.CONSTANT R9, desc[UR6][R12.64+0x6] ;  /* 0x000006060c097981 */ /* 0x000f68000c1e9500 */
[----:B------:R-:W3:Y:S04]  /*06c0*/  LDG.E.U16.CONSTANT R22, desc[UR6][R12.64+0x8] ;  /* 0x000008060c167981 */ /* 0x000ee8000c1e9500 */
[----:B------:R-:W3:Y:S01]  /*06d0*/  LDG.E.U16.CONSTANT R24, desc[UR6][R12.64+0xa] ;  /* 0x00000a060c187981 */ /* 0x000ee2000c1e9500 */
[----:B------:R-:W-:Y:S02]  /*06e0*/  VIADD R18, R18, 0x8 ;  /* 0x0000000812127836 */ /* 0x000fe40000000000 */
[----:B------:R-:W-:-:S03]  /*06f0*/  HADD2.F32 R28, -RZ, R28.H0_H0 ;  /* 0x2000001cff1c7230 */ /* 0x000fc60000004100 */
[----:B------:R-:W-:Y:S01]  /*0700*/  ISETP.NE.AND P1, PT, R18, R5, PT ;  /* 0x000000051200720c */ /* 0x000fe20003f25270 */
[----:B------:R-:W-:Y:S02]  /*0710*/  HADD2.F32 R27, -RZ, R27.H0_H0 ;  /* 0x2000001bff1b7230 */ /* 0x000fe40000004100 */
[----:B------:R-:W-:Y:S02]  /*0720*/  HADD2.F32 R26, -RZ, R26.H0_H0 ;  /* 0x2000001aff1a7230 */ /* 0x000fe40000004100 */
[----:B------:R-:W-:Y:S02]  /*0730*/  HADD2.F32 R29, -RZ, R29.H0_H0 ;  /* 0x2000001dff1d7230 */ /* 0x000fe40000004100 */
[----:B--2---:R-:W-:Y:S02]  /*0740*/  HADD2.F32 R23, -RZ, R23.H0_H0 ;  /* 0x20000017ff177230 */ /* 0x004fe40000004100 */
[----:B----4-:R-:W-:Y:S02]  /*0750*/  HADD2.F32 R20, -RZ, R20.H0_H0 ;  /* 0x20000014ff147230 */ /* 0x010fe40000004100 */
[----:B-----5:R-:W-:-:S02]  /*0760*/  HADD2.F32 R9, -RZ, R9.H0_H0 ;  /* 0x20000009ff097230 */ /* 0x020fc40000004100 */
[----:B---3--:R-:W-:-:S03]  /*0770*/  HADD2.F32 R22, -RZ, R22.H0_H0 ;  /* 0x20000016ff167230 */ /* 0x008fc60000004100 */
[----:B------:R-:W-:Y:S01]  /*0780*/  FFMA R9, R9, R20, R25 ;  /* 0x0000001409097223 */ /* 0x000fe20000000019 */
[----:B------:R-:W-:-:S03]  /*0790*/  HADD2.F32 R24, -RZ, R24.H0_H0 ;  /* 0x20000018ff187230 */ /* 0x000fc60000004100 */
[----:B------:R-:W-:Y:S01]  /*07a0*/  FFMA R9, R22, R23, R9 ;  /* 0x0000001716097223 */ /* 0x000fe20000000009 */
[----:B------:R-:W-:-:S03]  /*07b0*/  HADD2.F32 R12, -RZ, R21.H0_H0 ;  /* 0x20000015ff0c7230 */ /* 0x000fc60000004100 */
[----:B------:R-:W-:-:S04]  /*07c0*/  FFMA R9, R24, R28, R9 ;  /* 0x0000001c18097223 */ /* 0x000fc80000000009 */
[----:B------:R-:W-:-:S04]  /*07d0*/  FFMA R9, R12, R27, R9 ;  /* 0x0000001b0c097223 */ /* 0x000fc80000000009 */
[----:B------:R-:W-:Y:S01]  /*07e0*/  FFMA R9, R26, R29, R9 ;  /* 0x0000001d1a097223 */ /* 0x000fe20000000009 */
[----:B------:R-:W-:Y:S06]  /*07f0*/  @P1 BRA `(.L_x_191) ;  /* 0xfffffffc00301947 */ /* 0x000fec000383ffff */
[----:B------:R-:W-:-:S07]  /*0800*/  MOV R18, R5 ;  /* 0x0000000500127202 */ /* 0x000fce0000000f00 */
.L_x_190:
        /* <DEDUP_REMOVED lines=22> */
[----:B------:R-:W-:Y:S01]  /*0970*/  IADD3 R18, PT, PT, R18, 0x4, RZ ;  /* 0x0000000412127810 */ /* 0x000fe20007ffe0ff */
[----:B--2---:R-:W-:-:S02]  /*0980*/  HADD2.F32 R27, -RZ, R27.H0_H0 ;  /* 0x2000001bff1b7230 */ /* 0x004fc40000004100 */
        /* <DEDUP_REMOVED lines=11> */
.L_x_193:
        /* <DEDUP_REMOVED lines=18> */
[----:B------:R-:W-:Y:S01]  /*0b60*/  IADD3 R18, PT, PT, R18, 0x2, RZ ;  /* 0x0000000212127810 */ /* 0x000fe20007ffe0ff */
[----:B--2---:R-:W-:-:S02]  /*0b70*/  HADD2.F32 R21, -RZ, R21.H0_H0 ;  /* 0x20000015ff157230 */ /* 0x004fc40000004100 */
[----:B---3--:R-:W-:Y:S02]  /*0b80*/  HADD2.F32 R23, -RZ, R23.H0_H0 ;  /* 0x20000017ff177230 */ /* 0x008fe40000004100 */
[----:B----4-:R-:W-:Y:S02]  /*0b90*/  HADD2.F32 R20, -RZ, R19.H0_H0 ;  /* 0x20000013ff147230 */ /* 0x010fe40000004100 */
[----:B-----5:R-:W-:-:S03]  /*0ba0*/  HADD2.F32 R22, -RZ, R22.H0_H0 ;  /* 0x20000016ff167230 */ /* 0x020fc60000004100 */
[----:B------:R-:W-:-:S04]  /*0bb0*/  FFMA R9, R20, R21, R9 ;  /* 0x0000001514097223 */ /* 0x000fc80000000009 */
[----:B------:R-:W-:-:S07]  /*0bc0*/  FFMA R9, R22, R23, R9 ;  /* 0x0000001716097223 */ /* 0x000fce0000000009 */
.L_x_194:
        /* <DEDUP_REMOVED lines=16> */
.L_x_192:
[----:B------:R-:W1:Y:S01]  /*0cd0*/  S2UR UR5, SR_CgaCtaId ;  /* 0x00000000000579c3 */ /* 0x000e620000008800 */
[----:B------:R-:W2:Y:S01]  /*0ce0*/  LDCU UR10, c[0x0][0x3a0] ;  /* 0x00007400ff0a77ac */ /* 0x000ea20008000800 */
[----:B------:R-:W-:Y:S01]  /*0cf0*/  UMOV UR4, 0x400 ;  /* 0x0000040000047882 */ /* 0x000fe20000000000 */
[----:B------:R-:W3:Y:S01]  /*0d00*/  LDCU UR11, c[0x0][0x3ac] ;  /* 0x00007580ff0b77ac */ /* 0x000ee20008000800 */
[----:B------:R-:W-:Y:S01]  /*0d10*/  UIADD3 UR4, UPT, UPT, UR4, 0x80, URZ ;  /* 0x0000008004047890 */ /* 0x000fe2000fffe0ff */
[----:B--2---:R-:W-:-:S03]  /*0d20*/  FMUL R9, R9, UR10 ;  /* 0x0000000a09097c20 */ /* 0x004fc60008400000 */
[----:B-1----:R-:W-:Y:S01]  /*0d30*/  ULEA UR4, UR5, UR4, 0x18 ;  /* 0x0000000405047291 */ /* 0x002fe2000f8ec0ff */
[----:B---3--:R-:W-:-:S05]  /*0d40*/  MOV R7, UR11 ;  /* 0x0000000b00077c02 */ /* 0x008fca0008000f00 */
[----:B------:R-:W-:Y:S01]  /*0d50*/  LEA R8, R6, UR4, 0x2 ;  /* 0x0000000406087c11 */ /* 0x000fe2000f8e10ff */
[----:B0-----:R-:W-:-:S04]  /*0d60*/  IMAD.IADD R6, R4, 0x1, R6 ;  /* 0x0000000104067824 */ /* 0x001fc800078e0206 */
[----:B------:R1:W-:Y:S01]  /*0d70*/  STS [R8], R9 ;  /* 0x0000000908007388 */ /* 0x0003e20000000800 */
[----:B------:R-:W-:-:S13]  /*0d80*/  ISETP.GE.U32.AND P1, PT, R6, R7, PT ;  /* 0x000000070600720c */ /* 0x000fda0003f26070 */
[----:B-1----:R-:W-:Y:S05]  /*0d90*/  @!P1 BRA `(.L_x_195) ;  /* 0xfffffff400a09947 */ /* 0x002fea000383ffff */
.L_x_186:
[----:B------:R-:W-:Y:S05]  /*0da0*/  BSYNC.RECONVERGENT B0 ;  /* 0x0000000000007941 */ /* 0x000fea0003800200 */
.L_x_185:
[----:B------:R-:W-:Y:S01]  /*0db0*/  BAR.SYNC.DEFER_BLOCKING 0x0 ;  /* 0x0000000000007b1d */ /* 0x000fe20000010000 */
[----:B------:R-:W-:Y:S01]  /*0dc0*/  ISETP.GE.U32.AND P0, PT, R0, R7, PT ;  /* 0x000000070000720c */ /* 0x000fe20003f06070 */
[----:B------:R-:W-:-:S04]  /*0dd0*/  IMAD.MOV.U32 R3, RZ, RZ, -0x2feafd07 ;  /* 0xd01502f9ff037424 */ /* 0x000fc800078e00ff */
[----:B------:R-:W-:Y:S08]  /*0de0*/  BSSY.RECONVERGENT B0, `(.L_x_196) ;  /* 0x000000f000007945 */ /* 0x000ff00003800200 */
[----:B------:R-:W-:Y:S05]  /*0df0*/  @P0 BRA `(.L_x_197) ;  /* 0x0000000000340947 */ /* 0x000fea0003800000 */
[----:B------:R-:W0:Y:S01]  /*0e00*/  S2R R5, SR_CgaCtaId ;  /* 0x0000000000057919 */ /* 0x000e220000008800 */
[----:B------:R-:W1:Y:S01]  /*0e10*/  LDC R9, c[0x0][0x360] ;  /* 0x0000d800ff097b82 */ /* 0x000e620000000800 */
[----:B------:R-:W-:-:S04]  /*0e20*/  MOV R3, 0x400 ;  /* 0x0000040000037802 */ /* 0x000fc80000000f00 */
[----:B------:R-:W-:Y:S01]  /*0e30*/  IADD3 R4, PT, PT, R3, 0x80, RZ ;  /* 0x0000008003047810 */ /* 0x000fe20007ffe0ff */
[----:B------:R-:W-:-:S03]  /*0e40*/  IMAD.MOV.U32 R3, RZ, RZ, -0x2feafd07 ;  /* 0xd01502f9ff037424 */ /* 0x000fc600078e00ff */
[----:B0-----:R-:W-:Y:S01]  /*0e50*/  LEA R13, R5, R4, 0x18 ;  /* 0x00000004050d7211 */ /* 0x001fe200078ec0ff */
[----:B------:R-:W-:-:S07]  /*0e60*/  IMAD.MOV.U32 R4, RZ, RZ, R0 ;  /* 0x000000ffff047224 */ /* 0x000fce00078e0000 */
.L_x_198:
[----:B------:R-:W-:Y:S01]  /*0e70*/  LEA R5, R4, R13, 0x2 ;  /* 0x0000000d04057211 */ /* 0x000fe200078e10ff */
[----:B-1----:R-:W-:-:S04]  /*0e80*/  IMAD.IADD R4, R9, 0x1, R4 ;  /* 0x0000000109047824 */ /* 0x002fc800078e0204 */
[----:B------:R-:W0:Y:S01]  /*0e90*/  LDS R6, [R5] ;  /* 0x0000000005067984 */ /* 0x000e220000000800 */
[----:B------:R-:W-:Y:S02]  /*0ea0*/  ISETP.GE.U32.AND P0, PT, R4, R7, PT ;  /* 0x000000070400720c */ /* 0x000fe40003f06070 */
[----:B0-----:R-:W-:-:S11]  /*0eb0*/  FMNMX R3, R6, R3, !PT ;  /* 0x0000000306037209 */ /* 0x001fd60007800000 */
[----:B------:R-:W-:Y:S05]  /*0ec0*/  @!P0 BRA `(.L_x_198) ;  /* 0xfffffffc00e88947 */ /* 0x000fea000383ffff */
.L_x_197:
[----:B------:R-:W-:Y:S05]  /*0ed0*/  BSYNC.RECONVERGENT B0 ;  /* 0x0000000000007941 */ /* 0x000fea0003800200 */
.L_x_196:
        /* <DEDUP_REMOVED lines=37> */
.L_x_226:
[----:B------:R-:W-:Y:S02]  /*1130*/  ISETP.NE.AND P0, PT, R0, RZ, PT ;  /* 0x000000ff0000720c */ /* 0x000fe40003f05270 */
[----:B-12---:R-:W-:-:S11]  /*1140*/  FMNMX R14, R14, R17, !PT ;  /* 0x000000110e0e7209 */ /* 0x006fd60007800000 */
[----:B------:R1:W-:Y:S02]  /*1150*/  @!P0 STS [R5], R14 ;  /* 0x0000000e05008388 */ /* 0x0003e40000000800 */
.L_x_199:
        /* <DEDUP_REMOVED lines=14> */
.L_x_203:
[----:B--2---:R-:W-:Y:S01]  /*1240*/  IMAD R9, R8, 0x4, R19 ;  /* 0x0000000408097824 */ /* 0x004fe200078e0213 */
[----:B----4-:R-:W-:-:S04]  /*1250*/  IADD3 R8, PT, PT, R15, R8, RZ ;  /* 0x000000080f087210 */ /* 0x010fc80007ffe0ff */
[----:B------:R-:W3:Y:S01]  /*1260*/  LDS R13, [R9] ;  /* 0x00000000090d7984 */ /* 0x000ee20000000800 */
[----:B------:R-:W-:Y:S01]  /*1270*/  ISETP.GE.U32.AND P0, PT, R8, R7, PT ;  /* 0x000000070800720c */ /* 0x000fe20003f06070 */
[----:B---3--:R-:W-:-:S04]  /*1280*/  FADD R13, -R12, R13 ;  /* 0x0000000d0c0d7221 */ /* 0x008fc80000000100 */
[----:B-1----:R-:W-:-:S04]  /*1290*/  FFMA.SAT R14, R13, R18, 0.5 ;  /* 0x3f0000000d0e7423 */ /* 0x002fc80000002012 */
[----:B------:R-:W-:-:S04]  /*12a0*/  FFMA.RM R14, R14, R17, 12582913 ;  /* 0x4b4000010e0e7423 */ /* 0x000fc80000004011 */
[C---:B------:R-:W-:Y:S01]  /*12b0*/  FADD R16, R14.reuse, -12583039 ;  /* 0xcb40007f0e107421 */ /* 0x040fe20000000000 */
        /* <DEDUP_REMOVED lines=8> */
.L_x_202:
[----:B------:R-:W-:Y:S05]  /*1340*/  BSYNC.RECONVERGENT B0 ;  /* 0x0000000000007941 */ /* 0x000fea0003800200 */
.L_x_201:
        /* <DEDUP_REMOVED lines=32> */
.L_x_232:
[----:B------:R-:W-:Y:S01]  /*1550*/  ISETP.NE.AND P0, PT, R0, RZ, PT ;  /* 0x000000ff0000720c */ /* 0x000fe20003f05270 */
[----:B--2---:R-:W-:-:S12]  /*1560*/  FADD R8, R13, R8 ;  /* 0x000000080d087221 */ /* 0x004fd80000000000 */
[----:B------:R2:W-:Y:S02]  /*1570*/  @!P0 STS [R5], R8 ;  /* 0x0000000805008388 */ /* 0x0005e40000000800 */
.L_x_204:
        /* <DEDUP_REMOVED lines=12> */
[----:B-12---:R-:W-:Y:S05]  /*1640*/  CALL.REL.NOINC `($__internal_3_$__cuda_sm20_rcp_rn_f32_slowpath) ;  /* 0x0000001000d47944 */ /* 0x006fea0003c00000 */
[----:B------:R-:W-:Y:S05]  /*1650*/  BRA `(.L_x_209) ;  /* 0x0000000000107947 */ /* 0x000fea0003800000 */
.L_x_208:
[----:B------:R-:W1:Y:S02]  /*1660*/  MUFU.RCP R6, R3 ;  /* 0x0000000300067308 */ /* 0x000e640000001000 */
[----:B-12---:R-:W-:-:S04]  /*1670*/  FFMA R5, R3, R6, -1 ;  /* 0xbf80000003057423 */ /* 0x006fc80000000006 */
[----:B------:R-:W-:-:S04]  /*1680*/  FADD.FTZ R5, -R5, -RZ ;  /* 0x800000ff05057221 */ /* 0x000fc80000010100 */
[----:B------:R-:W-:-:S07]  /*1690*/  FFMA R5, R6, R5, R6 ;  /* 0x0000000506057223 */ /* 0x000fce0000000006 */
.L_x_209:
[----:B------:R-:W0:Y:S01]  /*16a0*/  S2R R7, SR_CgaCtaId ;  /* 0x0000000000077919 */ /* 0x000e220000008800 */
[----:B------:R-:W1:Y:S01]  /*16b0*/  LDC R12, c[0x0][0x3ac] ;  /* 0x0000eb00ff0c7b82 */ /* 0x000e620000000800 */
[----:B------:R-:W-:-:S04]  /*16c0*/  MOV R3, 0x400 ;  /* 0x0000040000037802 */ /* 0x000fc80000000f00 */
[----:B------:R-:W-:Y:S01]  /*16d0*/  IADD3 R6, PT, PT, R3, 0x80, RZ ;  /* 0x0000008003067810 */ /* 0x000fe20007ffe0ff */
[----:B------:R-:W-:-:S03]  /*16e0*/  IMAD.MOV.U32 R3, RZ, RZ, R0 ;  /* 0x000000ffff037224 */ /* 0x000fc600078e0000 */
[----:B0-----:R-:W-:-:S07]  /*16f0*/  LEA R10, R7, R6, 0x18 ;  /* 0x00000006070a7211 */ /* 0x001fce00078ec0ff */
.L_x_210:
[----:B---3--:R-:W-:Y:S01]  /*1700*/  IMAD R6, R3, 0x4, R10 ;  /* 0x0000000403067824 */ /* 0x008fe200078e020a */
[----:B-1----:R-:W-:Y:S01]  /*1710*/  MOV R7, R12 ;  /* 0x0000000c00077202 */ /* 0x002fe20000000f00 */
[----:B------:R-:W-:-:S03]  /*1720*/  IMAD.IADD R3, R4, 0x1, R3 ;  /* 0x0000000104037824 */ /* 0x000fc600078e0203 */
[----:B------:R-:W0:Y:S02]  /*1730*/  LDS R8, [R6] ;  /* 0x0000000006087984 */ /* 0x000e240000000800 */
[----:B------:R-:W-:Y:S01]  /*1740*/  ISETP.GE.U32.AND P0, PT, R3, R7, PT ;  /* 0x000000070300720c */ /* 0x000fe20003f06070 */
[----:B0-----:R-:W-:-:S05]  /*1750*/  FMUL R9, R8, R5 ;  /* 0x0000000508097220 */ /* 0x001fca0000400000 */
[----:B------:R3:W-:Y:S07]  /*1760*/  STS [R6], R9 ;  /* 0x0000000906007388 */ /* 0x0007ee0000000800 */
[----:B------:R-:W-:Y:S05]  /*1770*/  @!P0 BRA `(.L_x_210) ;  /* 0xfffffffc00e08947 */ /* 0x000fea000383ffff */
.L_x_207:
[----:B------:R-:W-:Y:S05]  /*1780*/  BSYNC.RECONVERGENT B0 ;  /* 0x0000000000007941 */ /* 0x000fea0003800200 */
.L_x_206:
        /* <DEDUP_REMOVED lines=8> */
[----:B------:R-:W-:Y:S01]  /*1810*/  IMAD.IADD R7, R2, 0x1, R11 ;  /* 0x0000000102077824 */ /* 0x000fe200078e020b */
[----:B0--3--:R-:W-:-:S07]  /*1820*/  IADD3 R6, PT, PT, -R3, RZ, RZ ;  /* 0x000000ff03067210 */ /* 0x009fce0007ffe1ff */
.L_x_220:
[----:B0-----:R-:W0:Y:S01]  /*1830*/  LDC R12, c[0x0][0x3ac] ;  /* 0x0000eb00ff0c7b82 */ /* 0x001e220000000800 */
[----:B------:R-:W-:Y:S02]  /*1840*/  IMAD.MOV.U32 R27, RZ, RZ, RZ ;  /* 0x000000ffff1b7224 */ /* 0x000fe400078e00ff */
[----:B------:R-:W-:Y:S01]  /*1850*/  IMAD.MOV.U32 R9, RZ, RZ, RZ ;  /* 0x000000ffff097224 */ /* 0x000fe200078e00ff */
[----:B0-----:R-:W-:-:S13]  /*1860*/  ISETP.GE.U32.AND P0, PT, R12, 0x8, PT ;  /* 0x000000080c00780c */ /* 0x001fda0003f06070 */
[----:B------:R-:W-:Y:S05]  /*1870*/  @!P0 BRA `(.L_x_211) ;  /* 0x0000000400688947 */ /* 0x000fea0003800000 */
[----:B------:R-:W0:Y:S01]  /*1880*/  S2UR UR5, SR_CgaCtaId ;  /* 0x00000000000579c3 */ /* 0x000e220000008800 */
[----:B------:R-:W-:Y:S01]  /*1890*/  UMOV UR4, 0x400 ;  /* 0x0000040000047882 */ /* 0x000fe20000000000 */
[----:B------:R-:W-:Y:S01]  /*18a0*/  HFMA2 R27, -RZ, RZ, 0, 0 ;  /* 0x00000000ff1b7431 */ /* 0x000fe200000001ff */
[----:B------:R-:W-:Y:S01]  /*18b0*/  UIADD3 UR4, UPT, UPT, UR4, 0x80, URZ ;  /* 0x0000008004047890 */ /* 0x000fe2000fffe0ff */
[----:B------:R-:W-:Y:S01]  /*18c0*/  BSSY.RECONVERGENT B0, `(.L_x_212) ;  /* 0x0000054000007945 */ /* 0x000fe20003800200 */
[----:B------:R-:W-:Y:S02]  /*18d0*/  IMAD.MOV.U32 R23, RZ, RZ, R0 ;  /* 0x000000ffff177224 */ /* 0x000fe400078e0000 */
[----:B------:R-:W-:Y:S01]  /*18e0*/  IMAD.MOV.U32 R17, RZ, RZ, R6 ;  /* 0x000000ffff117224 */ /* 0x000fe200078e0006 */
[----:B------:R-:W1:Y:S01]  /*18f0*/  LDC R15, c[0x0][0x3b0] ;  /* 0x0000ec00ff0f7b82 */ /* 0x000e620000000800 */
[----:B0-----:R-:W-:-:S04]  /*1900*/  ULEA UR4, UR5, UR4, 0x18 ;  /* 0x0000000405047291 */ /* 0x001fc8000f8ec0ff */
[----:B------:R-:W-:Y:S01]  /*1910*/  UIADD3 UR4, UPT, UPT, UR4, 0x10, URZ ;  /* 0x0000001004047890 */ /* 0x000fe2000fffe0ff */
[----:B-1----:R-:W-:Y:S01]  /*1920*/  IADD3 R16, PT, PT, R0, R15, RZ ;  /* 0x0000000f00107210 */ /* 0x002fe20007ffe0ff */
[----:B------:R-:W-:-:S04]  /*1930*/  IMAD R13, R15, 0x2, R0 ;  /* 0x000000020f0d7824 */ /* 0x000fc800078e0200 */
[----:B------:R-:W-:Y:S01]  /*1940*/  MOV R14, UR4 ;  /* 0x00000004000e7c02 */ /* 0x000fe20008000f00 */
[C-C-:B------:R-:W-:Y:S02]  /*1950*/  IMAD R18, R15.reuse, 0x3, R0.reuse ;  /* 0x000000030f127824 */ /* 0x140fe400078e0200 */
[C-C-:B------:R-:W-:Y:S02]  /*1960*/  IMAD R19, R15.reuse, 0x4, R0.reuse ;  /* 0x000000040f137824 */ /* 0x140fe400078e0200 */
[C-C-:B------:R-:W-:Y:S02]  /*1970*/  IMAD R20, R15.reuse, 0x5, R0.reuse ;  /* 0x000000050f147824 */ /* 0x140fe400078e0200 */
[C-C-:B------:R-:W-:Y:S02]  /*1980*/  IMAD R21, R15.reuse, 0x6, R0.reuse ;  /* 0x000000060f157824 */ /* 0x140fe400078e0200 */
[----:B------:R-:W-:-:S07]  /*1990*/  IMAD R22, R15, 0x7, R0 ;  /* 0x000000070f167824 */ /* 0x000fce00078e0200 */
.L_x_213:
[C---:B------:R-:W-:Y:S02]  /*19a0*/  IADD3 R9, P0, PT, R2.reuse, R23, RZ ;  /* 0x0000001702097210 */ /* 0x040fe40007f1e0ff */
[----:B------:R-:W-:-:S03]  /*19b0*/  IADD3 R8, P1, PT, R2, R16, RZ ;  /* 0x0000001002087210 */ /* 0x000fc60007f3e0ff */
[----:B------:R-:W-:Y:S01]  /*19c0*/  IMAD.X R10, RZ, RZ, RZ, P0 ;  /* 0x000000ffff0a7224 */ /* 0x000fe200000e06ff */
        /* <DEDUP_REMOVED lines=8> */
[----:B--2---:R-:W-:-:S05]  /*1a50*/  HADD2.F32 R26, -RZ, R28.H0_H0 ;  /* 0x2000001cff1a7230 */ /* 0x004fca0000004100 */
[----:B0-----:R-:W-:Y:S01]  /*1a60*/  FFMA R8, R26, R8, R27 ;  /* 0x000000081a087223 */ /* 0x001fe2000000001b */
[----:B------:R-:W-:Y:S01]  /*1a70*/  IADD3 R27, P0, PT, R2, R13, RZ ;  /* 0x0000000d021b7210 */ /* 0x000fe20007f1e0ff */
[----:B---3--:R-:W-:-:S05]  /*1a80*/  HADD2.F32 R26, -RZ, R24.H0_H0 ;  /* 0x20000018ff1a7230 */ /* 0x008fca0000004100 */
        /* <DEDUP_REMOVED lines=11> */
[----:B--2---:R-:W-:-:S05]  /*1b40*/  HADD2.F32 R24, -RZ, R26.H0_H0 ;  /* 0x2000001aff187230 */ /* 0x004fca0000004100 */
        /* <DEDUP_REMOVED lines=10> */
[----:B---3--:R-:W-:-:S05]  /*1bf0*/  HADD2.F32 R8, -RZ, R8.H0_H0 ;  /* 0x20000008ff087230 */ /* 0x008fca0000004100 */
[----:B------:R-:W-:Y:S02]  /*1c00*/  FFMA R29, R11, R8, R10 ;  /* 0x000000080b1d7223 */ /* 0x000fe4000000000a */
[----:B------:R-:W1:Y:S01]  /*1c10*/  LDS.128 R8, [R14] ;  /* 0x000000000e087984 */ /* 0x000e620000000c00 */
[----:B0-----:R-:W-:Y:S01]  /*1c20*/  IADD3 R25, P0, PT, R2, R21, RZ ;  /* 0x0000001502197210 */ /* 0x001fe20007f1e0ff */
[----:B--2---:R-:W-:-:S05]  /*1c30*/  HADD2.F32 R28, -RZ, R24.H0_H0 ;  /* 0x20000018ff1c7230 */ /* 0x004fca0000004100 */
[----:B-1----:R-:W-:Y:S01]  /*1c40*/  FFMA R8, R28, R8, R29 ;  /* 0x000000081c087223 */ /* 0x002fe2000000001d */
[----:B----4-:R-:W-:-:S05]  /*1c50*/  HADD2.F32 R29, -RZ, R26.H0_H0 ;  /* 0x2000001aff1d7230 */ /* 0x010fca0000004100 */
[----:B------:R-:W-:Y:S01]  /*1c60*/  FFMA R29, R9, R29, R8 ;  /* 0x0000001d091d7223 */ /* 0x000fe20000000008 */
[----:B------:R-:W-:Y:S01]  /*1c70*/  IMAD.X R8, RZ, RZ, RZ, P0 ;  /* 0x000000ffff087224 */ /* 0x000fe200000e06ff */
        /* <DEDUP_REMOVED lines=14> */
[C---:B------:R-:W-:Y:S01]  /*1d60*/  IMAD R19, R15.reuse, 0x8, R19 ;  /* 0x000000080f137824 */ /* 0x040fe200078e0213 */
[----:B------:R-:W-:Y:S01]  /*1d70*/  IADD3 R14, PT, PT, R14, 0x20, RZ ;  /* 0x000000200e0e7810 */ /* 0x000fe20007ffe0ff */
[C---:B------:R-:W-:Y:S02]  /*1d80*/  IMAD R20, R15.reuse, 0x8, R20 ;  /* 0x000000080f147824 */ /* 0x040fe400078e0214 */
[C---:B------:R-:W-:Y:S02]  /*1d90*/  IMAD R22, R15.reuse, 0x8, R22 ;  /* 0x000000080f167824 */ /* 0x040fe400078e0216 */
[----:B------:R-:W-:-:S02]  /*1da0*/  IMAD R23, R15, 0x8, R23 ;  /* 0x000000080f177824 */ /* 0x000fc400078e0217 */
[----:B--2---:R-:W-:-:S05]  /*1db0*/  HADD2.F32 R26, -RZ, R24.H0_H0 ;  /* 0x20000018ff1a7230 */ /* 0x004fca0000004100 */
[----:B------:R-:W-:Y:S01]  /*1dc0*/  FFMA R10, R10, R26, R29 ;  /* 0x0000001a0a0a7223 */ /* 0x000fe2000000001d */
[----:B---3--:R-:W-:-:S05]  /*1dd0*/  HADD2.F32 R27, -RZ, R8.H0_H0 ;  /* 0x20000008ff1b7230 */ /* 0x008fca0000004100 */
[----:B------:R-:W-:Y:S01]  /*1de0*/  FFMA R27, R11, R27, R10 ;  /* 0x0000001b0b1b7223 */ /* 0x000fe2000000000a */
[----:B------:R-:W-:Y:S06]  /*1df0*/  @P0 BRA `(.L_x_213) ;  /* 0xfffffff800e80947 */ /* 0x000fec000383ffff */
[----:B------:R-:W-:Y:S05]  /*1e00*/  BSYNC.RECONVERGENT B0 ;  /* 0x0000000000007941 */ /* 0x000fea0003800200 */
.L_x_212:
[----:B------:R-:W-:-:S07]  /*1e10*/  IMAD.MOV.U32 R9, RZ, RZ, R3 ;  /* 0x000000ffff097224 */ /* 0x000fce00078e0003 */
.L_x_211:
        /* <DEDUP_REMOVED lines=16> */
[----:B-1----:R-:W-:Y:S02]  /*1f20*/  LEA R16, P1, R10, UR10, 0x1 ;  /* 0x0000000a0a107c11 */ /* 0x002fe4000f8208ff */
[----:B------:R-:W-:Y:S01]  /*1f30*/  IADD3 R11, P3, PT, R2, R13, RZ ;  /* 0x0000000d020b7210 */ /* 0x000fe20007f7e0ff */
[----:B------:R-:W-:Y:S01]  /*1f40*/  VIADD R13, R13, UR4 ;  /* 0x000000040d0d7c36 */ /* 0x000fe20008000000 */
[----:B------:R-:W-:-:S02]  /*1f50*/  IADD3.X R15, PT, PT, RZ, RZ, RZ, P2, !PT ;  /* 0x000000ffff0f7210 */ /* 0x000fc400017fe4ff */
[----:B------:R-:W-:Y:S01]  /*1f60*/  LEA R14, P2, R8, UR10, 0x1 ;  /* 0x0000000a080e7c11 */ /* 0x000fe2000f8408ff */
[----:B------:R-:W-:Y:S01]  /*1f70*/  IMAD.X R18, RZ, RZ, RZ, P3 ;  /* 0x000000ffff127224 */ /* 0x000fe200018e06ff */
[----:B------:R-:W-:Y:S02]  /*1f80*/  LEA.HI.X R17, R10, UR11, R17, 0x1, P1 ;  /* 0x0000000b0a117c11 */ /* 0x000fe400088f0c11 */
[----:B------:R-:W-:Y:S02]  /*1f90*/  LEA.HI.X R15, R8, UR11, R15, 0x1, P2 ;  /* 0x0000000b080f7c11 */ /* 0x000fe400090f0c0f */
[C---:B------:R-:W-:Y:S01]  /*1fa0*/  LEA R10, P1, R11.reuse, UR10, 0x1 ;  /* 0x0000000a0b0a7c11 */ /* 0x040fe2000f8208ff */
[----:B------:R0:W2:Y:S01]  /*1fb0*/  LDG.E.U16.CONSTANT R8, desc[UR6][R16.64] ;  /* 0x0000000610087981 */ /* 0x0000a2000c1e9500 */
[----:B------:R-:W-:Y:S02]  /*1fc0*/  IADD3 R13, P2, PT, R2, R13, RZ ;  /* 0x0000000d020d7210 */ /* 0x000fe40007f5e0ff */
[----:B------:R-:W-:Y:S01]  /*1fd0*/  LEA.HI.X R11, R11, UR11, R18, 0x1, P1 ;  /* 0x0000000b0b0b7c11 */ /* 0x000fe200088f0c12 */
[----:B------:R-:W3:Y:S01]  /*1fe0*/  LDG.E.U16.CONSTANT R14, desc[UR6][R14.64] ;  /* 0x000000060e0e7981 */ /* 0x000ee2000c1e9500 */
[----:B------:R-:W-:-:S02]  /*1ff0*/  IADD3.X R18, PT, PT, RZ, RZ, RZ, P2, !PT ;  /* 0x000000ffff127210 */ /* 0x000fc400017fe4ff */
[C---:B------:R-:W-:Y:S01]  /*2000*/  LEA R20, P1, R13.reuse, UR10, 0x1 ;  /* 0x0000000a0d147c11 */ /* 0x040fe2000f8208ff */
        /* <DEDUP_REMOVED lines=13> */
[----:B0-----:R-:W-:Y:S01]  /*20e0*/  FFMA R8, R8, R16, R27 ;  /* 0x0000001008087223 */ /* 0x001fe2000000001b */
[----:B-----5:R-:W-:-:S03]  /*20f0*/  HADD2.F32 R10, -RZ, R10.H0_H0 ;  /* 0x2000000aff0a7230 */ /* 0x020fc60000004100 */
[----:B------:R-:W-:-:S04]  /*2100*/  FFMA R15, R15, R17, R8 ;  /* 0x000000110f0f7223 */ /* 0x000fc80000000008 */
[----:B-1----:R-:W-:Y:S01]  /*2110*/  FFMA R10, R10, R18, R15 ;  /* 0x000000120a0a7223 */ /* 0x002fe2000000000f */
[----:B----4-:R-:W-:-:S05]  /*2120*/  HADD2.F32 R27, -RZ, R20.H0_H0 ;  /* 0x20000014ff1b7230 */ /* 0x010fca0000004100 */
[----:B------:R-:W-:-:S07]  /*2130*/  FFMA R27, R27, R19, R10 ;  /* 0x000000131b1b7223 */ /* 0x000fce000000000a */
.L_x_217:
[----:B----4-:R-:W-:Y:S05]  /*2140*/  BSYNC.RECONVERGENT B1 ;  /* 0x0000000000017941 */ /* 0x010fea0003800200 */
.L_x_216:
[----:B------:R-:W-:Y:S05]  /*2150*/  @!P0 BRA `(.L_x_215) ;  /* 0x0000000000bc8947 */ /* 0x000fea0003800000 */
[----:B------:R-:W-:Y:S01]  /*2160*/  ISETP.NE.AND P1, PT, R5, 0x1, PT ;  /* 0x000000010500780c */ /* 0x000fe20003f25270 */
[----:B------:R-:W-:Y:S01]  /*2170*/  BSSY.RECONVERGENT B1, `(.L_x_218) ;  /* 0x000001c000017945 */ /* 0x000fe20003800200 */
[----:B------:R-:W-:-:S11]  /*2180*/  LOP3.LUT P0, RZ, R12, 0x1, RZ, 0xc0, !PT ;  /* 0x000000010cff7812 */ /* 0x000fd6000780c0ff */
[----:B------:R-:W-:Y:S05]  /*2190*/  @!P1 BRA `(.L_x_219) ;  /* 0x0000000000649947 */ /* 0x000fea0003800000 */
[----:B------:R-:W0:Y:S01]  /*21a0*/  LDCU UR4, c[0x0][0x3b0] ;  /* 0x00007600ff0477ac */ /* 0x000e220008000800 */
[----:B------:R-:W1:Y:S01]  /*21b0*/  LDCU.64 UR10, c[0x0][0x398] ;  /* 0x00007300ff0a77ac */ /* 0x000e620008000a00 */
[----:B0-----:R-:W-:-:S04]  /*21c0*/  IMAD R11, R9, UR4, R0 ;  /* 0x00000004090b7c24 */ /* 0x001fc8000f8e0200 */
[----:B------:R-:W-:Y:S01]  /*21d0*/  VIADD R13, R11, UR4 ;  /* 0x000000040b0d7c36 */ /* 0x000fe20008000000 */
[----:B------:R-:W-:-:S04]  /*21e0*/  IADD3 R8, P1, PT, R2, R11, RZ ;  /* 0x0000000b02087210 */ /* 0x000fc80007f3e0ff */
[----:B------:R-:W-:Y:S02]  /*21f0*/  IADD3.X R11, PT, PT, RZ, RZ, RZ, P1, !PT ;  /* 0x000000ffff0b7210 */ /* 0x000fe40000ffe4ff */
        /* <DEDUP_REMOVED lines=14> */
[----:B------:R-:W-:Y:S02]  /*22e0*/  VIADD R9, R9, 0x2 ;  /* 0x0000000209097836 */ /* 0x000fe40000000000 */
[----:B--2---:R-:W-:-:S05]  /*22f0*/  HADD2.F32 R8, -RZ, R10.H0_H0 ;  /* 0x2000000aff087230 */ /* 0x004fca0000004100 */
[----:B0-----:R-:W-:Y:S01]  /*2300*/  FFMA R8, R8, R12, R27 ;  /* 0x0000000c08087223 */ /* 0x001fe2000000001b */
[----:B---3--:R-:W-:-:S05]  /*2310*/  HADD2.F32 R17, -RZ, R14.H0_H0 ;  /* 0x2000000eff117230 */ /* 0x008fca0000004100 */
[----:B------:R-:W-:-:S07]  /*2320*/  FFMA R27, R17, R13, R8 ;  /* 0x0000000d111b7223 */ /* 0x000fce0000000008 */
.L_x_219:
[----:B------:R-:W-:Y:S05]  /*2330*/  BSYNC.RECONVERGENT B1 ;  /* 0x0000000000017941 */ /* 0x000fea0003800200 */
.L_x_218:
        /* <DEDUP_REMOVED lines=17> */
.L_x_215:
[----:B----4-:R-:W-:Y:S05]  /*2450*/  BSYNC.RECONVERGENT B0 ;  /* 0x0000000000007941 */ /* 0x010fea0003800200 */
.L_x_214:
[----:B------:R-:W0:Y:S01]  /*2460*/  LDC.64 R8, c[0x0][0x380] ;  /* 0x0000e000ff087b82 */ /* 0x000e220000000a00 */
[----:B------:R-:W1:Y:S01]  /*2470*/  LDCU UR4, c[0x0][0x360] ;  /* 0x00006c00ff0477ac */ /* 0x000e620008000800 */
[----:B------:R-:W-:Y:S01]  /*2480*/  IMAD.IADD R11, R7, 0x1, R0 ;  /* 0x00000001070b7824 */ /* 0x000fe200078e0200 */
[----:B------:R-:W-:Y:S01]  /*2490*/  F2FP.F16.F32.PACK_AB R27, RZ, R27 ;  /* 0x0000001bff1b723e */ /* 0x000fe200000000ff */
[----:B------:R-:W2:Y:S01]  /*24a0*/  LDCU UR5, c[0x0][0x3b0] ;  /* 0x00007600ff0577ac */ /* 0x000ea20008000800 */
[----:B-1----:R-:W-:Y:S02]  /*24b0*/  VIADD R0, R0, UR4 ;  /* 0x0000000400007c36 */ /* 0x002fe40008000000 */
[----:B0-----:R-:W-:-:S03]  /*24c0*/  IMAD.WIDE.U32 R8, R11, 0x2, R8 ;  /* 0x000000020b087825 */ /* 0x001fc600078e0008 */
[----:B--2---:R-:W-:Y:S02]  /*24d0*/  ISETP.GE.U32.AND P0, PT, R0, UR5, PT ;  /* 0x0000000500007c0c */ /* 0x004fe4000bf06070 */
[----:B------:R0:W-:Y:S11]  /*24e0*/  STG.E.U16 desc[UR6][R8.64], R27 ;  /* 0x0000001b08007986 */ /* 0x0001f6000c101506 */
[----:B------:R-:W-:Y:S05]  /*24f0*/  @!P0 BRA `(.L_x_220) ;  /* 0xfffffff000cc8947 */ /* 0x000fea000383ffff */
[----:B------:R-:W-:Y:S05]  /*2500*/  EXIT ;  /* 0x000000000000794d */ /* 0x000fea0003800000 */
.L_x_200:
[----:B-1----:R-:W-:Y:S01]  /*2510*/  MOV R19, R10 ;  /* 0x0000000a00137202 */ /* 0x002fe20000000f00 */
[----:B------:R-:W-:Y:S01]  /*2520*/  IMAD.MOV.U32 R18, RZ, RZ, 0x10 ;  /* 0x00000010ff127424 */ /* 0x000fe200078e00ff */
[----:B------:R-:W-:Y:S01]  /*2530*/  MOV R16, 0xffffffff ;  /* 0xffffffff00107802 */ /* 0x000fe20000000f00 */
[----:B------:R-:W-:-:S07]  /*2540*/  IMAD.MOV.U32 R21, RZ, RZ, 0x1f ;  /* 0x0000001fff157424 */ /* 0x000fce00078e00ff */
[----:B0-----:R-:W-:Y:S05]  /*2550*/  WARPSYNC.COLLECTIVE R16, `(.L_x_221) ;  /* 0x0000000010087348 */ /* 0x001fea0003c00000 */
[----:B------:R1:W2:Y:S02]  /*2560*/  SHFL.DOWN P0, R17, R19, R18, R21 ;  /* 0x0800001213117389 */ /* 0x0002a40000000015 */
[----:B012---:R-:W-:Y:S05]  /*2570*/  ENDCOLLECTIVE ;  /* 0x000000000000791b */ /* 0x007fea0003800000 */
.L_x_221:
[----:B------:R-:W-:Y:S01]  /*2580*/  MOV R18, 0x8 ;  /* 0x0000000800127802 */ /* 0x000fe20000000f00 */
[----:B------:R-:W-:-:S05]  /*2590*/  IMAD.MOV.U32 R13, RZ, RZ, R17 ;  /* 0x000000ffff0d7224 */ /* 0x000fca00078e0011 */
[----:B------:R-:W-:-:S05]  /*25a0*/  FMNMX R13, R13, R10, !PT ;  /* 0x0000000a0d0d7209 */ /* 0x000fca0007800000 */
[----:B------:R-:W-:-:S07]  /*25b0*/  IMAD.MOV.U32 R19, RZ, RZ, R13 ;  /* 0x000000ffff137224 */ /* 0x000fce00078e000d */
[----:B------:R-:W-:Y:S05]  /*25c0*/  WARPSYNC.COLLECTIVE R16, `(.L_x_222) ;  /* 0x0000000010087348 */ /* 0x000fea0003c00000 */
[----:B------:R0:W1:Y:S02]  /*25d0*/  SHFL.DOWN P0, R17, R19, R18, R21 ;  /* 0x0800001213117389 */ /* 0x0000640000000015 */
[----:B01----:R-:W-:Y:S05]  /*25e0*/  ENDCOLLECTIVE ;  /* 0x000000000000791b */ /* 0x003fea0003800000 */
.L_x_222:
[----:B------:R-:W-:Y:S01]  /*25f0*/  MOV R18, 0x4 ;  /* 0x0000000400127802 */ /* 0x000fe20000000f00 */
[----:B------:R-:W-:-:S05]  /*2600*/  IMAD.MOV.U32 R12, RZ, RZ, R17 ;  /* 0x000000ffff0c7224 */ /* 0x000fca00078e0011 */
[----:B------:R-:W-:-:S05]  /*2610*/  FMNMX R12, R13, R12, !PT ;  /* 0x0000000c0d0c7209 */ /* 0x000fca0007800000 */
[----:B------:R-:W-:-:S07]  /*2620*/  IMAD.MOV.U32 R19, RZ, RZ, R12 ;  /* 0x000000ffff137224 */ /* 0x000fce00078e000c */
[----:B------:R-:W-:Y:S05]  /*2630*/  WARPSYNC.COLLECTIVE R16, `(.L_x_223) ;  /* 0x0000000010087348 */ /* 0x000fea0003c00000 */
[----:B------:R0:W1:Y:S02]  /*2640*/  SHFL.DOWN P0, R17, R19, R18, R21 ;  /* 0x0800001213117389 */ /* 0x0000640000000015 */
[----:B01----:R-:W-:Y:S05]  /*2650*/  ENDCOLLECTIVE ;  /* 0x000000000000791b */ /* 0x003fea0003800000 */
.L_x_223:
[----:B------:R-:W-:Y:S01]  /*2660*/  MOV R18, 0x2 ;  /* 0x0000000200127802 */ /* 0x000fe20000000f00 */
[----:B------:R-:W-:-:S05]  /*2670*/  IMAD.MOV.U32 R15, RZ, RZ, R17 ;  /* 0x000000ffff0f7224 */ /* 0x000fca00078e0011 */
[----:B------:R-:W-:-:S05]  /*2680*/  FMNMX R15, R12, R15, !PT ;  /* 0x0000000f0c0f7209 */ /* 0x000fca0007800000 */
[----:B------:R-:W-:-:S07]  /*2690*/  IMAD.MOV.U32 R19, RZ, RZ, R15 ;  /* 0x000000ffff137224 */ /* 0x000fce00078e000f */
[----:B------:R-:W-:Y:S05]  /*26a0*/  WARPSYNC.COLLECTIVE R16, `(.L_x_224) ;  /* 0x0000000010087348 */ /* 0x000fea0003c00000 */
[----:B------:R0:W1:Y:S02]  /*26b0*/  SHFL.DOWN P0, R17, R19, R18, R21 ;  /* 0x0800001213117389 */ /* 0x0000640000000015 */
[----:B01----:R-:W-:Y:S05]  /*26c0*/  ENDCOLLECTIVE ;  /* 0x000000000000791b */ /* 0x003fea0003800000 */
.L_x_224:
[----:B------:R-:W-:Y:S01]  /*26d0*/  MOV R18, 0x1 ;  /* 0x0000000100127802 */ /* 0x000fe20000000f00 */
[----:B------:R-:W-:-:S05]  /*26e0*/  IMAD.MOV.U32 R14, RZ, RZ, R17 ;  /* 0x000000ffff0e7224 */ /* 0x000fca00078e0011 */
[----:B------:R-:W-:-:S05]  /*26f0*/  FMNMX R14, R15, R14, !PT ;  /* 0x0000000e0f0e7209 */ /* 0x000fca0007800000 */
[----:B------:R-:W-:-:S07]  /*2700*/  IMAD.MOV.U32 R19, RZ, RZ, R14 ;  /* 0x000000ffff137224 */ /* 0x000fce00078e000e */
[----:B------:R-:W-:Y:S05]  /*2710*/  WARPSYNC.COLLECTIVE R16, `(.L_x_225) ;  /* 0x0000000010087348 */ /* 0x000fea0003c00000 */
[----:B------:R0:W1:Y:S02]  /*2720*/  SHFL.DOWN P0, R17, R19, R18, R21 ;  /* 0x0800001213117389 */ /* 0x0000640000000015 */
[----:B01----:R-:W-:Y:S05]  /*2730*/  ENDCOLLECTIVE ;  /* 0x000000000000791b */ /* 0x003fea0003800000 */
.L_x_225:
[----:B------:R-:W-:Y:S05]  /*2740*/  BRA `(.L_x_226) ;  /* 0xffffffe800787947 */ /* 0x000fea000383ffff */
.L_x_205:
[----:B---3--:R-:W-:Y:S01]  /*2750*/  IMAD.MOV.U32 R19, RZ, RZ, R3 ;  /* 0x000000ffff137224 */ /* 0x008fe200078e0003 */
[----:B------:R-:W-:Y:S01]  /*2760*/  MOV R21, 0x1f ;  /* 0x0000001f00157802 */ /* 0x000fe20000000f00 */
[----:B------:R-:W-:Y:S02]  /*2770*/  IMAD.MOV.U32 R18, RZ, RZ, 0x10 ;  /* 0x00000010ff127424 */ /* 0x000fe400078e00ff */
[----:B------:R-:W-:-:S07]  /*2780*/  IMAD.MOV.U32 R16, RZ, RZ, -0x1 ;  /* 0xffffffffff107424 */ /* 0x000fce00078e00ff */
[----:B012---:R-:W-:Y:S05]  /*2790*/  WARPSYNC.COLLECTIVE R16, `(.L_x_227) ;  /* 0x0000000010087348 */ /* 0x007fea0003c00000 */
[----:B------:R3:W4:Y:S02]  /*27a0*/  SHFL.DOWN P0, R17, R19, R18, R21 ;  /* 0x0800001213117389 */ /* 0x0007240000000015 */
[----:B01234-:R-:W-:Y:S05]  /*27b0*/  ENDCOLLECTIVE ;  /* 0x000000000000791b */ /* 0x01ffea0003800000 */
.L_x_227:
[----:B------:R-:W-:Y:S02]  /*27c0*/  IMAD.MOV.U32 R18, RZ, RZ, 0x8 ;  /* 0x00000008ff127424 */ /* 0x000fe400078e00ff */
[----:B------:R-:W-:-:S04]  /*27d0*/  IMAD.MOV.U32 R4, RZ, RZ, R17 ;  /* 0x000000ffff047224 */ /* 0x000fc800078e0011 */
[----:B------:R-:W-:-:S05]  /*27e0*/  FADD R4, R4, R3 ;  /* 0x0000000304047221 */ /* 0x000fca0000000000 */
[----:B------:R-:W-:-:S07]  /*27f0*/  MOV R19, R4 ;  /* 0x0000000400137202 */ /* 0x000fce0000000f00 */
[----:B------:R-:W-:Y:S05]  /*2800*/  WARPSYNC.COLLECTIVE R16, `(.L_x_228) ;  /* 0x0000000010087348 */ /* 0x000fea0003c00000 */
[----:B------:R0:W1:Y:S02]  /*2810*/  SHFL.DOWN P0, R17, R19, R18, R21 ;  /* 0x0800001213117389 */ /* 0x0000640000000015 */
[----:B01----:R-:W-:Y:S05]  /*2820*/  ENDCOLLECTIVE ;  /* 0x000000000000791b */ /* 0x003fea0003800000 */
.L_x_228:
[----:B------:R-:W-:Y:S02]  /*2830*/  IMAD.MOV.U32 R18, RZ, RZ, 0x4 ;  /* 0x00000004ff127424 */ /* 0x000fe400078e00ff */
[----:B------:R-:W-:-:S04]  /*2840*/  IMAD.MOV.U32 R9, RZ, RZ, R17 ;  /* 0x000000ffff097224 */ /* 0x000fc800078e0011 */
[----:B------:R-:W-:-:S05]  /*2850*/  FADD R9, R4, R9 ;  /* 0x0000000904097221 */ /* 0x000fca0000000000 */
[----:B------:R-:W-:-:S07]  /*2860*/  MOV R19, R9 ;  /* 0x0000000900137202 */ /* 0x000fce0000000f00 */
[----:B------:R-:W-:Y:S05]  /*2870*/  WARPSYNC.COLLECTIVE R16, `(.L_x_229) ;  /* 0x0000000010087348 */ /* 0x000fea0003c00000 */
[----:B------:R0:W1:Y:S02]  /*2880*/  SHFL.DOWN P0, R17, R19, R18, R21 ;  /* 0x0800001213117389 */ /* 0x0000640000000015 */
[----:B01----:R-:W-:Y:S05]  /*2890*/  ENDCOLLECTIVE ;  /* 0x000000000000791b */ /* 0x003fea0003800000 */
.L_x_229:
[----:B------:R-:W-:Y:S01]  /*28a0*/  HFMA2 R18, -RZ, RZ, 0, 1.1920928955078125e-07 ;  /* 0x00000002ff127431 */ /* 0x000fe200000001ff */
[----:B------:R-:W-:-:S05]  /*28b0*/  MOV R6, R17 ;  /* 0x0000001100067202 */ /* 0x000fca0000000f00 */
[----:B------:R-:W-:-:S04]  /*28c0*/  FADD R6, R9, R6 ;  /* 0x0000000609067221 */ /* 0x000fc80000000000 */
[----:B------:R-:W-:-:S07]  /*28d0*/  IMAD.MOV.U32 R19, RZ, RZ, R6 ;  /* 0x000000ffff137224 */ /* 0x000fce00078e0006 */
[----:B------:R-:W-:Y:S05]  /*28e0*/  WARPSYNC.COLLECTIVE R16, `(.L_x_230) ;  /* 0x0000000010087348 */ /* 0x000fea0003c00000 */
[----:B------:R0:W1:Y:S02]  /*28f0*/  SHFL.DOWN P0, R17, R19, R18, R21 ;  /* 0x0800001213117389 */ /* 0x0000640000000015 */
[----:B01----:R-:W-:Y:S05]  /*2900*/  ENDCOLLECTIVE ;  /* 0x000000000000791b */ /* 0x003fea0003800000 */
.L_x_230:
[----:B------:R-:W-:Y:S02]  /*2910*/  IMAD.MOV.U32 R18, RZ, RZ, 0x1 ;  /* 0x00000001ff127424 */ /* 0x000fe400078e00ff */
[----:B------:R-:W-:-:S04]  /*2920*/  IMAD.MOV.U32 R13, RZ, RZ, R17 ;  /* 0x000000ffff0d7224 */ /* 0x000fc800078e0011 */
[----:B------:R-:W-:-:S05]  /*2930*/  FADD R13, R6, R13 ;  /* 0x0000000d060d7221 */ /* 0x000fca0000000000 */
[----:B------:R-:W-:-:S07]  /*2940*/  MOV R19, R13 ;  /* 0x0000000d00137202 */ /* 0x000fce0000000f00 */
[----:B------:R-:W-:Y:S05]  /*2950*/  WARPSYNC.COLLECTIVE R16, `(.L_x_231) ;  /* 0x0000000010087348 */ /* 0x000fea0003c00000 */
[----:B------:R0:W1:Y:S02]  /*2960*/  SHFL.DOWN P0, R17, R19, R18, R21 ;  /* 0x0800001213117389 */ /* 0x0000640000000015 */
[----:B01----:R-:W-:Y:S05]  /*2970*/  ENDCOLLECTIVE ;  /* 0x000000000000791b */ /* 0x003fea0003800000 */
.L_x_231:
[----:B------:R-:W-:Y:S01]  /*2980*/  MOV R8, R17 ;  /* 0x0000001100087202 */ /* 0x000fe20000000f00 */
[----:B------:R-:W-:Y:S06]  /*2990*/  BRA `(.L_x_232) ;  /* 0xffffffe800ec7947 */ /* 0x000fec000383ffff */
        .weak           $__internal_3_$__cuda_sm20_rcp_rn_f32_slowpath
        .type           $__internal_3_$__cuda_sm20_rcp_rn_f32_slowpath,@function
        .size           $__internal_3_$__cuda_sm20_rcp_rn_f32_slowpath,(.L_x_315 - $__internal_3_$__cuda_sm20_rcp_rn_f32_slowpath)
$__internal_3_$__cuda_sm20_rcp_rn_f32_slowpath:
[----:B------:R-:W-:-:S05]  /*29a0*/  IMAD.SHL.U32 R5, R3, 0x2, RZ ;  /* 0x0000000203057824 */ /* 0x000fca00078e00ff */
[----:B------:R-:W-:-:S04]  /*29b0*/  SHF.R.U32.HI R5, RZ, 0x18, R5 ;  /* 0x00000018ff057819 */ /* 0x000fc80000011605 */
[----:B------:R-:W-:-:S13]  /*29c0*/  ISETP.NE.U32.AND P0, PT, R5, RZ, PT ;  /* 0x000000ff0500720c */ /* 0x000fda0003f05070 */
[----:B------:R-:W-:Y:S05]  /*29d0*/  @P0 BRA `(.L_x_233) ;  /* 0x00000000002c0947 */ /* 0x000fea0003800000 */
[----:B------:R-:W-:-:S04]  /*29e0*/  SHF.L.U32 R5, R3, 0x1, RZ ;  /* 0x0000000103057819 */ /* 0x000fc800000006ff */
        /* <DEDUP_REMOVED lines=10> */
.L_x_233:
[----:B------:R-:W-:-:S05]  /*2a90*/  VIADD R7, R5, 0xffffff03 ;  /* 0xffffff0305077836 */ /* 0x000fca0000000000 */
[----:B------:R-:W-:-:S13]  /*2aa0*/  ISETP.GT.U32.AND P0, PT, R7, 0x1, PT ;  /* 0x000000010700780c */ /* 0x000fda0003f04070 */
[----:B------:R-:W-:Y:S05]  /*2ab0*/  @P0 BRA `(.L_x_235) ;  /* 0x0000000000780947 */ /* 0x000fea0003800000 */
[----:B------:R-:W-:Y:S01]  /*2ac0*/  LOP3.LUT R8, R3, 0x7fffff, RZ, 0xc0, !PT ;  /* 0x007fffff03087812 */ /* 0x000fe200078ec0ff */
[----:B------:R-:W-:Y:S02]  /*2ad0*/  HFMA2 R14, -RZ, RZ, 0, 1.78813934326171875e-07 ;  /* 0x00000003ff0e7431 */ /* 0x000fe400000001ff */
[----:B------:R-:W-:Y:S01]  /*2ae0*/  VIADD R5, R5, 0xffffff04 ;  /* 0xffffff0405057836 */ /* 0x000fe20000000000 */
[----:B------:R-:W-:-:S04]  /*2af0*/  LOP3.LUT R8, R8, 0x3f800000, RZ, 0xfc, !PT ;  /* 0x3f80000008087812 */ /* 0x000fc800078efcff */
[----:B------:R-:W0:Y:S01]  /*2b00*/  MUFU.RCP R9, R8 ;  /* 0x0000000800097308 */ /* 0x000e220000001000 */
[----:B------:R-:W-:Y:S01]  /*2b10*/  SHF.L.U32 R15, R14, R7, RZ ;  /* 0x000000070e0f7219 */ /* 0x000fe200000006ff */
        /* <DEDUP_REMOVED lines=20> */
[----:B------:R-:W-:-:S05]  /*2c60*/  @!P0 IADD3 R10, PT, PT, R10, 0x1, RZ ;  /* 0x000000010a0a8810 */ /* 0x000fca0007ffe0ff */
[----:B------:R-:W-:-:S05]  /*2c70*/  @!P1 IMAD.SHL.U32 R10, R10, 0x2, RZ ;  /* 0x000000020a0a9824 */ /* 0x000fca00078e00ff */
[----:B------:R-:W-:Y:S01]  /*2c80*/  LOP3.LUT R5, R10, 0x80000000, R3, 0xf8, !PT ;  /* 0x800000000a057812 */ /* 0x000fe200078ef803 */
[----:B------:R-:W-:Y:S06]  /*2c90*/  BRA `(.L_x_234) ;  /* 0x0000000000047947 */ /* 0x000fec0003800000 */
.L_x_235:
[----:B------:R2:W3:Y:S02]  /*2ca0*/  MUFU.RCP R5, R3 ;  /* 0x0000000300057308 */ /* 0x0004e40000001000 */
.L_x_234:
[----:B------:R-:W-:-:S04]  /*2cb0*/  MOV R7, 0x0 ;  /* 0x0000000000077802 */ /* 0x000fc80000000f00 */
[----:B0123--:R-:W-:Y:S05]  /*2cc0*/  RET.REL.NODEC R6 `(fp16_nax_fused_kernel) ;  /* 0xffffffd006cc7950 */ /* 0x00ffea0003c3ffff */
.L_x_236:
        /* <DEDUP_REMOVED lines=11> */
.L_x_315:


//--------------------- .text.fp16_attention_output_kernel --------------------------
	.section	.text.fp16_attention_output_kernel,"ax",@progbits
	.align	128
        .global         fp16_attention_output_kernel
        .type           fp16_attention_output_kernel,@function
        .size           fp16_attention_output_kernel,(.L_x_321 - fp16_attention_output_kernel)
        .other          fp16_attention_output_kernel,@"STO_CUDA_ENTRY STV_DEFAULT"
fp16_attention_output_kernel:
.text.fp16_attention_output_kernel:
[----:B------:R-:W-:Y:S08]  /*0000*/  LDC R1, c[0x0][0x37c] ;  /* 0x0000df00ff017b82 */ /* 0x000ff00000000800 */
[----:B------:R-:W0:Y:S01]  /*0010*/  LDC.64 R4, c[0x0][0x398] ;  /* 0x0000e600ff047b82 */ /* 0x000e220000000a00 */
[----:B------:R-:W1:Y:S01]  /*0020*/  S2R R11, SR_TID.X ;  /* 0x00000000000b7919 */ /* 0x000e620000002100 */
[----:B------:R-:W2:Y:S06]  /*0030*/  LDCU UR7, c[0x0][0x3a0] ;  /* 0x00007400ff0777ac */ /* 0x000eac0008000800 */
[----:B------:R-:W3:Y:S08]  /*0040*/  S2UR UR4, SR_CTAID.Z ;  /* 0x00000000000479c3 */ /* 0x000ef00000002700 */
[----:B------:R-:W4:Y:S01]  /*0050*/  S2UR UR6, SR_CTAID.Y ;  /* 0x00000000000679c3 */ /* 0x000f220000002600 */
[----:B0-----:R-:W0:Y:S07]  /*0060*/  I2F.U32.RP R0, R5 ;  /* 0x0000000500007306 */ /* 0x001e2e0000209000 */
[----:B------:R-:W5:Y:S01]  /*0070*/  S2UR UR5, SR_CTAID.X ;  /* 0x00000000000579c3 */ /* 0x000f620000002500 */
[----:B------:R-:W-:-:S02]  /*0080*/  ISETP.NE.U32.AND P2, PT, R5, RZ, PT ;  /* 0x000000ff0500720c */ /* 0x000fc40003f45070 */
[----:B------:R-:W-:Y:S01]  /*0090*/  LOP3.LUT R8, RZ, R5, RZ, 0x33, !PT ;  /* 0x00000005ff087212 */ /* 0x000fe200078e33ff */
[----:B0-----:R-:W0:Y:S02]  /*00a0*/  MUFU.RCP R0, R0 ;  /* 0x0000000000007308 */ /* 0x001e240000001000 */
[----:B0-----:R-:W-:Y:S02]  /*00b0*/  VIADD R2, R0, 0xffffffe ;  /* 0x0ffffffe00027836 */ /* 0x001fe40000000000 */
[----:B------:R-:W0:Y:S04]  /*00c0*/  LDC R0, c[0x0][0x3a8] ;  /* 0x0000ea00ff007b82 */ /* 0x000e280000000800 */
[----:B------:R2:W3:Y:S02]  /*00d0*/  F2I.FTZ.U32.TRUNC.NTZ R3, R2 ;  /* 0x0000000200037305 */ /* 0x0004e4000021f000 */
[----:B--2---:R-:W-:-:S02]  /*00e0*/  HFMA2 R2, -RZ, RZ, 0, 0 ;  /* 0x00000000ff027431 */ /* 0x004fc400000001ff */
[----:B---3--:R-:W-:-:S04]  /*00f0*/  IMAD.MOV R6, RZ, RZ, -R3 ;  /* 0x000000ffff067224 */ /* 0x008fc800078e0a03 */
[----:B------:R-:W-:-:S04]  /*0100*/  IMAD R7, R6, R5, RZ ;  /* 0x0000000506077224 */ /* 0x000fc800078e02ff */
[----:B------:R-:W-:Y:S02]  /*0110*/  IMAD.HI.U32 R3, R3, R7, R2 ;  /* 0x0000000703037227 */ /* 0x000fe400078e0002 */
[----:B------:R-:W4:Y:S01]  /*0120*/  S2R R7, SR_TID.Y ;  /* 0x0000000000077919 */ /* 0x000f220000002200 */
[----:B------:R-:W4:Y:S03]  /*0130*/  LDC R2, c[0x0][0x364] ;  /* 0x0000d900ff027b82 */ /* 0x000f260000000800 */
[----:B------:R-:W-:-:S04]  /*0140*/  IMAD.HI.U32 R3, R3, UR4, RZ ;  /* 0x0000000403037c27 */ /* 0x000fc8000f8e00ff */
[----:B------:R-:W-:-:S04]  /*0150*/  IMAD.MOV R6, RZ, RZ, -R3 ;  /* 0x000000ffff067224 */ /* 0x000fc800078e0a03 */
[----:B------:R-:W-:Y:S01]  /*0160*/  IMAD R6, R5, R6, UR4 ;  /* 0x0000000405067e24 */ /* 0x000fe2000f8e0206 */
[----:B------:R-:W5:Y:S04]  /*0170*/  LDCU UR4, c[0x0][0x360] ;  /* 0x00006c00ff0477ac */ /* 0x000f680008000800 */
[----:B------:R-:W-:-:S13]  /*0180*/  ISETP.GE.U32.AND P0, PT, R6, R5, PT ;  /* 0x000000050600720c */ /* 0x000fda0003f06070 */
[----:B------:R-:W-:Y:S01]  /*0190*/  @P0 IMAD.IADD R6, R6, 0x1, -R5 ;  /* 0x0000000106060824 */ /* 0x000fe200078e0a05 */
[----:B------:R-:W-:Y:S01]  /*01a0*/  @P0 IADD3 R3, PT, PT, R3, 0x1, RZ ;  /* 0x0000000103030810 */ /* 0x000fe20007ffe0ff */
[----:B----4-:R-:W-:Y:S01]  /*01b0*/  IMAD R2, R2, UR6, R7 ;  /* 0x0000000602027c24 */ /* 0x010fe2000f8e0207 */
[----:B-----5:R-:W-:Y:S02]  /*01c0*/  UIMAD UR5, UR5, UR4, URZ ;  /* 0x00000004050572a4 */ /* 0x020fe4000f8e02ff */
[----:B------:R-:W-:Y:S02]  /*01d0*/  ISETP.GE.U32.AND P1, PT, R6, R5, PT ;  /* 0x000000050600720c */ /* 0x000fe40003f26070 */
[----:B------:R-:W-:-:S11]  /*01e0*/  ISETP.GE.U32.AND P0, PT, R2, UR7, PT ;  /* 0x0000000702007c0c */ /* 0x000fd6000bf06070 */
[----:B------:R-:W-:-:S05]  /*01f0*/  @P1 VIADD R3, R3, 0x1 ;  /* 0x0000000103031836 */ /* 0x000fca0000000000 */
[----:B------:R-:W-:Y:S01]  /*0200*/  SEL R7, R8, R3, !P2 ;  /* 0x0000000308077207 */ /* 0x000fe20005000000 */
[----:B-1----:R-:W-:-:S03]  /*0210*/  VIADD R3, R11, UR5 ;  /* 0x000000050b037c36 */ /* 0x002fc60008000000 */
[----:B------:R-:W-:-:S04]  /*0220*/  ISETP.GE.U32.OR P0, PT, R7, R4, P0 ;  /* 0x000000040700720c */ /* 0x000fc80000706470 */
[----:B0-----:R-:W-:-:S13]  /*0230*/  ISETP.GE.U32.OR P0, PT, R3, R0, P0 ;  /* 0x000000000300720c */ /* 0x001fda0000706470 */
[----:B------:R-:W-:Y:S05]  /*0240*/  @P0 EXIT ;  /* 0x000000000000094d */ /* 0x000fea0003800000 */
[----:B------:R-:W0:Y:S01]  /*0250*/  LDCU UR6, c[0x0][0x3a4] ;  /* 0x00007480ff0677ac */ /* 0x000e220008000800 */
[----:B------:R-:W-:Y:S01]  /*0260*/  IADD3 R9, PT, PT, R6, -R5, RZ ;  /* 0x8000000506097210 */ /* 0x000fe20007ffe0ff */
[----:B------:R-:W-:Y:S01]  /*0270*/  IMAD.MOV.U32 R10, RZ, RZ, RZ ;  /* 0x000000ffff0a7224 */ /* 0x000fe200078e00ff */
[----:B------:R-:W1:Y:S02]  /*0280*/  LDCU.64 UR10, c[0x0][0x358] ;  /* 0x00006b00ff0a77ac */ /* 0x000e640008000a00 */
[----:B------:R-:W-:-:S05]  /*0290*/  @P2 SEL R8, R9, R6, P1 ;  /* 0x0000000609082207 */ /* 0x000fca0000800000 */
[----:B------:R-:W-:-:S04]  /*02a0*/  IMAD R6, R7, R5, R8 ;  /* 0x0000000507067224 */ /* 0x000fc800078e0208 */
[----:B------:R-:W-:Y:S01]  /*02b0*/  IMAD R5, R6, UR7, RZ ;  /* 0x0000000706057c24 */ /* 0x000fe2000f8e02ff */
[----:B0-----:R-:W-:Y:S02]  /*02c0*/  UISETP.NE.AND UP0, UPT, UR6, URZ, UPT ;  /* 0x000000ff0600728c */ /* 0x001fe4000bf05270 */
[----:B------:R-:W-:Y:S02]  /*02d0*/  IMAD R4, R2, UR6, RZ ;  /* 0x0000000602047c24 */ /* 0x000fe4000f8e02ff */
[----:B------:R-:W-:Y:S02]  /*02e0*/  IMAD R9, R5, UR6, RZ ;  /* 0x0000000605097c24 */ /* 0x000fe4000f8e02ff */
[----:B------:R-:W-:-:S03]  /*02f0*/  IMAD R7, R0, UR6, RZ ;  /* 0x0000000600077c24 */ /* 0x000fc6000f8e02ff */
[----:B------:R-:W-:Y:S01]  /*0300*/  IADD3 R4, P0, PT, R9, R4, RZ ;  /* 0x0000000409047210 */ /* 0x000fe20007f1e0ff */
[----:B------:R-:W-:-:S03]  /*0310*/  IMAD R6, R6, R7, RZ ;  /* 0x0000000706067224 */ /* 0x000fc600078e02ff */
[----:B------:R-:W-:Y:S01]  /*0320*/  IADD3.X R9, PT, PT, RZ, RZ, RZ, P0, !PT ;  /* 0x000000ffff097210 */ /* 0x000fe200007fe4ff */
[----:B-1----:R-:W-:Y:S08]  /*0330*/  BRA.U !UP0, `(.L_x_237) ;  /* 0x0000000d084c7547 */ /* 0x002ff0000b800000 */
[----:B------:R-:W-:Y:S01]  /*0340*/  UISETP.GE.U32.AND UP1, UPT, UR6, 0x8, UPT ;  /* 0x000000080600788c */ /* 0x000fe2000bf26070 */
[----:B------:R-:W-:Y:S01]  /*0350*/  IMAD.MOV.U32 R10, RZ, RZ, RZ ;  /* 0x000000ffff0a7224 */ /* 0x000fe200078e00ff */
[----:B------:R-:W-:Y:S01]  /*0360*/  ULOP3.LUT UR7, UR6, 0x7, URZ, 0xc0, !UPT ;  /* 0x0000000706077892 */ /* 0x000fe2000f8ec0ff */
[----:B------:R-:W-:-:S03]  /*0370*/  UMOV UR4, URZ ;  /* 0x000000ff00047c82 */ /* 0x000fc60008000000 */
[----:B------:R-:W-:-:S03]  /*0380*/  UISETP.NE.AND UP0, UPT, UR7, URZ, UPT ;  /* 0x000000ff0700728c */ /* 0x000fc6000bf05270 */
[----:B------:R-:W-:Y:S08]  /*0390*/  BRA.U !UP1, `(.L_x_238) ;  /* 0x0000000509a07547 */ /* 0x000ff0000b800000 */
[----:B------:R-:W0:Y:S01]  /*03a0*/  LDCU.64 UR8, c[0x0][0x388] ;  /* 0x00007100ff0877ac */ /* 0x000e220008000a00 */
[----:B------:R-:W-:Y:S01]  /*03b0*/  HFMA2 R10, -RZ, RZ, 0, 0 ;  /* 0x00000000ff0a7431 */ /* 0x000fe200000001ff */
[C---:B------:R-:W-:Y:S01]  /*03c0*/  IADD3 R7, PT, PT, R0.reuse, UR5, R11 ;  /* 0x0000000500077c10 */ /* 0x040fe2000fffe00b */
[C-C-:B------:R-:W-:Y:S01]  /*03d0*/  IMAD R13, R0.reuse, 0x3, R3.reuse ;  /* 0x00000003000d7824 */ /* 0x140fe200078e0203 */
[----:B------:R-:W-:Y:S01]  /*03e0*/  ULOP3.LUT UR4, UR6, 0xfffffff8, URZ, 0xc0, !UPT ;  /* 0xfffffff806047892 */ /* 0x000fe2000f8ec0ff */
[C---:B------:R-:W-:Y:S01]  /*03f0*/  LEA R11, R0.reuse, R3, 0x1 ;  /* 0x00000003000b7211 */ /* 0x040fe200078e08ff */
[C-C-:B------:R-:W-:Y:S01]  /*0400*/  IMAD R23, R0.reuse, 0x4, R3.reuse ;  /* 0x0000000400177824 */ /* 0x140fe200078e0203 */
[----:B------:R-:W1:Y:S01]  /*0410*/  LDCU.64 UR12, c[0x0][0x390] ;  /* 0x00007200ff0c77ac */ /* 0x000e620008000a00 */
[C-C-:B------:R-:W-:Y:S02]  /*0420*/  IMAD R25, R0.reuse, 0x5, R3.reuse ;  /* 0x0000000500197824 */ /* 0x140fe400078e0203 */
[----:B------:R-:W-:-:S02]  /*0430*/  IMAD R27, R0, 0x6, R3 ;  /* 0x00000006001b7824 */ /* 0x000fc400078e0203 */
[--C-:B------:R-:W-:Y:S02]  /*0440*/  IMAD R29, R0, 0x7, R3.reuse ;  /* 0x00000007001d7824 */ /* 0x100fe400078e0203 */
[----:B------:R-:W-:Y:S01]  /*0450*/  IMAD.MOV.U32 R8, RZ, RZ, R3 ;  /* 0x000000ffff087224 */ /* 0x000fe200078e0003 */
[----:B0-----:R-:W-:Y:S01]  /*0460*/  LEA R22, P0, R4, UR8, 0x1 ;  /* 0x0000000804167c11 */ /* 0x001fe2000f8008ff */
[----:B------:R-:W-:-:S03]  /*0470*/  UIADD3 UR8, UPT, UPT, -UR4, URZ, URZ ;  /* 0x000000ff04087290 */ /* 0x000fc6000fffe1ff */
[----:B------:R-:W-:Y:S02]  /*0480*/  LEA.HI.X R21, R4, UR9, R9, 0x1, P0 ;  /* 0x0000000904157c11 */ /* 0x000fe400080f0c09 */
[----:B------:R-:W-:-:S04]  /*0490*/  IADD3 R22, P0, PT, R22, 0x8, RZ ;  /* 0x0000000816167810 */ /* 0x000fc80007f1e0ff */
[----:B-1----:R-:W-:-:S09]  /*04a0*/  IADD3.X R21, PT, PT, RZ, R21, RZ, P0, !PT ;  /* 0x00000015ff157210 */ /* 0x002fd200007fe4ff */
.L_x_239:
[C---:B------:R-:W-:Y:S01]  /*04b0*/  IADD3 R12, P0, PT, R6.reuse, R8, RZ ;  /* 0x00000008060c7210 */ /* 0x040fe20007f1e0ff */
[----:B------:R-:W-:Y:S01]  /*04c0*/  IMAD.MOV.U32 R14, RZ, RZ, R22 ;  /* 0x000000ffff0e7224 */ /* 0x000fe200078e0016 */
[----:B------:R-:W-:-:S03]  /*04d0*/  IADD3 R19, P1, PT, R6, R7, RZ ;  /* 0x0000000706137210 */ /* 0x000fc60007f3e0ff */
[----:B------:R-:W-:Y:S01]  /*04e0*/  IMAD.X R15, RZ, RZ, RZ, P0 ;  /* 0x000000ffff0f7224 */ /* 0x000fe200000e06ff */
[C---:B------:R-:W-:Y:S02]  /*04f0*/  LEA R16, P0, R12.reuse, UR12, 0x1 ;  /* 0x0000000c0c107c11 */ /* 0x040fe4000f8008ff */
[----:B------:R-:W-:Y:S02]  /*0500*/  IADD3.X R20, PT, PT, RZ, RZ, RZ, P1, !PT ;  /* 0x000000ffff147210 */ /* 0x000fe40000ffe4ff */
[----:B------:R-:W-:Y:S02]  /*0510*/  LEA.HI.X R17, R12, UR13, R15, 0x1, P0 ;  /* 0x0000000d0c117c11 */ /* 0x000fe400080f0c0f */
[----:B------:R-:W-:Y:S02]  /*0520*/  MOV R15, R21 ;  /* 0x00000015000f7202 */ /* 0x000fe40000000f00 */
[C---:B------:R-:W-:Y:S01]  /*0530*/  LEA R18, P1, R19.reuse, UR12, 0x1 ;  /* 0x0000000c13127c11 */ /* 0x040fe2000f8208ff */
[----:B------:R-:W2:Y:S04]  /*0540*/  LDG.E.U16.CONSTANT R16, desc[UR10][R16.64] ;  /* 0x0000000a10107981 */ /* 0x000ea8000c1e9500 */
[----:B------:R-:W3:Y:S01]  /*0550*/  LDG.E.U16.CONSTANT R12, desc[UR10][R14.64+-0x8] ;  /* 0xfffff80a0e0c7981 */ /* 0x000ee2000c1e9500 */
[----:B------:R-:W-:-:S03]  /*0560*/  LEA.HI.X R19, R19, UR13, R20, 0x1, P1 ;  /* 0x0000000d13137c11 */ /* 0x000fc600088f0c14 */
[----:B------:R-:W4:Y:S04]  /*0570*/  LDG.E.U16.CONSTANT R22, desc[UR10][R14.64+-0x6] ;  /* 0xfffffa0a0e167981 */ /* 0x000f28000c1e9500 */
[----:B------:R-:W5:Y:S01]  /*0580*/  LDG.E.U16.CONSTANT R18, desc[UR10][R18.64] ;  /* 0x0000000a12127981 */ /* 0x000f62000c1e9500 */
[C---:B------:R-:W-:Y:S01]  /*0590*/  IADD3 R20, P0, PT, R6.reuse, R11, RZ ;  /* 0x0000000b06147210 */ /* 0x040fe20007f1e0ff */
[----:B---3--:R-:W-:Y:S02]  /*05a0*/  HADD2.F32 R21, -RZ, R12.H0_H0 ;  /* 0x2000000cff157230 */ /* 0x008fe40000004100 */
[----:B--2---:R-:W-:Y:S02]  /*05b0*/  HADD2.F32 R12, -RZ, R16.H0_H0 ;  /* 0x20000010ff0c7230 */ /* 0x004fe40000004100 */
[----:B----4-:R-:W-:Y:S01]  /*05c0*/  HADD2.F32 R24, -RZ, R22.H0_H0 ;  /* 0x20000016ff187230 */ /* 0x010fe20000004100 */
[----:B------:R-:W-:-:S02]  /*05d0*/  IADD3 R22, P1, PT, R6, R13, RZ ;  /* 0x0000000d06167210 */ /* 0x000fc40007f3e0ff */
[----:B------:R-:W-:Y:S01]  /*05e0*/  FFMA R10, R21, R12, R10 ;  /* 0x0000000c150a7223 */ /* 0x000fe2000000000a */
[----:B------:R-:W-:Y:S01]  /*05f0*/  IMAD.X R21, RZ, RZ, RZ, P0 ;  /* 0x000000ffff157224 */ /* 0x000fe200000e06ff */
[----:B------:R-:W-:Y:S01]  /*0600*/  LEA R16, P0, R20, UR12, 0x1 ;  /* 0x0000000c14107c11 */ /* 0x000fe2000f8008ff */
[----:B-----5:R-:W-:Y:S01]  /*0610*/  HADD2.F32 R26, -RZ, R18.H0_H0 ;  /* 0x20000012ff1a7230 */ /* 0x020fe20000004100 */
[----:B------:R-:W-:Y:S02]  /*0620*/  IADD3 R12, P2, PT, R6, R23, RZ ;  /* 0x00000017060c7210 */ /* 0x000fe40007f5e0ff */
[----:B------:R-:W-:Y:S02]  /*0630*/  IADD3.X R19, PT, PT, RZ, RZ, RZ, P1, !PT ;  /* 0x000000ffff137210 */ /* 0x000fe40000ffe4ff */
[----:B------:R-:W-:Y:S02]  /*0640*/  LEA R18, P1, R22, UR12, 0x1 ;  /* 0x0000000c16127c11 */ /* 0x000fe4000f8208ff */
[----:B------:R-:W-:Y:S01]  /*0650*/  LEA.HI.X R17, R20, UR13, R21, 0x1, P0 ;  /* 0x0000000d14117c11 */ /* 0x000fe200080f0c15 */
[----:B------:R-:W-:Y:S01]  /*0660*/  IMAD.X R21, RZ, RZ, RZ, P2 ;  /* 0x000000ffff157224 */ /* 0x000fe200010e06ff */
[----:B------:R-:W-:-:S02]  /*0670*/  LEA.HI.X R19, R22, UR13, R19, 0x1, P1 ;  /* 0x0000000d16137c11 */ /* 0x000fc400088f0c13 */
[----:B------:R-:W-:Y:S01]  /*0680*/  LEA R20, P0, R12, UR12, 0x1 ;  /* 0x0000000c0c147c11 */ /* 0x000fe2000f8008ff */
[----:B------:R0:W2:Y:S01]  /*0690*/  LDG.E.U16.CONSTANT R16, desc[UR10][R16.64] ;  /* 0x0000000a10107981 */ /* 0x0000a2000c1e9500 */
[----:B------:R-:W-:-:S03]  /*06a0*/  FFMA R10, R24, R26, R10 ;  /* 0x0000001a180a7223 */ /* 0x000fc6000000000a */
[----:B------:R-:W3:Y:S01]  /*06b0*/  LDG.E.U16.CONSTANT R22, desc[UR10][R14.64+-0x4] ;  /* 0xfffffc0a0e167981 */ /* 0x000ee2000c1e9500 */
[----:B------:R-:W-:-:S03]  /*06c0*/  LEA.HI.X R21, R12, UR13, R21, 0x1, P0 ;  /* 0x0000000d0c157c11 */ /* 0x000fc600080f0c15 */
[----:B------:R1:W4:Y:S04]  /*06d0*/  LDG.E.U16.CONSTANT R18, desc[UR10][R18.64] ;  /* 0x0000000a12127981 */ /* 0x000328000c1e9500 */
[----:B------:R-:W5:Y:S04]  /*06e0*/  LDG.E.U16.CONSTANT R26, desc[UR10][R14.64+-0x2] ;  /* 0xfffffe0a0e1a7981 */ /* 0x000f68000c1e9500 */
[----:B------:R-:W5:Y:S04]  /*06f0*/  LDG.E.U16.CONSTANT R20, desc[UR10][R20.64] ;  /* 0x0000000a14147981 */ /* 0x000f68000c1e9500 */
[----:B------:R-:W5:Y:S01]  /*0700*/  LDG.E.U16.CONSTANT R12, desc[UR10][R14.64] ;  /* 0x0000000a0e0c7981 */ /* 0x000f62000c1e9500 */
[----:B0-----:R-:W-:-:S02]  /*0710*/  IADD3 R17, P0, PT, R6, R25, RZ ;  /* 0x0000001906117210 */ /* 0x001fc40007f1e0ff */
[----:B-1----:R-:W-:Y:S01]  /*0720*/  IADD3 R19, P1, PT, R6, R27, RZ ;  /* 0x0000001b06137210 */ /* 0x002fe20007f3e0ff */
[----:B--2---:R-:W-:Y:S02]  /*0730*/  HADD2.F32 R24, -RZ, R16.H0_H0 ;  /* 0x20000010ff187230 */ /* 0x004fe40000004100 */
[----:B---3--:R-:W-:Y:S02]  /*0740*/  HADD2.F32 R22, -RZ, R22.H0_H0 ;  /* 0x20000016ff167230 */ /* 0x008fe40000004100 */
[----:B----4-:R-:W-:-:S03]  /*0750*/  HADD2.F32 R28, -RZ, R18.H0_H0 ;  /* 0x20000012ff1c7230 */ /* 0x010fc60000004100 */
[----:B------:R-:W-:Y:S01]  /*0760*/  FFMA R10, R22, R24, R10 ;  /* 0x00000018160a7223 */ /* 0x000fe2000000000a */
[----:B-----5:R-:W-:Y:S02]  /*0770*/  HADD2.F32 R26, -RZ, R26.H0_H0 ;  /* 0x2000001aff1a7230 */ /* 0x020fe40000004100 */
[----:B------:R-:W-:-:S03]  /*0780*/  HADD2.F32 R16, -RZ, R20.H0_H0 ;  /* 0x20000014ff107230 */ /* 0x000fc60000004100 */
[----:B------:R-:W-:Y:S01]  /*0790*/  FFMA R10, R26, R28, R10 ;  /* 0x0000001c1a0a7223 */ /* 0x000fe2000000000a */
[----:B------:R-:W-:Y:S01]  /*07a0*/  HADD2.F32 R12, -RZ, R12.H0_H0 ;  /* 0x2000000cff0c7230 */ /* 0x000fe20000004100 */
[----:B------:R-:W-:Y:S01]  /*07b0*/  IADD3.X R20, PT, PT, RZ, RZ, RZ, P0, !PT ;  /* 0x000000ffff147210 */ /* 0x000fe200007fe4ff */
[----:B------:R-:W-:Y:S01]  /*07c0*/  IMAD.X R22, RZ, RZ, RZ, P1 ;  /* 0x000000ffff167224 */ /* 0x000fe200008e06ff */
[----:B------:R-:W2:Y:S02]  /*07d0*/  LDG.E.U16.CONSTANT R26, desc[UR10][R14.64+0x4] ;  /* 0x0000040a0e1a7981 */ /* 0x000ea4000c1e9500 */
[----:B------:R-:W-:Y:S01]  /*07e0*/  FFMA R10, R12, R16, R10 ;  /* 0x000000100c0a7223 */ /* 0x000fe2000000000a */
[----:B------:R-:W-:Y:S02]  /*07f0*/  LEA R16, P0, R17, UR12, 0x1 ;  /* 0x0000000c11107c11 */ /* 0x000fe4000f8008ff */
[----:B------:R-:W-:Y:S02]  /*0800*/  LEA R18, P1, R19, UR12, 0x1 ;  /* 0x0000000c13127c11 */ /* 0x000fe4000f8208ff */
[----:B------:R-:W-:-:S02]  /*0810*/  IADD3 R12, P2, PT, R6, R29, RZ ;  /* 0x0000001d060c7210 */ /* 0x000fc40007f5e0ff */
[----:B------:R-:W-:Y:S02]  /*0820*/  LEA.HI.X R17, R17, UR13, R20, 0x1, P0 ;  /* 0x0000000d11117c11 */ /* 0x000fe400080f0c14 */
[----:B------:R-:W-:Y:S02]  /*0830*/  LEA.HI.X R19, R19, UR13, R22, 0x1, P1 ;  /* 0x0000000d13137c11 */ /* 0x000fe400088f0c16 */
[----:B------:R-:W-:Y:S01]  /*0840*/  IADD3.X R21, PT, PT, RZ, RZ, RZ, P2, !PT ;  /* 0x000000ffff157210 */ /* 0x000fe200017fe4ff */
[----:B------:R-:W3:Y:S01]  /*0850*/  LDG.E.U16.CONSTANT R16, desc[UR10][R16.64] ;  /* 0x0000000a10107981 */ /* 0x000ee2000c1e9500 */
[----:B------:R-:W-:-:S03]  /*0860*/  LEA R20, P0, R12, UR12, 0x1 ;  /* 0x0000000c0c147c11 */ /* 0x000fc6000f8008ff */
[----:B------:R-:W4:Y:S01]  /*0870*/  LDG.E.U16.CONSTANT R22, desc[UR10][R14.64+0x2] ;  /* 0x0000020a0e167981 */ /* 0x000f22000c1e9500 */
[----:B------:R-:W-:-:S03]  /*0880*/  LEA.HI.X R21, R12, UR13, R21, 0x1, P0 ;  /* 0x0000000d0c157c11 */ /* 0x000fc600080f0c15 */
[----:B------:R-:W5:Y:S04]  /*0890*/  LDG.E.U16.CONSTANT R18, desc[UR10][R18.64] ;  /* 0x0000000a12127981 */ /* 0x000f68000c1e9500 */
[----:B------:R-:W5:Y:S04]  /*08a0*/  LDG.E.U16.CONSTANT R12, desc[UR10][R14.64+0x6] ;  /* 0x0000060a0e0c7981 */ /* 0x000f68000c1e9500 */
[----:B------:R-:W5:Y:S01]  /*08b0*/  LDG.E.U16.CONSTANT R20, desc[UR10][R20.64] ;  /* 0x0000000a14147981 */ /* 0x000f62000c1e9500 */
[----:B------:R-:W-:-:S04]  /*08c0*/  UIADD3 UR8, UPT, UPT, UR8, 0x8, URZ ;  /* 0x0000000808087890 */ /* 0x000fc8000fffe0ff */
[----:B------:R-:W-:Y:S01]  /*08d0*/  UISETP.NE.AND UP1, UPT, UR8, URZ, UPT ;  /* 0x000000ff0800728c */ /* 0x000fe2000bf25270 */
[C---:B------:R-:W-:Y:S01]  /*08e0*/  LEA R7, R0.reuse, R7, 0x3 ;  /* 0x0000000700077211 */ /* 0x040fe200078e18ff */
[C---:B------:R-:W-:Y:S01]  /*08f0*/  IMAD R11, R0.reuse, 0x8, R11 ;  /* 0x00000008000b7824 */ /* 0x040fe200078e020b */
[C---:B------:R-:W-:Y:S01]  /*0900*/  LEA R13, R0.reuse, R13, 0x3 ;  /* 0x0000000d000d7211 */ /* 0x040fe200078e18ff */
[C---:B------:R-:W-:Y:S01]  /*0910*/  IMAD R23, R0.reuse, 0x8, R23 ;  /* 0x0000000800177824 */ /* 0x040fe200078e0217 */
[C---:B------:R-:W-:Y:S01]  /*0920*/  LEA R25, R0.reuse, R25, 0x3 ;  /* 0x0000001900197211 */ /* 0x040fe200078e18ff */
[C---:B------:R-:W-:Y:S01]  /*0930*/  IMAD R27, R0.reuse, 0x8, R27 ;  /* 0x00000008001b7824 */ /* 0x040fe200078e021b */
[C---:B------:R-:W-:Y:S01]  /*0940*/  LEA R29, R0.reuse, R29, 0x3 ;  /* 0x0000001d001d7211 */ /* 0x040fe200078e18ff */
[----:B------:R-:W-:Y:S02]  /*0950*/  IMAD R8, R0, 0x8, R8 ;  /* 0x0000000800087824 */ /* 0x000fe400078e0208 */
[----:B--2---:R-:W-:-:S02]  /*0960*/  HADD2.F32 R26, -RZ, R26.H0_H0 ;  /* 0x2000001aff1a7230 */ /* 0x004fc40000004100 */
[----:B---3--:R-:W-:Y:S02]  /*0970*/  HADD2.F32 R24, -RZ, R16.H0_H0 ;  /* 0x20000010ff187230 */ /* 0x008fe40000004100 */
[----:B----4-:R-:W-:Y:S02]  /*0980*/  HADD2.F32 R22, -RZ, R22.H0_H0 ;  /* 0x20000016ff167230 */ /* 0x010fe40000004100 */
[----:B-----5:R-:W-:-:S03]  /*0990*/  HADD2.F32 R28, -RZ, R18.H0_H0 ;  /* 0x20000012ff1c7230 */ /* 0x020fc60000004100 */
[----:B------:R-:W-:Y:S01]  /*09a0*/  FFMA R10, R22, R24, R10 ;  /* 0x00000018160a7223 */ /* 0x000fe2000000000a */
[----:B------:R-:W-:Y:S01]  /*09b0*/  IADD3 R22, P0, PT, R14, 0x10, RZ ;  /* 0x000000100e167810 */ /* 0x000fe20007f1e0ff */
[----:B------:R-:W-:Y:S02]  /*09c0*/  HADD2.F32 R17, -RZ, R12.H0_H0 ;  /* 0x2000000cff117230 */ /* 0x000fe40000004100 */
[----:B------:R-:W-:Y:S01]  /*09d0*/  FFMA R10, R26, R28, R10 ;  /* 0x0000001c1a0a7223 */ /* 0x000fe2000000000a */
[----:B------:R-:W-:Y:S02]  /*09e0*/  HADD2.F32 R12, -RZ, R20.H0_H0 ;  /* 0x20000014ff0c7230 */ /* 0x000fe40000004100 */
[----:B------:R-:W-:-:S03]  /*09f0*/  IMAD.X R21, RZ, RZ, R15, P0 ;  /* 0x000000ffff157224 */ /* 0x000fc600000e060f */
[----:B------:R-:W-:Y:S01]  /*0a00*/  FFMA R10, R17, R12, R10 ;  /* 0x0000000c110a7223 */ /* 0x000fe2000000000a */
[----:B------:R-:W-:Y:S06]  /*0a10*/  BRA.U UP1, `(.L_x_239) ;  /* 0xfffffff901a47547 */ /* 0x000fec000b83ffff */
.L_x_238:
[----:B------:R-:W-:Y:S05]  /*0a20*/  BRA.U !UP0, `(.L_x_237) ;  /* 0x0000000508907547 */ /* 0x000fea000b800000 */
[----:B------:R-:W-:Y:S02]  /*0a30*/  UISETP.GE.U32.AND UP0, UPT, UR7, 0x4, UPT ;  /* 0x000000040700788c */ /* 0x000fe4000bf06070 */
[----:B------:R-:W-:-:S04]  /*0a40*/  ULOP3.LUT UR8, UR6, 0x3, URZ, 0xc0, !UPT ;  /* 0x0000000306087892 */ /* 0x000fc8000f8ec0ff */
[----:B------:R-:W-:-:S03]  /*0a50*/  UISETP.NE.AND UP1, UPT, UR8, URZ, UPT ;  /* 0x000000ff0800728c */ /* 0x000fc6000bf25270 */
[----:B------:R-:W-:Y:S08]  /*0a60*/  BRA.U !UP0, `(.L_x_240) ;  /* 0x0000000108bc7547 */ /* 0x000ff0000b800000 */
[----:B------:R-:W0:Y:S01]  /*0a70*/  LDCU.64 UR12, c[0x0][0x388] ;  /* 0x00007100ff0c77ac */ /* 0x000e220008000a00 */
[----:B------:R-:W-:Y:S01]  /*0a80*/  IMAD R7, R0, UR4, R3 ;  /* 0x0000000400077c24 */ /* 0x000fe2000f8e0203 */
[----:B------:R-:W-:Y:S01]  /*0a90*/  IADD3 R13, P0, PT, R4, UR4, RZ ;  /* 0x00000004040d7c10 */ /* 0x000fe2000ff1e0ff */
[----:B------:R-:W1:Y:S03]  /*0aa0*/  LDCU.64 UR14, c[0x0][0x390] ;  /* 0x00007200ff0e77ac */ /* 0x000e660008000a00 */
[----:B------:R-:W-:Y:S01]  /*0ab0*/  IADD3 R11, PT, PT, R7, R0, RZ ;  /* 0x00000000070b7210 */ /* 0x000fe20007ffe0ff */
[----:B------:R-:W-:Y:S01]  /*0ac0*/  IMAD.X R18, RZ, RZ, R9, P0 ;  /* 0x000000ffff127224 */ /* 0x000fe200000e0609 */
[C---:B------:R-:W-:Y:S02]  /*0ad0*/  IADD3 R14, P2, PT, R6.reuse, R7, RZ ;  /* 0x00000007060e7210 */ /* 0x040fe40007f5e0ff */
[----:B------:R-:W-:-:S02]  /*0ae0*/  IADD3 R8, P1, PT, R6, R11, RZ ;  /* 0x0000000b06087210 */ /* 0x000fc40007f3e0ff */
[----:B------:R-:W-:Y:S01]  /*0af0*/  IADD3 R11, PT, PT, R11, R0, RZ ;  /* 0x000000000b0b7210 */ /* 0x000fe20007ffe0ff */
[----:B------:R-:W-:Y:S01]  /*0b00*/  IMAD.X R17, RZ, RZ, RZ, P2 ;  /* 0x000000ffff117224 */ /* 0x000fe200010e06ff */
[----:B------:R-:W-:Y:S02]  /*0b10*/  IADD3.X R15, PT, PT, RZ, RZ, RZ, P1, !PT ;  /* 0x000000ffff0f7210 */ /* 0x000fe40000ffe4ff */
[C---:B0-----:R-:W-:Y:S02]  /*0b20*/  LEA R12, P0, R13.reuse, UR12, 0x1 ;  /* 0x0000000c0d0c7c11 */ /* 0x041fe4000f8008ff */
[----:B-1----:R-:W-:Y:S02]  /*0b30*/  LEA R20, P2, R14, UR14, 0x1 ;  /* 0x0000000e0e147c11 */ /* 0x002fe4000f8408ff */
[----:B------:R-:W-:Y:S02]  /*0b40*/  LEA R16, P1, R8, UR14, 0x1 ;  /* 0x0000000e08107c11 */ /* 0x000fe4000f8208ff */
[----:B------:R-:W-:-:S02]  /*0b50*/  LEA.HI.X R13, R13, UR13, R18, 0x1, P0 ;  /* 0x0000000d0d0d7c11 */ /* 0x000fc400080f0c12 */
[----:B------:R-:W-:Y:S01]  /*0b60*/  IADD3 R7, P0, PT, R6, R11, RZ ;  /* 0x0000000b06077210 */ /* 0x000fe20007f1e0ff */
[----:B------:R-:W-:Y:S01]  /*0b70*/  IMAD.IADD R11, R11, 0x1, R0 ;  /* 0x000000010b0b7824 */ /* 0x000fe200078e0200 */
[----:B------:R-:W-:Y:S02]  /*0b80*/  LEA.HI.X R21, R14, UR15, R17, 0x1, P2 ;  /* 0x0000000f0e157c11 */ /* 0x000fe400090f0c11 */
[----:B------:R-:W-:Y:S02]  /*0b90*/  LEA.HI.X R17, R8, UR15, R15, 0x1, P1 ;  /* 0x0000000f08117c11 */ /* 0x000fe400088f0c0f */
[----:B------:R-:W-:Y:S01]  /*0ba0*/  IADD3.X R8, PT, PT, RZ, RZ, RZ, P0, !PT ;  /* 0x000000ffff087210 */ /* 0x000fe200007fe4ff */
[----:B------:R-:W2:Y:S01]  /*0bb0*/  LDG.E.U16.CONSTANT R20, desc[UR10][R20.64] ;  /* 0x0000000a14147981 */ /* 0x000ea2000c1e9500 */
[C---:B------:R-:W-:Y:S02]  /*0bc0*/  LEA R14, P0, R7.reuse, UR14, 0x1 ;  /* 0x0000000e070e7c11 */ /* 0x040fe4000f8008ff */
[----:B------:R-:W-:Y:S01]  /*0bd0*/  IADD3 R11, P1, PT, R6, R11, RZ ;  /* 0x0000000b060b7210 */ /* 0x000fe20007f3e0ff */
[----:B------:R-:W3:Y:S01]  /*0be0*/  LDG.E.U16.CONSTANT R16, desc[UR10][R16.64] ;  /* 0x0000000a10107981 */ /* 0x000ee2000c1e9500 */
[----:B------:R-:W-:-:S03]  /*0bf0*/  LEA.HI.X R15, R7, UR15, R8, 0x1, P0 ;  /* 0x0000000f070f7c11 */ /* 0x000fc600080f0c08 */
[----:B------:R-:W4:Y:S01]  /*0c00*/  LDG.E.U16.CONSTANT R7, desc[UR10][R12.64] ;  /* 0x0000000a0c077981 */ /* 0x000f22000c1e9500 */
[----:B------:R-:W-:Y:S01]  /*0c10*/  IMAD.X R22, RZ, RZ, RZ, P1 ;  /* 0x000000ffff167224 */ /* 0x000fe200008e06ff */
[C---:B------:R-:W-:Y:S02]  /*0c20*/  LEA R18, P0, R11.reuse, UR14, 0x1 ;  /* 0x0000000e0b127c11 */ /* 0x040fe4000f8008ff */
[----:B------:R-:W5:Y:S02]  /*0c30*/  LDG.E.U16.CONSTANT R8, desc[UR10][R12.64+0x2] ;  /* 0x0000020a0c087981 */ /* 0x000f64000c1e9500 */
[----:B------:R-:W-:Y:S02]  /*0c40*/  LEA.HI.X R19, R11, UR15, R22, 0x1, P0 ;  /* 0x0000000f0b137c11 */ /* 0x000fe400080f0c16 */
[----:B------:R-:W5:Y:S04]  /*0c50*/  LDG.E.U16.CONSTANT R22, desc[UR10][R12.64+0x4] ;  /* 0x0000040a0c167981 */ /* 0x000f68000c1e9500 */
[----:B------:R-:W5:Y:S04]  /*0c60*/  LDG.E.U16.CONSTANT R14, desc[UR10][R14.64] ;  /* 0x0000000a0e0e7981 */ /* 0x000f68000c1e9500 */
[----:B------:R-:W5:Y:S04]  /*0c70*/  LDG.E.U16.CONSTANT R21, desc[UR10][R12.64+0x6] ;  /* 0x0000060a0c157981 */ /* 0x000f68000c1e9500 */
[----:B------:R-:W5:Y:S01]  /*0c80*/  LDG.E.U16.CONSTANT R18, desc[UR10][R18.64] ;  /* 0x0000000a12127981 */ /* 0x000f62000c1e9500 */
[----:B------:R-:W-:Y:S01]  /*0c90*/  UIADD3 UR4, UPT, UPT, UR4, 0x4, URZ ;  /* 0x0000000404047890 */ /* 0x000fe2000fffe0ff */
        /* <DEDUP_REMOVED lines=12> */
.L_x_240:
[----:B------:R-:W-:Y:S05]  /*0d60*/  BRA.U !UP1, `(.L_x_237) ;  /* 0x0000000109c07547 */ /* 0x000fea000b800000 */
[----:B------:R-:W-:Y:S02]  /*0d70*/  UISETP.NE.AND UP0, UPT, UR8, 0x1, UPT ;  /* 0x000000010800788c */ /* 0x000fe4000bf05270 */
[----:B------:R-:W-:-:S04]  /*0d80*/  ULOP3.LUT UR6, UR6, 0x1, URZ, 0xc0, !UPT ;  /* 0x0000000106067892 */ /* 0x000fc8000f8ec0ff */
[----:B------:R-:W-:-:S03]  /*0d90*/  UISETP.NE.U32.AND UP1, UPT, UR6, 0x1, UPT ;  /* 0x000000010600788c */ /* 0x000fc6000bf25070 */
[----:B------:R-:W-:Y:S08]  /*0da0*/  BRA.U !UP0, `(.L_x_241) ;  /* 0x00000001086c7547 */ /* 0x000ff0000b800000 */
[----:B------:R-:W0:Y:S01]  /*0db0*/  LDCU.64 UR6, c[0x0][0x388] ;  /* 0x00007100ff0677ac */ /* 0x000e220008000a00 */
[----:B------:R-:W-:Y:S01]  /*0dc0*/  IMAD R11, R0, UR4, R3 ;  /* 0x00000004000b7c24 */ /* 0x000fe2000f8e0203 */
[----:B------:R-:W-:Y:S01]  /*0dd0*/  IADD3 R7, P0, PT, R4, UR4, RZ ;  /* 0x0000000404077c10 */ /* 0x000fe2000ff1e0ff */
[----:B------:R-:W1:Y:S03]  /*0de0*/  LDCU.64 UR8, c[0x0][0x390] ;  /* 0x00007200ff0877ac */ /* 0x000e660008000a00 */
[----:B------:R-:W-:Y:S01]  /*0df0*/  IADD3 R15, P1, PT, R6, R11, RZ ;  /* 0x0000000b060f7210 */ /* 0x000fe20007f3e0ff */
[----:B------:R-:W-:Y:S01]  /*0e00*/  IMAD.X R8, RZ, RZ, R9, P0 ;  /* 0x000000ffff087224 */ /* 0x000fe200000e0609 */
[----:B------:R-:W-:Y:S02]  /*0e10*/  IADD3 R11, PT, PT, R11, R0, RZ ;  /* 0x000000000b0b7210 */ /* 0x000fe40007ffe0ff */
[----:B------:R-:W-:-:S02]  /*0e20*/  IADD3.X R16, PT, PT, RZ, RZ, RZ, P1, !PT ;  /* 0x000000ffff107210 */ /* 0x000fc40000ffe4ff */
[----:B------:R-:W-:Y:S02]  /*0e30*/  IADD3 R11, P2, PT, R6, R11, RZ ;  /* 0x0000000b060b7210 */ /* 0x000fe40007f5e0ff */
[----:B0-----:R-:W-:Y:S02]  /*0e40*/  LEA R12, P0, R7, UR6, 0x1 ;  /* 0x00000006070c7c11 */ /* 0x001fe4000f8008ff */
[----:B-1----:R-:W-:Y:S02]  /*0e50*/  LEA R14, P1, R15, UR8, 0x1 ;  /* 0x000000080f0e7c11 */ /* 0x002fe4000f8208ff */
[----:B------:R-:W-:Y:S01]  /*0e60*/  LEA.HI.X R13, R7, UR7, R8, 0x1, P0 ;  /* 0x00000007070d7c11 */ /* 0x000fe200080f0c08 */
[----:B------:R-:W-:Y:S01]  /*0e70*/  IMAD.X R8, RZ, RZ, RZ, P2 ;  /* 0x000000ffff087224 */ /* 0x000fe200010e06ff */
[----:B------:R-:W-:Y:S02]  /*0e80*/  LEA.HI.X R15, R15, UR9, R16, 0x1, P1 ;  /* 0x000000090f0f7c11 */ /* 0x000fe400088f0c10 */
[C---:B------:R-:W-:Y:S01]  /*0e90*/  LEA R16, P0, R11.reuse, UR8, 0x1 ;  /* 0x000000080b107c11 */ /* 0x040fe2000f8008ff */
[----:B------:R-:W2:Y:S03]  /*0ea0*/  LDG.E.U16.CONSTANT R7, desc[UR10][R12.64] ;  /* 0x0000000a0c077981 */ /* 0x000ea6000c1e9500 */
[----:B------:R-:W-:Y:S01]  /*0eb0*/  LEA.HI.X R17, R11, UR9, R8, 0x1, P0 ;  /* 0x000000090b117c11 */ /* 0x000fe200080f0c08 */
[----:B------:R-:W3:Y:S04]  /*0ec0*/  LDG.E.U16.CONSTANT R14, desc[UR10][R14.64] ;  /* 0x0000000a0e0e7981 */ /* 0x000ee8000c1e9500 */
[----:B------:R-:W4:Y:S04]  /*0ed0*/  LDG.E.U16.CONSTANT R11, desc[UR10][R12.64+0x2] ;  /* 0x0000020a0c0b7981 */ /* 0x000f28000c1e9500 */
[----:B------:R-:W5:Y:S01]  /*0ee0*/  LDG.E.U16.CONSTANT R16, desc[UR10][R16.64] ;  /* 0x0000000a10107981 */ /* 0x000f62000c1e9500 */
[----:B------:R-:W-:Y:S01]  /*0ef0*/  UIADD3 UR4, UPT, UPT, UR4, 0x2, URZ ;  /* 0x0000000204047890 */ /* 0x000fe2000fffe0ff */
[----:B--2---:R-:W-:-:S02]  /*0f00*/  HADD2.F32 R7, -RZ, R7.H0_H0 ;  /* 0x20000007ff077230 */ /* 0x004fc40000004100 */
[----:B---3--:R-:W-:Y:S02]  /*0f10*/  HADD2.F32 R8, -RZ, R14.H0_H0 ;  /* 0x2000000eff087230 */ /* 0x008fe40000004100 */
[----:B----4-:R-:W-:-:S03]  /*0f20*/  HADD2.F32 R18, -RZ, R11.H0_H0 ;  /* 0x2000000bff127230 */ /* 0x010fc60000004100 */
[----:B------:R-:W-:Y:S01]  /*0f30*/  FFMA R7, R7, R8, R10 ;  /* 0x0000000807077223 */ /* 0x000fe2000000000a */
[----:B-----5:R-:W-:-:S05]  /*0f40*/  HADD2.F32 R11, -RZ, R16.H0_H0 ;  /* 0x20000010ff0b7230 */ /* 0x020fca0000004100 */
[----:B------:R-:W-:-:S07]  /*0f50*/  FFMA R10, R18, R11, R7 ;  /* 0x0000000b120a7223 */ /* 0x000fce0000000007 */
.L_x_241:
[----:B------:R-:W-:Y:S05]  /*0f60*/  BRA.U UP1, `(.L_x_237) ;  /* 0x0000000101407547 */ /* 0x000fea000b800000 */
[----:B------:R-:W0:Y:S01]  /*0f70*/  LDCU.64 UR6, c[0x0][0x388] ;  /* 0x00007100ff0677ac */ /* 0x000e220008000a00 */
[----:B------:R-:W-:Y:S01]  /*0f80*/  IMAD R7, R0, UR4, R3 ;  /* 0x0000000400077c24 */ /* 0x000fe2000f8e0203 */
[----:B------:R-:W-:Y:S01]  /*0f90*/  IADD3 R11, P0, PT, R4, UR4, RZ ;  /* 0x00000004040b7c10 */ /* 0x000fe2000ff1e0ff */
[----:B------:R-:W1:Y:S03]  /*0fa0*/  LDCU.64 UR8, c[0x0][0x390] ;  /* 0x00007200ff0877ac */ /* 0x000e660008000a00 */
[----:B------:R-:W-:Y:S02]  /*0fb0*/  IADD3 R4, P1, PT, R6, R7, RZ ;  /* 0x0000000706047210 */ /* 0x000fe40007f3e0ff */
[----:B------:R-:W-:-:S03]  /*0fc0*/  IADD3.X R12, PT, PT, RZ, R9, RZ, P0, !PT ;  /* 0x00000009ff0c7210 */ /* 0x000fc600007fe4ff */
[----:B------:R-:W-:Y:S01]  /*0fd0*/  IMAD.X R9, RZ, RZ, RZ, P1 ;  /* 0x000000ffff097224 */ /* 0x000fe200008e06ff */
[C---:B0-----:R-:W-:Y:S02]  /*0fe0*/  LEA R6, P0, R11.reuse, UR6, 0x1 ;  /* 0x000000060b067c11 */ /* 0x041fe4000f8008ff */
[C---:B-1----:R-:W-:Y:S02]  /*0ff0*/  LEA R8, P1, R4.reuse, UR8, 0x1 ;  /* 0x0000000804087c11 */ /* 0x042fe4000f8208ff */
[----:B------:R-:W-:Y:S02]  /*1000*/  LEA.HI.X R7, R11, UR7, R12, 0x1, P0 ;  /* 0x000000070b077c11 */ /* 0x000fe400080f0c0c */
[----:B------:R-:W-:-:S03]  /*1010*/  LEA.HI.X R9, R4, UR9, R9, 0x1, P1 ;  /* 0x0000000904097c11 */ /* 0x000fc600088f0c09 */
[----:B------:R-:W2:Y:S04]  /*1020*/  LDG.E.U16.CONSTANT R6, desc[UR10][R6.64] ;  /* 0x0000000a06067981 */ /* 0x000ea8000c1e9500 */
[----:B------:R-:W3:Y:S01]  /*1030*/  LDG.E.U16.CONSTANT R8, desc[UR10][R8.64] ;  /* 0x0000000a08087981 */ /* 0x000ee2000c1e9500 */
[----:B--2---:R-:W-:Y:S02]  /*1040*/  HADD2.F32 R11, -RZ, R6.H0_H0 ;  /* 0x20000006ff0b7230 */ /* 0x004fe40000004100 */
[----:B---3--:R-:W-:-:S05]  /*1050*/  HADD2.F32 R4, -RZ, R8.H0_H0 ;  /* 0x20000008ff047230 */ /* 0x008fca0000004100 */
[----:B------:R-:W-:-:S07]  /*1060*/  FFMA R10, R11, R4, R10 ;  /* 0x000000040b0a7223 */ /* 0x000fce000000000a */
.L_x_237:
[----:B------:R-:W0:Y:S01]  /*1070*/  LDC.64 R6, c[0x0][0x380] ;  /* 0x0000e000ff067b82 */ /* 0x000e220000000a00 */
[----:B------:R-:W-:Y:S02]  /*1080*/  IADD3 R2, PT, PT, R2, R5, RZ ;  /* 0x0000000502027210 */ /* 0x000fe40007ffe0ff */
[----:B------:R-:W-:-:S03]  /*1090*/  F2FP.F16.F32.PACK_AB R10, RZ, R10 ;  /* 0x0000000aff0a723e */ /* 0x000fc600000000ff */
[----:B------:R-:W-:-:S04]  /*10a0*/  IMAD R3, R2, R0, R3 ;  /* 0x0000000002037224 */ /* 0x000fc800078e0203 */
[----:B0-----:R-:W-:-:S05]  /*10b0*/  IMAD.WIDE.U32 R2, R3, 0x2, R6 ;  /* 0x0000000203027825 */ /* 0x001fca00078e0006 */
[----:B------:R-:W-:Y:S01]  /*10c0*/  STG.E.U16 desc[UR10][R2.64], R10 ;  /* 0x0000000a02007986 */ /* 0x000fe2000c10150a */
[----:B------:R-:W-:Y:S05]  /*10d0*/  EXIT ;  /* 0x000000000000794d */ /* 0x000fea0003800000 */
.L_x_242:
        /* <DEDUP_REMOVED lines=10> */
.L_x_321:


//--------------------- .text.fp8_attention_output_kernel --------------------------
	.section	.text.fp8_attention_output_kernel,"ax",@progbits
	.align	128
        .global         fp8_attention_output_kernel
        .type           fp8_attention_output_kernel,@function
        .size           fp8_attention_output_kernel,(.L_x_322 - fp8_attention_output_kernel)
        .other          fp8_attention_output_kernel,@"STO_CUDA_ENTRY STV_DEFAULT"
fp8_attention_output_kernel:
.text.fp8_attention_output_kernel:
[----:B------:R-:W-:Y:S08]  /*0000*/  LDC R1, c[0x0][0x37c] ;  /* 0x0000df00ff017b82 */ /* 0x000ff00000000800 */
[----:B------:R-:W0:Y:S01]  /*0010*/  LDC.64 R14, c[0x0][0x3a0] ;  /* 0x0000e800ff0e7b82 */ /* 0x000e220000000a00 */
[----:B------:R-:W1:Y:S01]  /*0020*/  S2R R10, SR_TID.X ;  /* 0x00000000000a7919 */ /* 0x000e620000002100 */
[----:B------:R-:W2:Y:S01]  /*0030*/  LDCU UR8, c[0x0][0x3ac] ;  /* 0x00007580ff0877ac */ /* 0x000ea20008000800 */
[----:B------:R-:W3:Y:S05]  /*0040*/  LDCU UR7, c[0x0][0x39c] ;  /* 0x00007380ff0777ac */ /* 0x000eea0008000800 */
[----:B------:R-:W4:Y:S08]  /*0050*/  S2UR UR4, SR_CTAID.Z ;  /* 0x00000000000479c3 */ /* 0x000f300000002700 */
[----:B------:R-:W-:Y:S01]  /*0060*/  S2UR UR6, SR_CTAID.Y ;  /* 0x00000000000679c3 */ /* 0x000fe20000002600 */
[----:B0-----:R-:W0:Y:S07]  /*0070*/  I2F.U32.RP R0, R14 ;  /* 0x0000000e00007306 */ /* 0x001e2e0000209000 */
[----:B------:R-:W5:Y:S01]  /*0080*/  LDC R6, c[0x0][0x364] ;  /* 0x0000d900ff067b82 */ /* 0x000f620000000800 */
[----:B------:R-:W-:-:S07]  /*0090*/  ISETP.NE.U32.AND P2, PT, R14, RZ, PT ;  /* 0x000000ff0e00720c */ /* 0x000fce0003f45070 */
[----:B------:R-:W2:Y:S01]  /*00a0*/  S2UR UR5, SR_CTAID.X ;  /* 0x00000000000579c3 */ /* 0x000ea20000002500 */
[----:B0-----:R-:W0:Y:S02]  /*00b0*/  MUFU.RCP R0, R0 ;  /* 0x0000000000007308 */ /* 0x001e240000001000 */
[----:B0-----:R-:W-:-:S06]  /*00c0*/  VIADD R2, R0, 0xffffffe ;  /* 0x0ffffffe00027836 */ /* 0x001fcc0000000000 */
[----:B------:R0:W3:Y:S02]  /*00d0*/  F2I.FTZ.U32.TRUNC.NTZ R3, R2 ;  /* 0x0000000200037305 */ /* 0x0000e4000021f000 */
[----:B0-----:R-:W-:Y:S02]  /*00e0*/  IMAD.MOV.U32 R2, RZ, RZ, RZ ;  /* 0x000000ffff027224 */ /* 0x001fe400078e00ff */
[----:B---3--:R-:W-:-:S04]  /*00f0*/  IMAD.MOV R5, RZ, RZ, -R3 ;  /* 0x000000ffff057224 */ /* 0x008fc800078e0a03 */
[----:B------:R-:W-:-:S04]  /*0100*/  IMAD R5, R5, R14, RZ ;  /* 0x0000000e05057224 */ /* 0x000fc800078e02ff */
[----:B------:R-:W-:Y:S01]  /*0110*/  IMAD.HI.U32 R3, R3, R5, R2 ;  /* 0x0000000503037227 */ /* 0x000fe200078e0002 */
[----:B------:R-:W-:Y:S01]  /*0120*/  LOP3.LUT R2, RZ, R14, RZ, 0x33, !PT ;  /* 0x0000000eff027212 */ /* 0x000fe200078e33ff */
[----:B------:R-:W5:Y:S04]  /*0130*/  S2R R5, SR_TID.Y ;  /* 0x0000000000057919 */ /* 0x000f680000002200 */
[----:B----4-:R-:W-:-:S04]  /*0140*/  IMAD.HI.U32 R3, R3, UR4, RZ ;  /* 0x0000000403037c27 */ /* 0x010fc8000f8e00ff */
[----:B------:R-:W-:-:S04]  /*0150*/  IMAD.MOV R7, RZ, RZ, -R3 ;  /* 0x000000ffff077224 */ /* 0x000fc800078e0a03 */
[----:B------:R-:W-:Y:S01]  /*0160*/  IMAD R7, R14, R7, UR4 ;  /* 0x000000040e077e24 */ /* 0x000fe2000f8e0207 */
[----:B------:R-:W2:Y:S04]  /*0170*/  LDCU UR4, c[0x0][0x360] ;  /* 0x00006c00ff0477ac */ /* 0x000ea80008000800 */
[----:B------:R-:W-:-:S13]  /*0180*/  ISETP.GE.U32.AND P0, PT, R7, R14, PT ;  /* 0x0000000e0700720c */ /* 0x000fda0003f06070 */
[----:B------:R-:W-:Y:S01]  /*0190*/  @P0 IMAD.IADD R7, R7, 0x1, -R14 ;  /* 0x0000000107070824 */ /* 0x000fe200078e0a0e */
[----:B--2---:R-:W-:Y:S01]  /*01a0*/  UIMAD UR5, UR5, UR4, URZ ;  /* 0x00000004050572a4 */ /* 0x004fe2000f8e02ff */
[----:B------:R-:W-:Y:S02]  /*01b0*/  @P0 VIADD R3, R3, 0x1 ;  /* 0x0000000103030836 */ /* 0x000fe40000000000 */
[----:B-----5:R-:W-:Y:S01]  /*01c0*/  IMAD R6, R6, UR6, R5 ;  /* 0x0000000606067c24 */ /* 0x020fe2000f8e0205 */
[----:B------:R-:W-:Y:S01]  /*01d0*/  ISETP.GE.U32.AND P1, PT, R7, R14, PT ;  /* 0x0000000e0700720c */ /* 0x000fe20003f26070 */
[----:B------:R-:W-:Y:S02]  /*01e0*/  IMAD.U32 R5, RZ, RZ, UR8 ;  /* 0x00000008ff057e24 */ /* 0x000fe4000f8e00ff */
[----:B-1----:R-:W-:Y:S01]  /*01f0*/  VIADD R0, R10, UR5 ;  /* 0x000000050a007c36 */ /* 0x002fe20008000000 */
[----:B------:R-:W-:-:S09]  /*0200*/  ISETP.GE.U32.AND P0, PT, R6, R15, PT ;  /* 0x0000000f0600720c */ /* 0x000fd20003f06070 */
[----:B------:R-:W-:-:S05]  /*0210*/  @P1 VIADD R3, R3, 0x1 ;  /* 0x0000000103031836 */ /* 0x000fca0000000000 */
[----:B------:R-:W-:-:S04]  /*0220*/  SEL R3, R2, R3, !P2 ;  /* 0x0000000302037207 */ /* 0x000fc80005000000 */
[----:B------:R-:W-:-:S04]  /*0230*/  ISETP.GE.U32.OR P0, PT, R3, UR7, P0 ;  /* 0x0000000703007c0c */ /* 0x000fc80008706470 */
[----:B------:R-:W-:-:S13]  /*0240*/  ISETP.GE.U32.OR P0, PT, R0, R5, P0 ;  /* 0x000000050000720c */ /* 0x000fda0000706470 */
[----:B------:R-:W-:Y:S05]  /*0250*/  @P0 EXIT ;  /* 0x000000000000094d */ /* 0x000fea0003800000 */
[----:B------:R-:W0:Y:S01]  /*0260*/  LDCU UR6, c[0x0][0x3a8] ;  /* 0x00007500ff0677ac */ /* 0x000e220008000800 */
[----:B------:R-:W-:Y:S01]  /*0270*/  IMAD.IADD R4, R7, 0x1, -R14 ;  /* 0x0000000107047824 */ /* 0x000fe200078e0a0e */
[----:B------:R-:W1:Y:S04]  /*0280*/  LDCU.64 UR8, c[0x0][0x358] ;  /* 0x00006b00ff0877ac */ /* 0x000e680008000a00 */
[----:B------:R-:W-:Y:S01]  /*0290*/  @P2 SEL R2, R4, R7, P1 ;  /* 0x0000000704022207 */ /* 0x000fe20000800000 */
[----:B------:R-:W-:-:S04]  /*02a0*/  IMAD.MOV.U32 R4, RZ, RZ, RZ ;  /* 0x000000ffff047224 */ /* 0x000fc800078e00ff */
[----:B------:R-:W-:-:S04]  /*02b0*/  IMAD R14, R3, R14, R2 ;  /* 0x0000000e030e7224 */ /* 0x000fc800078e0202 */
[----:B------:R-:W-:Y:S01]  /*02c0*/  IMAD R15, R14, R15, RZ ;  /* 0x0000000f0e0f7224 */ /* 0x000fe200078e02ff */
[----:B0-----:R-:W-:Y:S02]  /*02d0*/  UISETP.NE.AND UP0, UPT, UR6, URZ, UPT ;  /* 0x000000ff0600728c */ /* 0x001fe4000bf05270 */
[----:B------:R-:W-:-:S04]  /*02e0*/  IMAD R3, R5, UR6, RZ ;  /* 0x0000000605037c24 */ /* 0x000fc8000f8e02ff */
[----:B------:R-:W-:-:S03]  /*02f0*/  IMAD R14, R14, R3, RZ ;  /* 0x000000030e0e7224 */ /* 0x000fc600078e02ff */
[----:B-1----:R-:W-:Y:S05]  /*0300*/  BRA.U !UP0, `(.L_x_243) ;  /* 0x0000000d08407547 */ /* 0x002fea000b800000 */
[----:B------:R-:W-:Y:S02]  /*0310*/  UISETP.GE.U32.AND UP0, UPT, UR6, 0x4, UPT ;  /* 0x000000040600788c */ /* 0x000fe4000bf06070 */
[----:B------:R-:W-:Y:S01]  /*0320*/  IMAD R13, R15, UR6, RZ ;  /* 0x000000060f0d7c24 */ /* 0x000fe2000f8e02ff */
[----:B------:R-:W-:Y:S02]  /*0330*/  ULOP3.LUT UR7, UR6, 0x3, URZ, 0xc0, !UPT ;  /* 0x0000000306077892 */ /* 0x000fe4000f8ec0ff */
[----:B------:R-:W-:Y:S01]  /*0340*/  IMAD R12, R6, UR6, RZ ;  /* 0x00000006060c7c24 */ /* 0x000fe2000f8e02ff */
[----:B------:R-:W-:Y:S01]  /*0350*/  UMOV UR4, URZ ;  /* 0x000000ff00047c82 */ /* 0x000fe20008000000 */
[----:B------:R-:W-:Y:S02]  /*0360*/  IMAD.MOV.U32 R4, RZ, RZ, RZ ;  /* 0x000000ffff047224 */ /* 0x000fe400078e00ff */
[----:B------:R-:W-:Y:S06]  /*0370*/  BRA.U !UP0, `(.L_x_244) ;  /* 0x00000009085c7547 */ /* 0x000fec000b800000 */
[----:B------:R-:W0:Y:S01]  /*0380*/  LDCU.64 UR10, c[0x0][0x388] ;  /* 0x00007100ff0a77ac */ /* 0x000e220008000a00 */
[----:B------:R-:W1:Y:S01]  /*0390*/  LDC R11, c[0x0][0x3ac] ;  /* 0x0000eb00ff0b7b82 */ /* 0x000e620000000800 */
[----:B------:R-:W-:Y:S01]  /*03a0*/  IADD3 R19, P0, PT, R13, R12, RZ ;  /* 0x0000000c0d137210 */ /* 0x000fe20007f1e0ff */
[C---:B------:R-:W-:Y:S01]  /*03b0*/  IMAD R9, R5.reuse, 0x2, R0 ;  /* 0x0000000205097824 */ /* 0x040fe200078e0200 */
[----:B------:R-:W-:Y:S01]  /*03c0*/  ULOP3.LUT UR4, UR6, 0xfffffffc, URZ, 0xc0, !UPT ;  /* 0xfffffffc06047892 */ /* 0x000fe2000f8ec0ff */
[C---:B------:R-:W-:Y:S01]  /*03d0*/  IADD3 R10, PT, PT, R5.reuse, UR5, R10 ;  /* 0x00000005050a7c10 */ /* 0x040fe2000fffe00a */
[--C-:B------:R-:W-:Y:S01]  /*03e0*/  IMAD R8, R5, 0x3, R0.reuse ;  /* 0x0000000305087824 */ /* 0x100fe200078e0200 */
[----:B------:R-:W2:Y:S01]  /*03f0*/  LDCU UR14, c[0x0][0x398] ;  /* 0x00007300ff0e77ac */ /* 0x000ea20008000800 */
[----:B------:R-:W-:Y:S02]  /*0400*/  IMAD.X R2, RZ, RZ, RZ, P0 ;  /* 0x000000ffff027224 */ /* 0x000fe400000e06ff */
[----:B------:R-:W-:Y:S01]  /*0410*/  IMAD.MOV.U32 R4, RZ, RZ, RZ ;  /* 0x000000ffff047224 */ /* 0x000fe200078e00ff */
[----:B------:R-:W3:Y:S01]  /*0420*/  LDCU.64 UR12, c[0x0][0x390] ;  /* 0x00007200ff0c77ac */ /* 0x000ee20008000a00 */
[----:B------:R-:W-:Y:S01]  /*0430*/  IMAD.MOV.U32 R7, RZ, RZ, R0 ;  /* 0x000000ffff077224 */ /* 0x000fe200078e0000 */
[----:B------:R-:W-:Y:S01]  /*0440*/  UIADD3 UR6, UPT, UPT, -UR4, URZ, URZ ;  /* 0x000000ff04067290 */ /* 0x000fe2000fffe1ff */
[----:B0-----:R-:W-:-:S04]  /*0450*/  LEA R18, P0, R19, UR10, 0x2 ;  /* 0x0000000a13127c11 */ /* 0x001fc8000f8010ff */
[----:B------:R-:W-:Y:S02]  /*0460*/  LEA.HI.X R19, R19, UR11, R2, 0x2, P0 ;  /* 0x0000000b13137c11 */ /* 0x000fe400080f1402 */
[----:B------:R-:W-:-:S05]  /*0470*/  IADD3 R18, P0, PT, R18, 0x8, RZ ;  /* 0x0000000812127810 */ /* 0x000fca0007f1e0ff */
[----:B--23--:R-:W-:-:S08]  /*0480*/  IMAD.X R19, RZ, RZ, R19, P0 ;  /* 0x000000ffff137224 */ /* 0x00cfd000000e0613 */
.L_x_256:
[----:B------:R-:W-:-:S04]  /*0490*/  IADD3 R20, P0, P1, R7, UR12, R14 ;  /* 0x0000000c07147c10 */ /* 0x000fc8000f91e00e */
[----:B------:R-:W-:-:S06]  /*04a0*/  IADD3.X R21, PT, PT, RZ, UR13, RZ, P0, P1 ;  /* 0x0000000dff157c10 */ /* 0x000fcc00087e24ff */
[----:B------:R-:W2:Y:S01]  /*04b0*/  LDG.E.U8.CONSTANT R21, desc[UR8][R20.64] ;  /* 0x0000000814157981 */ /* 0x000ea2000c1e9100 */
[----:B------:R-:W-:-:S04]  /*04c0*/  IADD3 R2, P0, P1, R10, UR12, R14 ;  /* 0x0000000c0a027c10 */ /* 0x000fc8000f91e00e */
[----:B------:R-:W-:-:S05]  /*04d0*/  IADD3.X R3, PT, PT, RZ, UR13, RZ, P0, P1 ;  /* 0x0000000dff037c10 */ /* 0x000fca00087e24ff */
[----:B------:R0:W3:Y:S02]  /*04e0*/  LDG.E.U8.CONSTANT R5, desc[UR8][R2.64] ;  /* 0x0000000802057981 */ /* 0x0000e4000c1e9100 */
[----:B0-----:R-:W-:Y:S02]  /*04f0*/  IMAD.MOV.U32 R2, RZ, RZ, R18 ;  /* 0x000000ffff027224 */ /* 0x001fe400078e0012 */
[----:B------:R-:W-:-:S05]  /*0500*/  IMAD.MOV.U32 R3, RZ, RZ, R19 ;  /* 0x000000ffff037224 */ /* 0x000fca00078e0013 */
[----:B------:R0:W5:Y:S04]  /*0510*/  LDG.E.CONSTANT R17, desc[UR8][R2.64+-0x8] ;  /* 0xfffff80802117981 */ /* 0x000168000c1e9900 */
[----:B------:R0:W5:Y:S01]  /*0520*/  LDG.E.CONSTANT R16, desc[UR8][R2.64+-0x4] ;  /* 0xfffffc0802107981 */ /* 0x000162000c1e9900 */
[----:B------:R-:W-:Y:S01]  /*0530*/  BSSY.RECONVERGENT B0, `(.L_x_245) ;  /* 0x000001c000007945 */ /* 0x000fe20003800200 */
[----:B--2---:R-:W-:Y:S02]  /*0540*/  SHF.R.U32.HI R23, RZ, 0x3, R21 ;  /* 0x00000003ff177819 */ /* 0x004fe40000011615 */
[----:B------:R-:W-:Y:S02]  /*0550*/  LOP3.LUT R18, R21, 0x7, RZ, 0xc0, !PT ;  /* 0x0000000715127812 */ /* 0x000fe400078ec0ff */
[----:B------:R-:W-:-:S04]  /*0560*/  LOP3.LUT R23, R23, 0xf, RZ, 0xc0, !PT ;  /* 0x0000000f17177812 */ /* 0x000fc800078ec0ff */
[----:B------:R-:W-:Y:S02]  /*0570*/  LOP3.LUT R19, R23, R18, RZ, 0xfc, !PT ;  /* 0x0000001217137212 */ /* 0x000fe400078efcff */
[----:B---3--:R-:W-:Y:S02]  /*0580*/  SHF.R.U32.HI R20, RZ, 0x3, R5 ;  /* 0x00000003ff147819 */ /* 0x008fe40000011605 */
[----:B------:R-:W-:Y:S02]  /*0590*/  PRMT R19, R19, 0x9910, RZ ;  /* 0x0000991013137816 */ /* 0x000fe400000000ff */
[----:B------:R-:W-:Y:S02]  /*05a0*/  LOP3.LUT R20, R20, 0xf, RZ, 0xc0, !PT ;  /* 0x0000000f14147812 */ /* 0x000fe400078ec0ff */
[----:B------:R-:W-:Y:S02]  /*05b0*/  ISETP.NE.AND P2, PT, R19, RZ, PT ;  /* 0x000000ff1300720c */ /* 0x000fe40003f45270 */
[----:B------:R-:W-:-:S04]  /*05c0*/  LOP3.LUT R19, R5, 0x7, RZ, 0xc0, !PT ;  /* 0x0000000705137812 */ /* 0x000fc800078ec0ff */
[----:B------:R-:W-:-:S04]  /*05d0*/  LOP3.LUT R22, R20, R19, RZ, 0xfc, !PT ;  /* 0x0000001314167212 */ /* 0x000fc800078efcff */
[----:B------:R-:W-:-:S03]  /*05e0*/  PRMT R24, R22, 0x9910, RZ ;  /* 0x0000991016187816 */ /* 0x000fc600000000ff */
[----:B------:R-:W-:Y:S02]  /*05f0*/  @!P2 PRMT R22, R21, 0x8880, RZ ;  /* 0x000088801516a816 */ /* 0x000fe400000000ff */
[----:B------:R-:W-:Y:S02]  /*0600*/  ISETP.NE.AND P0, PT, R24, RZ, PT ;  /* 0x000000ff1800720c */ /* 0x000fe40003f05270 */
[----:B------:R-:W-:-:S04]  /*0610*/  @!P2 ISETP.GT.AND P1, PT, R22, -0x1, PT ;  /* 0xffffffff1600a80c */ /* 0x000fc80003f24270 */
[----:B------:R-:W-:Y:S01]  /*0620*/  @!P2 FSEL R22, -RZ, RZ, !P1 ;  /* 0x000000ffff16a208 */ /* 0x000fe20004800100 */
[----:B0-----:R-:W-:Y:S08]  /*0630*/  @!P2 BRA `(.L_x_246) ;  /* 0x00000000002ca947 */ /* 0x001ff00003800000 */
[----:B------:R-:W-:-:S04]  /*0640*/  PRMT R21, R21, 0x8880, RZ ;  /* 0x0000888015157816 */ /* 0x000fc800000000ff */
[----:B------:R-:W-:-:S04]  /*0650*/  PRMT R21, R21, 0x7710, RZ ;  /* 0x0000771015157816 */ /* 0x000fc800000000ff */
[----:B------:R-:W-:-:S04]  /*0660*/  LOP3.LUT R22, R21, 0x7f, RZ, 0xc0, !PT ;  /* 0x0000007f15167812 */ /* 0x000fc800078ec0ff */
[----:B------:R-:W-:Y:S01]  /*0670*/  ISETP.NE.AND P1, PT, R22, 0x7f, PT ;  /* 0x0000007f1600780c */ /* 0x000fe20003f25270 */
[----:B------:R-:W-:-:S12]  /*0680*/  IMAD.MOV.U32 R22, RZ, RZ, 0x7fc00000 ;  /* 0x7fc00000ff167424 */ /* 0x000fd800078e00ff */
[----:B------:R-:W-:Y:S01]  /*0690*/  @P1 SHF.R.U32.HI R21, RZ, 0x7, R21 ;  /* 0x00000007ff151819 */ /* 0x000fe20000011615 */
[----:B------:R-:W-:-:S03]  /*06a0*/  @P1 VIADD R23, R23, 0x78 ;  /* 0x0000007817171836 */ /* 0x000fc60000000000 */
[----:B------:R-:W-:-:S05]  /*06b0*/  @P1 LOP3.LUT R21, R21, 0xffff, RZ, 0xc0, !PT ;  /* 0x0000ffff15151812 */ /* 0x000fca00078ec0ff */
[----:B------:R-:W-:-:S04]  /*06c0*/  @P1 IMAD.U32 R24, R21, -0x80000000, RZ ;  /* 0x8000000015181824 */ /* 0x000fc800078e00ff */
[----:B------:R-:W-:-:S04]  /*06d0*/  @P1 IMAD R23, R23, 0x800000, R24 ;  /* 0x0080000017171824 */ /* 0x000fc800078e0218 */
[----:B------:R-:W-:-:S07]  /*06e0*/  @P1 IMAD R22, R18, 0x100000, R23 ;  /* 0x0010000012161824 */ /* 0x000fce00078e0217 */
.L_x_246:
[----:B------:R-:W-:Y:S05]  /*06f0*/  BSYNC.RECONVERGENT B0 ;  /* 0x0000000000007941 */ /* 0x000fea0003800200 */
.L_x_245:
[----:B------:R-:W-:Y:S01]  /*0700*/  FMUL R22, R22, UR14 ;  /* 0x0000000e16167c20 */ /* 0x000fe20008400000 */
[----:B------:R-:W-:Y:S03]  /*0710*/  BSSY.RECONVERGENT B0, `(.L_x_247) ;  /* 0x0000013000007945 */ /* 0x000fe60003800200 */
[----:B-----5:R-:W-:Y:S01]  /*0720*/  FFMA R17, R17, R22, R4 ;  /* 0x0000001611117223 */ /* 0x020fe20000000004 */
[----:B------:R-:W-:Y:S06]  /*0730*/  @!P0 BRA `(.L_x_248) ;  /* 0x0000000000348947 */ /* 0x000fec0003800000 */
        /* <DEDUP_REMOVED lines=13> */
.L_x_248:
[----:B------:R-:W-:-:S04]  /*0810*/  PRMT R4, R5, 0x8880, RZ ;  /* 0x0000888005047816 */ /* 0x000fc800000000ff */
[----:B------:R-:W-:-:S04]  /*0820*/  ISETP.GT.AND P0, PT, R4, -0x1, PT ;  /* 0xffffffff0400780c */ /* 0x000fc80003f04270 */
[----:B------:R-:W-:-:S09]  /*0830*/  FSEL R21, -RZ, RZ, !P0 ;  /* 0x000000ffff157208 */ /* 0x000fd20004000100 */
.L_x_249:
[----:B------:R-:W-:Y:S05]  /*0840*/  BSYNC.RECONVERGENT B0 ;  /* 0x0000000000007941 */ /* 0x000fea0003800200 */
.L_x_247:
[----:B------:R-:W-:Y:S01]  /*0850*/  IADD3 R4, P0, P1, R9, UR12, R14 ;  /* 0x0000000c09047c10 */ /* 0x000fe2000f91e00e */
[----:B------:R0:W5:Y:S03]  /*0860*/  LDG.E.CONSTANT R18, desc[UR8][R2.64] ;  /* 0x0000000802127981 */ /* 0x000166000c1e9900 */
[----:B------:R-:W-:-:S05]  /*0870*/  IADD3.X R5, PT, PT, RZ, UR13, RZ, P0, P1 ;  /* 0x0000000dff057c10 */ /* 0x000fca00087e24ff */
[----:B------:R-:W2:Y:S01]  /*0880*/  LDG.E.U8.CONSTANT R4, desc[UR8][R4.64] ;  /* 0x0000000804047981 */ /* 0x000ea2000c1e9100 */
[----:B------:R-:W-:Y:S01]  /*0890*/  FMUL R21, R21, UR14 ;  /* 0x0000000e15157c20 */ /* 0x000fe20008400000 */
[----:B------:R-:W-:Y:S03]  /*08a0*/  BSSY.RECONVERGENT B0, `(.L_x_250) ;  /* 0x0000019000007945 */ /* 0x000fe60003800200 */
[----:B------:R-:W-:Y:S01]  /*08b0*/  FFMA R17, R16, R21, R17 ;  /* 0x0000001510117223 */ /* 0x000fe20000000011 */
[----:B--2---:R-:W-:Y:S02]  /*08c0*/  SHF.R.U32.HI R20, RZ, 0x3, R4 ;  /* 0x00000003ff147819 */ /* 0x004fe40000011604 */
[----:B------:R-:W-:Y:S02]  /*08d0*/  LOP3.LUT R19, R4, 0x7, RZ, 0xc0, !PT ;  /* 0x0000000704137812 */ /* 0x000fe400078ec0ff */
[----:B------:R-:W-:-:S04]  /*08e0*/  LOP3.LUT R20, R20, 0xf, RZ, 0xc0, !PT ;  /* 0x0000000f14147812 */ /* 0x000fc800078ec0ff */
[----:B------:R-:W-:-:S04]  /*08f0*/  LOP3.LUT R22, R20, R19, RZ, 0xfc, !PT ;  /* 0x0000001314167212 */ /* 0x000fc800078efcff */
[----:B------:R-:W-:-:S04]  /*0900*/  PRMT R22, R22, 0x9910, RZ ;  /* 0x0000991016167816 */ /* 0x000fc800000000ff */
[----:B------:R-:W-:-:S13]  /*0910*/  ISETP.NE.AND P0, PT, R22, RZ, PT ;  /* 0x000000ff1600720c */ /* 0x000fda0003f05270 */
[----:B0-----:R-:W-:Y:S05]  /*0920*/  @!P0 BRA `(.L_x_251) ;  /* 0x0000000000348947 */ /* 0x001fea0003800000 */
        /* <DEDUP_REMOVED lines=13> */
.L_x_251:
[----:B------:R-:W-:-:S04]  /*0a00*/  PRMT R4, R4, 0x8880, RZ ;  /* 0x0000888004047816 */ /* 0x000fc800000000ff */
[----:B------:R-:W-:-:S04]  /*0a10*/  ISETP.GT.AND P0, PT, R4, -0x1, PT ;  /* 0xffffffff0400780c */ /* 0x000fc80003f04270 */
[----:B------:R-:W-:-:S09]  /*0a20*/  FSEL R21, -RZ, RZ, !P0 ;  /* 0x000000ffff157208 */ /* 0x000fd20004000100 */
.L_x_252:
[----:B------:R-:W-:Y:S05]  /*0a30*/  BSYNC.RECONVERGENT B0 ;  /* 0x0000000000007941 */ /* 0x000fea0003800200 */
.L_x_250:
[----:B------:R-:W-:Y:S01]  /*0a40*/  IADD3 R4, P0, P1, R8, UR12, R14 ;  /* 0x0000000c08047c10 */ /* 0x000fe2000f91e00e */
[----:B------:R0:W5:Y:S03]  /*0a50*/  LDG.E.CONSTANT R16, desc[UR8][R2.64+0x4] ;  /* 0x0000040802107981 */ /* 0x000166000c1e9900 */
[----:B------:R-:W-:-:S05]  /*0a60*/  IADD3.X R5, PT, PT, RZ, UR13, RZ, P0, P1 ;  /* 0x0000000dff057c10 */ /* 0x000fca00087e24ff */
[----:B------:R-:W2:Y:S01]  /*0a70*/  LDG.E.U8.CONSTANT R4, desc[UR8][R4.64] ;  /* 0x0000000804047981 */ /* 0x000ea2000c1e9100 */
[----:B------:R-:W-:Y:S01]  /*0a80*/  FMUL R21, R21, UR14 ;  /* 0x0000000e15157c20 */ /* 0x000fe20008400000 */
[----:B------:R-:W-:Y:S03]  /*0a90*/  BSSY.RECONVERGENT B0, `(.L_x_253) ;  /* 0x0000019000007945 */ /* 0x000fe60003800200 */
[----:B-----5:R-:W-:Y:S01]  /*0aa0*/  FFMA R17, R18, R21, R17 ;  /* 0x0000001512117223 */ /* 0x020fe20000000011 */
[----:B--2---:R-:W-:Y:S02]  /*0ab0*/  SHF.R.U32.HI R20, RZ, 0x3, R4 ;  /* 0x00000003ff147819 */ /* 0x004fe40000011604 */
[----:B------:R-:W-:Y:S02]  /*0ac0*/  LOP3.LUT R19, R4, 0x7, RZ, 0xc0, !PT ;  /* 0x0000000704137812 */ /* 0x000fe400078ec0ff */
[----:B------:R-:W-:-:S04]  /*0ad0*/  LOP3.LUT R20, R20, 0xf, RZ, 0xc0, !PT ;  /* 0x0000000f14147812 */ /* 0x000fc800078ec0ff */
[----:B------:R-:W-:-:S04]  /*0ae0*/  LOP3.LUT R22, R20, R19, RZ, 0xfc, !PT ;  /* 0x0000001314167212 */ /* 0x000fc800078efcff */
[----:B------:R-:W-:-:S04]  /*0af0*/  PRMT R22, R22, 0x9910, RZ ;  /* 0x0000991016167816 */ /* 0x000fc800000000ff */
[----:B------:R-:W-:-:S13]  /*0b00*/  ISETP.NE.AND P0, PT, R22, RZ, PT ;  /* 0x000000ff1600720c */ /* 0x000fda0003f05270 */
[----:B0-----:R-:W-:Y:S05]  /*0b10*/  @!P0 BRA `(.L_x_254) ;  /* 0x0000000000348947 */ /* 0x001fea0003800000 */
        /* <DEDUP_REMOVED lines=13> */
.L_x_254:
[----:B------:R-:W-:-:S04]  /*0bf0*/  PRMT R4, R4, 0x8880, RZ ;  /* 0x0000888004047816 */ /* 0x000fc800000000ff */
[----:B------:R-:W-:-:S04]  /*0c00*/  ISETP.GT.AND P0, PT, R4, -0x1, PT ;  /* 0xffffffff0400780c */ /* 0x000fc80003f04270 */
[----:B------:R-:W-:-:S09]  /*0c10*/  FSEL R4, -RZ, RZ, !P0 ;  /* 0x000000ffff047208 */ /* 0x000fd20004000100 */
.L_x_255:
[----:B------:R-:W-:Y:S05]  /*0c20*/  BSYNC.RECONVERGENT B0 ;  /* 0x0000000000007941 */ /* 0x000fea0003800200 */
.L_x_253:
[----:B------:R-:W-:Y:S01]  /*0c30*/  UIADD3 UR6, UPT, UPT, UR6, 0x4, URZ ;  /* 0x0000000406067890 */ /* 0x000fe2000fffe0ff */
[----:B------:R-:W-:Y:S01]  /*0c40*/  IADD3 R18, P0, PT, R2, 0x10, RZ ;  /* 0x0000001002127810 */ /* 0x000fe20007f1e0ff */
[----:B------:R-:W-:Y:S01]  /*0c50*/  FMUL R4, R4, UR14 ;  /* 0x0000000e04047c20 */ /* 0x000fe20008400000 */
[----:B-1----:R-:W-:Y:S01]  /*0c60*/  IMAD.MOV.U32 R5, RZ, RZ, R11 ;  /* 0x000000ffff057224 */ /* 0x002fe200078e000b */
[----:B------:R-:W-:Y:S02]  /*0c70*/  UISETP.NE.AND UP0, UPT, UR6, URZ, UPT ;  /* 0x000000ff0600728c */ /* 0x000fe4000bf05270 */
[----:B------:R-:W-:Y:S01]  /*0c80*/  FFMA R4, R16, R4, R17 ;  /* 0x0000000410047223 */ /* 0x000fe20000000011 */
[----:B------:R-:W-:Y:S02]  /*0c90*/  IMAD.X R19, RZ, RZ, R3, P0 ;  /* 0x000000ffff137224 */ /* 0x000fe400000e0603 */
[C---:B------:R-:W-:Y:S02]  /*0ca0*/  IMAD R10, R5.reuse, 0x4, R10 ;  /* 0x00000004050a7824 */ /* 0x040fe400078e020a */
[----:B------:R-:W-:-:S02]  /*0cb0*/  IMAD R9, R5, 0x4, R9 ;  /* 0x0000000405097824 */ /* 0x000fc400078e0209 */
[C---:B------:R-:W-:Y:S02]  /*0cc0*/  IMAD R8, R5.reuse, 0x4, R8 ;  /* 0x0000000405087824 */ /* 0x040fe400078e0208 */
[----:B------:R-:W-:Y:S01]  /*0cd0*/  IMAD R7, R5, 0x4, R7 ;  /* 0x0000000405077824 */ /* 0x000fe200078e0207 */
[----:B------:R-:W-:Y:S06]  /*0ce0*/  BRA.U UP0, `(.L_x_256) ;  /* 0xfffffff500e87547 */ /* 0x000fec000b83ffff */
.L_x_244:
[----:B------:R-:W-:-:S09]  /*0cf0*/  UISETP.NE.AND UP0, UPT, UR7, URZ, UPT ;  /* 0x000000ff0700728c */ /* 0x000fd2000bf05270 */
[----:B------:R-:W-:Y:S05]  /*0d00*/  BRA.U !UP0, `(.L_x_243) ;  /* 0x0000000108c07547 */ /* 0x000fea000b800000 */
[----:B------:R-:W0:Y:S01]  /*0d10*/  LDCU.64 UR10, c[0x0][0x388] ;  /* 0x00007100ff0a77ac */ /* 0x000e220008000a00 */
[----:B------:R-:W1:Y:S01]  /*0d20*/  LDC R2, c[0x0][0x3ac] ;  /* 0x0000eb00ff027b82 */ /* 0x000e620000000800 */
[----:B------:R-:W-:Y:S01]  /*0d30*/  IADD3 R9, P0, P1, R12, UR4, R13 ;  /* 0x000000040c097c10 */ /* 0x000fe2000f91e00d */
[----:B------:R-:W-:Y:S01]  /*0d40*/  IMAD R3, R5, UR4, R0 ;  /* 0x0000000405037c24 */ /* 0x000fe2000f8e0200 */
[----:B------:R-:W2:Y:S02]  /*0d50*/  LDCU UR14, c[0x0][0x398] ;  /* 0x00007300ff0e77ac */ /* 0x000ea40008000800 */
[----:B------:R-:W-:Y:S01]  /*0d60*/  IADD3.X R10, PT, PT, RZ, RZ, RZ, P0, P1 ;  /* 0x000000ffff0a7210 */ /* 0x000fe200007e24ff */
[----:B------:R-:W3:Y:S01]  /*0d70*/  LDCU.64 UR12, c[0x0][0x390] ;  /* 0x00007200ff0c77ac */ /* 0x000ee20008000a00 */
[----:B------:R-:W-:Y:S01]  /*0d80*/  UIADD3 UR6, UPT, UPT, -UR7, URZ, URZ ;  /* 0x000000ff07067290 */ /* 0x000fe2000fffe1ff */
[----:B0-----:R-:W-:-:S04]  /*0d90*/  LEA R8, P2, R9, UR10, 0x2 ;  /* 0x0000000a09087c11 */ /* 0x001fc8000f8410ff */
[----:B--2---:R-:W-:-:S09]  /*0da0*/  LEA.HI.X R9, R9, UR11, R10, 0x2, P2 ;  /* 0x0000000b09097c11 */ /* 0x004fd200090f140a */
.L_x_260:
[----:B---3--:R-:W-:Y:S01]  /*0db0*/  IADD3 R10, P0, P1, R3, UR12, R14 ;  /* 0x0000000c030a7c10 */ /* 0x008fe2000f91e00e */
[----:B------:R0:W5:Y:S03]  /*0dc0*/  LDG.E.CONSTANT R7, desc[UR8][R8.64] ;  /* 0x0000000808077981 */ /* 0x000166000c1e9900 */
[----:B------:R-:W-:-:S05]  /*0dd0*/  IADD3.X R11, PT, PT, RZ, UR13, RZ, P0, P1 ;  /* 0x0000000dff0b7c10 */ /* 0x000fca00087e24ff */
[----:B------:R-:W2:Y:S01]  /*0de0*/  LDG.E.U8.CONSTANT R10, desc[UR8][R10.64] ;  /* 0x000000080a0a7981 */ /* 0x000ea2000c1e9100 */
[----:B------:R-:W-:Y:S01]  /*0df0*/  UIADD3 UR6, UPT, UPT, UR6, 0x1, URZ ;  /* 0x0000000106067890 */ /* 0x000fe2000fffe0ff */
[----:B------:R-:W-:Y:S03]  /*0e00*/  BSSY.RECONVERGENT B0, `(.L_x_257) ;  /* 0x0000019000007945 */ /* 0x000fe60003800200 */
[----:B------:R-:W-:Y:S01]  /*0e10*/  UISETP.NE.AND UP0, UPT, UR6, URZ, UPT ;  /* 0x000000ff0600728c */ /* 0x000fe2000bf05270 */
        /* <DEDUP_REMOVED lines=20> */
.L_x_258:
[----:B------:R-:W-:-:S04]  /*0f60*/  PRMT R5, R10, 0x8880, RZ ;  /* 0x000088800a057816 */ /* 0x000fc800000000ff */
[----:B------:R-:W-:-:S04]  /*0f70*/  ISETP.GT.AND P0, PT, R5, -0x1, PT ;  /* 0xffffffff0500780c */ /* 0x000fc80003f04270 */
[----:B------:R-:W-:-:S09]  /*0f80*/  FSEL R5, -RZ, RZ, !P0 ;  /* 0x000000ffff057208 */ /* 0x000fd20004000100 */
.L_x_259:
[----:B------:R-:W-:Y:S05]  /*0f90*/  BSYNC.RECONVERGENT B0 ;  /* 0x0000000000007941 */ /* 0x000fea0003800200 */
.L_x_257:
[----:B------:R-:W-:Y:S01]  /*0fa0*/  FMUL R10, R5, UR14 ;  /* 0x0000000e050a7c20 */ /* 0x000fe20008400000 */
[----:B------:R-:W-:Y:S01]  /*0fb0*/  IADD3 R8, P0, PT, R8, 0x4, RZ ;  /* 0x0000000408087810 */ /* 0x000fe20007f1e0ff */
[----:B-1----:R-:W-:Y:S02]  /*0fc0*/  IMAD.MOV.U32 R5, RZ, RZ, R2 ;  /* 0x000000ffff057224 */ /* 0x002fe400078e0002 */
[----:B-----5:R-:W-:Y:S02]  /*0fd0*/  FFMA R4, R7, R10, R4 ;  /* 0x0000000a07047223 */ /* 0x020fe40000000004 */
[----:B------:R-:W-:Y:S02]  /*0fe0*/  IMAD.X R9, RZ, RZ, R9, P0 ;  /* 0x000000ffff097224 */ /* 0x000fe400000e0609 */
[----:B------:R-:W-:Y:S01]  /*0ff0*/  IMAD.IADD R3, R3, 0x1, R5 ;  /* 0x0000000103037824 */ /* 0x000fe200078e0205 */
[----:B------:R-:W-:Y:S06]  /*1000*/  BRA.U UP0, `(.L_x_260) ;  /* 0xfffffffd00687547 */ /* 0x000fec000b83ffff */
.L_x_243:
[----:B------:R-:W0:Y:S01]  /*1010*/  LDC.64 R2, c[0x0][0x380] ;  /* 0x0000e000ff027b82 */ /* 0x000e220000000a00 */
[----:B------:R-:W-:Y:S01]  /*1020*/  IMAD.IADD R6, R6, 0x1, R15 ;  /* 0x0000000106067824 */ /* 0x000fe200078e020f */
[----:B------:R-:W-:-:S03]  /*1030*/  F2FP.F16.F32.PACK_AB R4, RZ, R4 ;  /* 0x00000004ff04723e */ /* 0x000fc600000000ff */
[----:B------:R-:W-:-:S04]  /*1040*/  IMAD R5, R6, R5, R0 ;  /* 0x0000000506057224 */ /* 0x000fc800078e0200 */
[----:B0-----:R-:W-:-:S05]  /*1050*/  IMAD.WIDE.U32 R2, R5, 0x2, R2 ;  /* 0x0000000205027825 */ /* 0x001fca00078e0002 */
[----:B------:R-:W-:Y:S01]  /*1060*/  STG.E.U16 desc[UR8][R2.64], R4 ;  /* 0x0000000402007986 */ /* 0x000fe2000c101508 */
[----:B------:R-:W-:Y:S05]  /*1070*/  EXIT ;  /* 0x000000000000794d */ /* 0x000fea0003800000 */
.L_x_261:
        /* <DEDUP_REMOVED lines=16> */
.L_x_322:


//--------------------- .text.fp16_softmax_kernel --------------------------
	.section	.text.fp16_softmax_kernel,"ax",@progbits
	.align	128
        .global         fp16_softmax_kernel
        .type           fp16_softmax_kernel,@function
        .size           fp16_softmax_kernel,(.L_x_316 - fp16_softmax_kernel)
        .other          fp16_softmax_kernel,@"STO_CUDA_ENTRY STV_DEFAULT"
fp16_softmax_kernel:
.text.fp16_softmax_kernel:
[----:B------:R-:W-:Y:S08]  /*0000*/  LDC R1, c[0x0][0x37c] ;  /* 0x0000df00ff017b82 */ /* 0x000ff00000000800 */
[----:B------:R-:W0:Y:S08]  /*0010*/  S2UR UR4, SR_CTAID.X ;  /* 0x00000000000479c3 */ /* 0x000e300000002500 */
[----:B------:R-:W0:Y:S02]  /*0020*/  LDC R0, c[0x0][0x390] ;  /* 0x0000e400ff007b82 */ /* 0x000e240000000800 */
[----:B0-----:R-:W-:-:S13]  /*0030*/  ISETP.LE.U32.AND P0, PT, R0, UR4, PT ;  /* 0x0000000400007c0c */ /* 0x001fda000bf03070 */
[----:B------:R-:W-:Y:S05]  /*0040*/  @P0 EXIT ;  /* 0x000000000000094d */ /* 0x000fea0003800000 */
[----:B------:R-:W0:Y:S01]  /*0050*/  S2R R5, SR_TID.X ;  /* 0x0000000000057919 */ /* 0x000e220000002100 */
[----:B------:R-:W1:Y:S01]  /*0060*/  LDC R10, c[0x0][0x394] ;  /* 0x0000e500ff0a7b82 */ /* 0x000e620000000800 */
[----:B------:R-:W2:Y:S01]  /*0070*/  LDCU.64 UR8, c[0x0][0x358] ;  /* 0x00006b00ff0877ac */ /* 0x000ea20008000a00 */
[----:B------:R-:W-:Y:S01]  /*0080*/  BSSY.RECONVERGENT B0, `(.L_x_262) ;  /* 0x0000011000007945 */ /* 0x000fe20003800200 */
[----:B------:R-:W-:-:S05]  /*0090*/  IMAD.MOV.U32 R0, RZ, RZ, -0x2feafd07 ;  /* 0xd01502f9ff007424 */ /* 0x000fca00078e00ff */
[----:B------:R-:W3:Y:S01]  /*00a0*/  LDC.64 R2, c[0x0][0x388] ;  /* 0x0000e200ff027b82 */ /* 0x000ee20000000a00 */
[----:B-1----:R-:W-:Y:S01]  /*00b0*/  IMAD R4, R10, UR4, RZ ;  /* 0x000000040a047c24 */ /* 0x002fe2000f8e02ff */
[----:B0-----:R-:W-:-:S03]  /*00c0*/  ISETP.GE.U32.AND P0, PT, R5, R10, PT ;  /* 0x0000000a0500720c */ /* 0x001fc60003f06070 */
[----:B---3--:R-:W-:-:S10]  /*00d0*/  IMAD.WIDE.U32 R2, R4, 0x2, R2 ;  /* 0x0000000204027825 */ /* 0x008fd400078e0002 */
[----:B--2---:R-:W-:Y:S05]  /*00e0*/  @P0 BRA `(.L_x_263) ;  /* 0x0000000000280947 */ /* 0x004fea0003800000 */
[----:B------:R-:W0:Y:S01]  /*00f0*/  LDC R8, c[0x0][0x360] ;  /* 0x0000d800ff087b82 */ /* 0x000e220000000800 */
[----:B------:R-:W-:Y:S01]  /*0100*/  IMAD.MOV.U32 R0, RZ, RZ, -0x2feafd07 ;  /* 0xd01502f9ff007424 */ /* 0x000fe200078e00ff */
[----:B------:R-:W-:-:S07]  /*0110*/  MOV R9, R5 ;  /* 0x0000000500097202 */ /* 0x000fce0000000f00 */
.L_x_264:
[----:B------:R-:W-:-:S06]  /*0120*/  IMAD.WIDE.U32 R6, R9, 0x2, R2 ;  /* 0x0000000209067825 */ /* 0x000fcc00078e0002 */
[----:B------:R-:W2:Y:S01]  /*0130*/  LDG.E.U16.CONSTANT R6, desc[UR8][R6.64] ;  /* 0x0000000806067981 */ /* 0x000ea2000c1e9500 */
[----:B0-----:R-:W-:-:S05]  /*0140*/  IMAD.IADD R9, R8, 0x1, R9 ;  /* 0x0000000108097824 */ /* 0x001fca00078e0209 */
[----:B------:R-:W-:Y:S01]  /*0150*/  ISETP.GE.U32.AND P0, PT, R9, R10, PT ;  /* 0x0000000a0900720c */ /* 0x000fe20003f06070 */
[----:B--2---:R-:W-:-:S05]  /*0160*/  HADD2.F32 R11, -RZ, R6.H0_H0 ;  /* 0x20000006ff0b7230 */ /* 0x004fca0000004100 */
[----:B------:R-:W-:-:S07]  /*0170*/  FMNMX R0, R11, R0, !PT ;  /* 0x000000000b007209 */ /* 0x000fce0007800000 */
[----:B------:R-:W-:Y:S05]  /*0180*/  @!P0 BRA `(.L_x_264) ;  /* 0xfffffffc00e48947 */ /* 0x000fea000383ffff */
.L_x_263:
[----:B------:R-:W-:Y:S05]  /*0190*/  BSYNC.RECONVERGENT B0 ;  /* 0x0000000000007941 */ /* 0x000fea0003800200 */
.L_x_262:
[----:B------:R-:W0:Y:S01]  /*01a0*/  S2UR UR5, SR_CgaCtaId ;  /* 0x00000000000579c3 */ /* 0x000e220000008800 */
[----:B------:R-:W-:Y:S01]  /*01b0*/  UMOV UR4, 0x400 ;  /* 0x0000040000047882 */ /* 0x000fe20000000000 */
[----:B------:R-:W1:Y:S01]  /*01c0*/  LDCU UR7, c[0x0][0x360] ;  /* 0x00006c00ff0777ac */ /* 0x000e620008000800 */
[----:B------:R-:W-:Y:S02]  /*01d0*/  UIADD3 UR4, UPT, UPT, UR4, 0x80, URZ ;  /* 0x0000008004047890 */ /* 0x000fe4000fffe0ff */
[----:B-1----:R-:W-:Y:S02]  /*01e0*/  UISETP.GE.U32.AND UP0, UPT, UR7, 0x2, UPT ;  /* 0x000000020700788c */ /* 0x002fe4000bf06070 */
[----:B0-----:R-:W-:-:S06]  /*01f0*/  ULEA UR4, UR5, UR4, 0x18 ;  /* 0x0000000405047291 */ /* 0x001fcc000f8ec0ff */
[----:B------:R-:W-:-:S05]  /*0200*/  LEA R9, R5, UR4, 0x2 ;  /* 0x0000000405097c11 */ /* 0x000fca000f8e10ff */
[----:B------:R0:W-:Y:S01]  /*0210*/  STS [R9], R0 ;  /* 0x0000000009007388 */ /* 0x0001e20000000800 */
[----:B------:R-:W-:Y:S06]  /*0220*/  BAR.SYNC.DEFER_BLOCKING 0x0 ;  /* 0x0000000000007b1d */ /* 0x000fec0000010000 */
[----:B------:R-:W-:Y:S05]  /*0230*/  BRA.U !UP0, `(.L_x_265) ;  /* 0x0000000108307547 */ /* 0x000fea000b800000 */
[----:B0-----:R-:W-:-:S07]  /*0240*/  MOV R0, UR7 ;  /* 0x0000000700007c02 */ /* 0x001fce0008000f00 */
.L_x_266:
[----:B------:R-:W-:-:S04]  /*0250*/  SHF.R.U32.HI R8, RZ, 0x1, R0 ;  /* 0x00000001ff087819 */ /* 0x000fc80000011600 */
[----:B------:R-:W-:-:S13]  /*0260*/  ISETP.GE.U32.AND P0, PT, R5, R8, PT ;  /* 0x000000080500720c */ /* 0x000fda0003f06070 */
[----:B------:R-:W-:Y:S01]  /*0270*/  @!P0 IMAD R7, R8, 0x4, R9 ;  /* 0x0000000408078824 */ /* 0x000fe200078e0209 */
[----:B------:R-:W-:Y:S05]  /*0280*/  @!P0 LDS R6, [R9] ;  /* 0x0000000009068984 */ /* 0x000fea0000000800 */
[----:B------:R-:W0:Y:S02]  /*0290*/  @!P0 LDS R7, [R7] ;  /* 0x0000000007078984 */ /* 0x000e240000000800 */
[----:B0-----:R-:W-:-:S05]  /*02a0*/  @!P0 FMNMX R6, R6, R7, !PT ;  /* 0x0000000706068209 */ /* 0x001fca0007800000 */
[----:B------:R1:W-:Y:S01]  /*02b0*/  @!P0 STS [R9], R6 ;  /* 0x0000000609008388 */ /* 0x0003e20000000800 */
[----:B------:R-:W-:Y:S01]  /*02c0*/  BAR.SYNC.DEFER_BLOCKING 0x0 ;  /* 0x0000000000007b1d */ /* 0x000fe20000010000 */
[----:B------:R-:W-:Y:S02]  /*02d0*/  ISETP.GT.U32.AND P0, PT, R0, 0x3, PT ;  /* 0x000000030000780c */ /* 0x000fe40003f04070 */
[----:B------:R-:W-:-:S11]  /*02e0*/  MOV R0, R8 ;  /* 0x0000000800007202 */ /* 0x000fd60000000f00 */
[----:B-1----:R-:W-:Y:S05]  /*02f0*/  @P0 BRA `(.L_x_266) ;  /* 0xfffffffc00d40947 */ /* 0x002fea000383ffff */
.L_x_265:
[----:B------:R-:W1:Y:S01]  /*0300*/  S2UR UR6, SR_CgaCtaId ;  /* 0x00000000000679c3 */ /* 0x000e620000008800 */
[----:B------:R-:W2:Y:S01]  /*0310*/  LDCU UR10, c[0x0][0x394] ;  /* 0x00007280ff0a77ac */ /* 0x000ea20008000800 */
[----:B------:R-:W-:Y:S01]  /*0320*/  BSSY.RECONVERGENT B0, `(.L_x_267) ;  /* 0x0000031000007945 */ /* 0x000fe20003800200 */
[----:B0-----:R-:W-:Y:S01]  /*0330*/  IMAD.MOV.U32 R0, RZ, RZ, RZ ;  /* 0x000000ffff007224 */ /* 0x001fe200078e00ff */
[----:B------:R-:W-:Y:S01]  /*0340*/  UMOV UR5, 0x400 ;  /* 0x0000040000057882 */ /* 0x000fe20000000000 */
[----:B--2---:R-:W-:Y:S01]  /*0350*/  ISETP.GE.U32.AND P0, PT, R5, UR10, PT ;  /* 0x0000000a05007c0c */ /* 0x004fe2000bf06070 */
[----:B-1----:R-:W-:-:S09]  /*0360*/  ULEA UR5, UR6, UR5, 0x18 ;  /* 0x0000000506057291 */ /* 0x002fd2000f8ec0ff */
[----:B------:R-:W0:Y:S01]  /*0370*/  LDS R6, [UR5+0x80] ;  /* 0x00008005ff067984 */ /* 0x000e220008000800 */
[----:B------:R-:W-:Y:S06]  /*0380*/  BAR.SYNC.DEFER_BLOCKING 0x0 ;  /* 0x0000000000007b1d */ /* 0x000fec0000010000 */
[----:B------:R-:W-:Y:S05]  /*0390*/  @P0 BRA `(.L_x_268) ;  /* 0x0000000000a40947 */ /* 0x000fea0003800000 */
[----:B------:R-:W1:Y:S01]  /*03a0*/  I2F.U32.RP R7, UR7 ;  /* 0x0000000700077d06 */ /* 0x000e620008209000 */
[----:B------:R-:W-:Y:S02]  /*03b0*/  IMAD.MOV.U32 R8, RZ, RZ, RZ ;  /* 0x000000ffff087224 */ /* 0x000fe400078e00ff */
[----:B------:R-:W-:Y:S01]  /*03c0*/  HFMA2 R0, -RZ, RZ, 0, 0 ;  /* 0x00000000ff007431 */ /* 0x000fe200000001ff */
[----:B------:R-:W-:-:S04]  /*03d0*/  ISETP.NE.U32.AND P0, PT, RZ, UR7, PT ;  /* 0x00000007ff007c0c */ /* 0x000fc8000bf05070 */
[----:B-1----:R-:W1:Y:S02]  /*03e0*/  MUFU.RCP R7, R7 ;  /* 0x0000000700077308 */ /* 0x002e640000001000 */
[----:B-1----:R-:W-:Y:S02]  /*03f0*/  IADD3 R10, PT, PT, R7, 0xffffffe, RZ ;  /* 0x0ffffffe070a7810 */ /* 0x002fe40007ffe0ff */
[----:B------:R-:W-:-:S04]  /*0400*/  LOP3.LUT R7, RZ, UR7, RZ, 0x33, !PT ;  /* 0x00000007ff077c12 */ /* 0x000fc8000f8e33ff */
[----:B------:R-:W1:Y:S02]  /*0410*/  F2I.FTZ.U32.TRUNC.NTZ R9, R10 ;  /* 0x0000000a00097305 */ /* 0x000e64000021f000 */
[----:B-1----:R-:W-:-:S04]  /*0420*/  IMAD.MOV R11, RZ, RZ, -R9 ;  /* 0x000000ffff0b7224 */ /* 0x002fc800078e0a09 */
[----:B------:R-:W-:-:S04]  /*0430*/  IMAD R11, R11, UR7, RZ ;  /* 0x000000070b0b7c24 */ /* 0x000fc8000f8e02ff */
[----:B------:R-:W-:Y:S01]  /*0440*/  IMAD.HI.U32 R8, R9, R11, R8 ;  /* 0x0000000b09087227 */ /* 0x000fe200078e0008 */
[----:B------:R-:W-:-:S07]  /*0450*/  MOV R9, R5 ;  /* 0x0000000500097202 */ /* 0x000fce0000000f00 */
.L_x_269:
[----:B-1----:R-:W-:-:S06]  /*0460*/  IMAD.WIDE.U32 R10, R9, 0x2, R2 ;  /* 0x00000002090a7825 */ /* 0x002fcc00078e0002 */
[----:B------:R-:W2:Y:S01]  /*0470*/  LDG.E.U16.CONSTANT R10, desc[UR8][R10.64] ;  /* 0x000000080a0a7981 */ /* 0x000ea2000c1e9500 */
[----:B------:R-:W-:-:S04]  /*0480*/  IMAD.HI.U32 R12, R8, R9, RZ ;  /* 0x00000009080c7227 */ /* 0x000fc800078e00ff */
[----:B------:R-:W-:Y:S02]  /*0490*/  IMAD.MOV R12, RZ, RZ, -R12 ;  /* 0x000000ffff0c7224 */ /* 0x000fe400078e0a0c */
[----:B------:R-:W-:Y:S02]  /*04a0*/  IMAD.MOV.U32 R15, RZ, RZ, 0x437c0000 ;  /* 0x437c0000ff0f7424 */ /* 0x000fe400078e00ff */
[----:B------:R-:W-:Y:S01]  /*04b0*/  IMAD R14, R12, UR7, R9 ;  /* 0x000000070c0e7c24 */ /* 0x000fe2000f8e0209 */
[----:B------:R-:W-:-:S04]  /*04c0*/  MOV R12, 0x3bbb989d ;  /* 0x3bbb989d000c7802 */ /* 0x000fc80000000f00 */
[----:B------:R-:W-:-:S13]  /*04d0*/  ISETP.GE.U32.AND P1, PT, R14, UR7, PT ;  /* 0x000000070e007c0c */ /* 0x000fda000bf26070 */
[----:B------:R-:W-:-:S04]  /*04e0*/  @P1 IADD3 R14, PT, PT, R14, -UR7, RZ ;  /* 0x800000070e0e1c10 */ /* 0x000fc8000fffe0ff */
[----:B------:R-:W-:-:S13]  /*04f0*/  ISETP.GE.U32.AND P1, PT, R14, UR7, PT ;  /* 0x000000070e007c0c */ /* 0x000fda000bf26070 */
[----:B------:R-:W-:-:S05]  /*0500*/  @P1 VIADD R14, R14, -UR7 ;  /* 0x800000070e0e1c36 */ /* 0x000fca0008000000 */
[----:B------:R-:W-:-:S04]  /*0510*/  SEL R14, R7, R14, !P0 ;  /* 0x0000000e070e7207 */ /* 0x000fc80004000000 */
[----:B------:R-:W-:Y:S01]  /*0520*/  IADD3 R14, PT, PT, -R14, R9, R5 ;  /* 0x000000090e0e7210 */ /* 0x000fe20007ffe105 */
[----:B------:R-:W-:-:S03]  /*0530*/  VIADD R9, R9, UR7 ;  /* 0x0000000709097c36 */ /* 0x000fc60008000000 */
[----:B------:R-:W-:Y:S02]  /*0540*/  LEA R14, R14, UR4, 0x2 ;  /* 0x000000040e0e7c11 */ /* 0x000fe4000f8e10ff */
[----:B------:R-:W-:Y:S01]  /*0550*/  ISETP.GE.U32.AND P1, PT, R9, UR10, PT ;  /* 0x0000000a09007c0c */ /* 0x000fe2000bf26070 */
[----:B--2---:R-:W-:-:S05]  /*0560*/  HADD2.F32 R13, -RZ, R10.H0_H0 ;  /* 0x2000000aff0d7230 */ /* 0x004fca0000004100 */
[----:B0-----:R-:W-:-:S04]  /*0570*/  FADD R13, -R6, R13 ;  /* 0x0000000d060d7221 */ /* 0x001fc80000000100 */
[----:B------:R-:W-:-:S04]  /*0580*/  FFMA.SAT R12, R13, R12, 0.5 ;  /* 0x3f0000000d0c7423 */ /* 0x000fc8000000200c */
[----:B------:R-:W-:-:S04]  /*0590*/  FFMA.RM R12, R12, R15, 12582913 ;  /* 0x4b4000010c0c7423 */ /* 0x000fc8000000400f */
[C---:B------:R-:W-:Y:S01]  /*05a0*/  FADD R10, R12.reuse, -12583039 ;  /* 0xcb40007f0c0a7421 */ /* 0x040fe20000000000 */
[----:B------:R-:W-:-:S03]  /*05b0*/  SHF.L.U32 R12, R12, 0x17, RZ ;  /* 0x000000170c0c7819 */ /* 0x000fc600000006ff */
[----:B------:R-:W-:-:S04]  /*05c0*/  FFMA R10, R13, 1.4426950216293334961, -R10 ;  /* 0x3fb8aa3b0d0a7823 */ /* 0x000fc8000000080a */
[----:B------:R-:W-:-:S04]  /*05d0*/  FFMA R10, R13, 1.925963033500011079e-08, R10 ;  /* 0x32a570600d0a7823 */ /* 0x000fc8000000000a */
[----:B------:R-:W0:Y:S02]  /*05e0*/  MUFU.EX2 R11, R10 ;  /* 0x0000000a000b7308 */ /* 0x000e240000000800 */
[----:B0-----:R-:W-:-:S04]  /*05f0*/  FMUL R11, R12, R11 ;  /* 0x0000000b0c0b7220 */ /* 0x001fc80000400000 */
[----:B------:R-:W-:Y:S01]  /*0600*/  FADD R0, R11, R0 ;  /* 0x000000000b007221 */ /* 0x000fe20000000000 */
[----:B------:R1:W-:Y:S01]  /*0610*/  STS [R14], R11 ;  /* 0x0000000b0e007388 */ /* 0x0003e20000000800 */
[----:B------:R-:W-:Y:S05]  /*0620*/  @!P1 BRA `(.L_x_269) ;  /* 0xfffffffc008c9947 */ /* 0x000fea000383ffff */
.L_x_268:
[----:B------:R-:W-:Y:S05]  /*0630*/  BSYNC.RECONVERGENT B0 ;  /* 0x0000000000007941 */ /* 0x000fea0003800200 */
.L_x_267:
[----:B------:R-:W2:Y:S01]  /*0640*/  SHFL.DOWN PT, R7, R0, 0x10, 0x1f ;  /* 0x0a001f0000077f89 */ /* 0x000ea200000e0000 */
[----:B------:R-:W-:-:S13]  /*0650*/  LOP3.LUT P0, RZ, R5, 0x1f, RZ, 0xc0, !PT ;  /* 0x0000001f05ff7812 */ /* 0x000fda000780c0ff */
[----:B------:R-:W-:Y:S01]  /*0660*/  @!P0 LEA.HI R12, R5, UR5, RZ, 0x1d ;  /* 0x00000005050c8c11 */ /* 0x000fe2000f8fe8ff */
[----:B--2---:R-:W-:-:S05]  /*0670*/  FADD R7, R7, R0 ;  /* 0x0000000007077221 */ /* 0x004fca0000000000 */
[----:B------:R-:W2:Y:S02]  /*0680*/  SHFL.DOWN PT, R8, R7, 0x8, 0x1f ;  /* 0x09001f0007087f89 */ /* 0x000ea400000e0000 */
[----:B--2---:R-:W-:-:S05]  /*0690*/  FADD R8, R7, R8 ;  /* 0x0000000807087221 */ /* 0x004fca0000000000 */
[----:B------:R-:W2:Y:S02]  /*06a0*/  SHFL.DOWN PT, R9, R8, 0x4, 0x1f ;  /* 0x08801f0008097f89 */ /* 0x000ea400000e0000 */
[----:B--2---:R-:W-:-:S05]  /*06b0*/  FADD R9, R8, R9 ;  /* 0x0000000908097221 */ /* 0x004fca0000000000 */
[----:B------:R-:W2:Y:S02]  /*06c0*/  SHFL.DOWN PT, R10, R9, 0x2, 0x1f ;  /* 0x08401f00090a7f89 */ /* 0x000ea400000e0000 */
[----:B--2---:R-:W-:-:S05]  /*06d0*/  FADD R10, R9, R10 ;  /* 0x0000000a090a7221 */ /* 0x004fca0000000000 */
[----:B-1----:R-:W1:Y:S02]  /*06e0*/  SHFL.DOWN PT, R11, R10, 0x1, 0x1f ;  /* 0x08201f000a0b7f89 */ /* 0x002e6400000e0000 */
[----:B-1----:R-:W-:-:S05]  /*06f0*/  FADD R11, R10, R11 ;  /* 0x0000000b0a0b7221 */ /* 0x002fca0000000000 */
[----:B------:R1:W-:Y:S01]  /*0700*/  @!P0 STS [R12], R11 ;  /* 0x0000000b0c008388 */ /* 0x0003e20000000800 */
[----:B------:R-:W-:Y:S01]  /*0710*/  BAR.SYNC.DEFER_BLOCKING 0x0 ;  /* 0x0000000000007b1d */ /* 0x000fe20000010000 */
[----:B------:R-:W-:-:S13]  /*0720*/  ISETP.GT.U32.AND P0, PT, R5, 0x1f, PT ;  /* 0x0000001f0500780c */ /* 0x000fda0003f04070 */
[----:B-1----:R-:W-:Y:S05]  /*0730*/  @P0 BRA `(.L_x_270) ;  /* 0x00000000004c0947 */ /* 0x002fea0003800000 */
[----:B------:R-:W-:Y:S01]  /*0740*/  USHF.R.U32.HI UR4, URZ, 0x5, UR7 ;  /* 0x00000005ff047899 */ /* 0x000fe20008011607 */
[----:B------:R-:W-:-:S05]  /*0750*/  HFMA2 R0, -RZ, RZ, 0, 0 ;  /* 0x00000000ff007431 */ /* 0x000fca00000001ff */
[----:B------:R-:W-:Y:S01]  /*0760*/  ISETP.GE.U32.AND P0, PT, R5, UR4, PT ;  /* 0x0000000405007c0c */ /* 0x000fe2000bf06070 */
[----:B------:R-:W-:-:S12]  /*0770*/  UMOV UR4, 0xffffffff ;  /* 0xffffffff00047882 */ /* 0x000fd80000000000 */
[----:B------:R-:W-:-:S05]  /*0780*/  @!P0 LEA R7, R5, UR5, 0x2 ;  /* 0x0000000505078c11 */ /* 0x000fca000f8e10ff */
[----:B------:R1:W2:Y:S01]  /*0790*/  @!P0 LDS R0, [R7] ;  /* 0x0000000007008984 */ /* 0x0002a20000000800 */
[----:B------:R-:W-:Y:S05]  /*07a0*/  BRA.DIV UR4, `(.L_x_271) ;  /* 0x0000000204dc7947 */ /* 0x000fea000b800000 */
[----:B-12---:R-:W1:Y:S02]  /*07b0*/  SHFL.DOWN PT, R7, R0, 0x10, 0x1f ;  /* 0x0a001f0000077f89 */ /* 0x006e6400000e0000 */
[----:B-1----:R-:W-:-:S05]  /*07c0*/  FADD R7, R7, R0 ;  /* 0x0000000007077221 */ /* 0x002fca0000000000 */
[----:B------:R-:W1:Y:S02]  /*07d0*/  SHFL.DOWN PT, R8, R7, 0x8, 0x1f ;  /* 0x09001f0007087f89 */ /* 0x000e6400000e0000 */
[----:B-1----:R-:W-:-:S05]  /*07e0*/  FADD R8, R7, R8 ;  /* 0x0000000807087221 */ /* 0x002fca0000000000 */
[----:B------:R-:W1:Y:S02]  /*07f0*/  SHFL.DOWN PT, R9, R8, 0x4, 0x1f ;  /* 0x08801f0008097f89 */ /* 0x000e6400000e0000 */
[----:B-1----:R-:W-:-:S05]  /*0800*/  FADD R9, R8, R9 ;  /* 0x0000000908097221 */ /* 0x002fca0000000000 */
[----:B------:R-:W1:Y:S02]  /*0810*/  SHFL.DOWN PT, R10, R9, 0x2, 0x1f ;  /* 0x08401f00090a7f89 */ /* 0x000e6400000e0000 */
[----:B-1----:R-:W-:-:S05]  /*0820*/  FADD R10, R9, R10 ;  /* 0x0000000a090a7221 */ /* 0x002fca0000000000 */
[----:B------:R1:W2:Y:S02]  /*0830*/  SHFL.DOWN PT, R11, R10, 0x1, 0x1f ;  /* 0x08201f000a0b7f89 */ /* 0x0002a400000e0000 */
.L_x_279:
[----:B------:R-:W-:Y:S01]  /*0840*/  ISETP.NE.AND P0, PT, R5, RZ, PT ;  /* 0x000000ff0500720c */ /* 0x000fe20003f05270 */
[----:B--2---:R-:W-:-:S12]  /*0850*/  FADD R11, R10, R11 ;  /* 0x0000000b0a0b7221 */ /* 0x004fd80000000000 */
[----:B------:R2:W-:Y:S02]  /*0860*/  @!P0 STS [UR5], R11 ;  /* 0x0000000bff008988 */ /* 0x0005e40008000805 */
.L_x_270:
[----:B------:R-:W-:Y:S05]  /*0870*/  WARPSYNC.ALL ;  /* 0x0000000000007948 */ /* 0x000fea0003800000 */
[----:B------:R-:W-:Y:S01]  /*0880*/  BAR.SYNC.DEFER_BLOCKING 0x0 ;  /* 0x0000000000007b1d */ /* 0x000fe20000010000 */
[----:B------:R-:W-:-:S13]  /*0890*/  ISETP.GE.U32.AND P0, PT, R5, UR10, PT ;  /* 0x0000000a05007c0c */ /* 0x000fda000bf06070 */
[----:B------:R-:W-:Y:S05]  /*08a0*/  @P0 EXIT ;  /* 0x000000000000094d */ /* 0x000fea0003800000 */
[----:B------:R-:W3:Y:S01]  /*08b0*/  LDS R0, [UR5] ;  /* 0x00000005ff007984 */ /* 0x000ee20008000800 */
[----:B------:R-:W4:Y:S01]  /*08c0*/  LDCU UR6, c[0x0][0x394] ;  /* 0x00007280ff0677ac */ /* 0x000f220008000800 */
[----:B------:R-:W0:Y:S01]  /*08d0*/  LDCU.64 UR4, c[0x0][0x380] ;  /* 0x00007000ff0477ac */ /* 0x000e220008000a00 */
[----:B---3--:R-:W-:-:S05]  /*08e0*/  VIADD R7, R0, 0x1800000 ;  /* 0x0180000000077836 */ /* 0x008fca0000000000 */
[----:B------:R-:W-:-:S04]  /*08f0*/  LOP3.LUT R7, R7, 0x7f800000, RZ, 0xc0, !PT ;  /* 0x7f80000007077812 */ /* 0x000fc800078ec0ff */
[----:B------:R-:W-:-:S13]  /*0900*/  ISETP.GT.U32.AND P0, PT, R7, 0x1ffffff, PT ;  /* 0x01ffffff0700780c */ /* 0x000fda0003f04070 */
[----:B0---4-:R-:W-:Y:S05]  /*0910*/  @P0 BRA `(.L_x_272) ;  /* 0x00000000000c0947 */ /* 0x011fea0003800000 */
[----:B------:R-:W-:-:S07]  /*0920*/  MOV R8, 0x940 ;  /* 0x0000094000087802 */ /* 0x000fce0000000f00 */
[----:B-12---:R-:W-:Y:S05]  /*0930*/  CALL.REL.NOINC `($__internal_4_$__cuda_sm20_rcp_rn_f32_slowpath) ;  /* 0x0000000400047944 */ /* 0x006fea0003c00000 */
[----:B------:R-:W-:Y:S05]  /*0940*/  BRA `(.L_x_273) ;  /* 0x0000000000107947 */ /* 0x000fea0003800000 */
.L_x_272:
[----:B------:R-:W0:Y:S02]  /*0950*/  MUFU.RCP R7, R0 ;  /* 0x0000000000077308 */ /* 0x000e240000001000 */
[----:B0-----:R-:W-:-:S04]  /*0960*/  FFMA R8, R0, R7, -1 ;  /* 0xbf80000000087423 */ /* 0x001fc80000000007 */
[----:B------:R-:W-:-:S04]  /*0970*/  FADD.FTZ R8, -R8, -RZ ;  /* 0x800000ff08087221 */ /* 0x000fc80000010100 */
[----:B------:R-:W-:-:S07]  /*0980*/  FFMA R7, R7, R8, R7 ;  /* 0x0000000807077223 */ /* 0x000fce0000000007 */
.L_x_273:
[----:B0-----:R-:W-:-:S06]  /*0990*/  IMAD.WIDE.U32 R8, R5, 0x2, R2 ;  /* 0x0000000205087825 */ /* 0x001fcc00078e0002 */
[----:B------:R0:W2:Y:S01]  /*09a0*/  LDG.E.U16.CONSTANT R8, desc[UR8][R8.64] ;  /* 0x0000000808087981 */ /* 0x0000a2000c1e9500 */
[----:B------:R-:W-:Y:S02]  /*09b0*/  HFMA2 R0, -RZ, RZ, 0.96630859375, -0.0022525787353515625 ;  /* 0x3bbb989dff007431 */ /* 0x000fe400000001ff */
[----:B------:R-:W-:Y:S01]  /*09c0*/  IMAD.MOV.U32 R13, RZ, RZ, 0x437c0000 ;  /* 0x437c0000ff0d7424 */ /* 0x000fe200078e00ff */
[----:B0-----:R-:W-:Y:S02]  /*09d0*/  IADD3 R9, P0, PT, R4, R5, RZ ;  /* 0x0000000504097210 */ /* 0x001fe40007f1e0ff */
[----:B------:R-:W-:-:S03]  /*09e0*/  IADD3 R5, PT, PT, R5, UR7, RZ ;  /* 0x0000000705057c10 */ /* 0x000fc6000fffe0ff */
[----:B------:R-:W-:Y:S02]  /*09f0*/  IMAD.X R12, RZ, RZ, RZ, P0 ;  /* 0x000000ffff0c7224 */ /* 0x000fe400000e06ff */
[----:B--2---:R-:W-:Y:S01]  /*0a00*/  HADD2.F32 R11, -RZ, R8.H0_H0 ;  /* 0x20000008ff0b7230 */ /* 0x004fe20000004100 */
[----:B------:R-:W-:-:S04]  /*0a10*/  LEA R8, P0, R9, UR4, 0x1 ;  /* 0x0000000409087c11 */ /* 0x000fc8000f8008ff */
[----:B------:R-:W-:Y:S01]  /*0a20*/  FADD R11, -R6, R11 ;  /* 0x0000000b060b7221 */ /* 0x000fe20000000100 */
[----:B------:R-:W-:Y:S02]  /*0a30*/  LEA.HI.X R9, R9, UR5, R12, 0x1, P0 ;  /* 0x0000000509097c11 */ /* 0x000fe400080f0c0c */
[----:B------:R-:W-:Y:S01]  /*0a40*/  ISETP.GE.U32.AND P0, PT, R5, UR6, PT ;  /* 0x0000000605007c0c */ /* 0x000fe2000bf06070 */
[----:B------:R-:W-:-:S04]  /*0a50*/  FFMA.SAT R0, R11, R0, 0.5 ;  /* 0x3f0000000b007423 */ /* 0x000fc80000002000 */
[----:B------:R-:W-:-:S04]  /*0a60*/  FFMA.RM R0, R0, R13, 12582913 ;  /* 0x4b40000100007423 */ /* 0x000fc8000000400d */
[C---:B-1----:R-:W-:Y:S01]  /*0a70*/  FADD R10, R0.reuse, -12583039 ;  /* 0xcb40007f000a7421 */ /* 0x042fe20000000000 */
[----:B------:R-:W-:-:S03]  /*0a80*/  SHF.L.U32 R0, R0, 0x17, RZ ;  /* 0x0000001700007819 */ /* 0x000fc600000006ff */
[----:B------:R-:W-:-:S04]  /*0a90*/  FFMA R10, R11, 1.4426950216293334961, -R10 ;  /* 0x3fb8aa3b0b0a7823 */ /* 0x000fc8000000080a */
[----:B------:R-:W-:-:S04]  /*0aa0*/  FFMA R10, R11, 1.925963033500011079e-08, R10 ;  /* 0x32a570600b0a7823 */ /* 0x000fc8000000000a */
[----:B------:R-:W0:Y:S02]  /*0ab0*/  MUFU.EX2 R11, R10 ;  /* 0x0000000a000b7308 */ /* 0x000e240000000800 */
[----:B0-----:R-:W-:-:S04]  /*0ac0*/  FMUL R0, R0, R11 ;  /* 0x0000000b00007220 */ /* 0x001fc80000400000 */
[----:B------:R-:W-:-:S05]  /*0ad0*/  FMUL R0, R7, R0 ;  /* 0x0000000007007220 */ /* 0x000fca0000400000 */
[----:B------:R-:W-:-:S05]  /*0ae0*/  F2FP.F16.F32.PACK_AB R0, RZ, R0 ;  /* 0x00000000ff00723e */ /* 0x000fca00000000ff */
[----:B------:R0:W-:Y:S01]  /*0af0*/  STG.E.U16 desc[UR8][R8.64], R0 ;  /* 0x0000000008007986 */ /* 0x0001e2000c101508 */
[----:B------:R-:W-:Y:S05]  /*0b00*/  @!P0 BRA `(.L_x_273) ;  /* 0xfffffffc00a08947 */ /* 0x000fea000383ffff */
[----:B------:R-:W-:Y:S05]  /*0b10*/  EXIT ;  /* 0x000000000000794d */ /* 0x000fea0003800000 */
.L_x_271:
[----:B------:R-:W-:Y:S01]  /*0b20*/  IMAD.MOV.U32 R13, RZ, RZ, 0x10 ;  /* 0x00000010ff0d7424 */ /* 0x000fe200078e00ff */
[----:B------:R-:W-:Y:S01]  /*0b30*/  MOV R15, 0x1f ;  /* 0x0000001f000f7802 */ /* 0x000fe20000000f00 */
[----:B------:R-:W-:-:S07]  /*0b40*/  IMAD.MOV.U32 R12, RZ, RZ, -0x1 ;  /* 0xffffffffff0c7424 */ /* 0x000fce00078e00ff */
[----:B012---:R-:W-:Y:S05]  /*0b50*/  WARPSYNC.COLLECTIVE R12, `(.L_x_274) ;  /* 0x000000000c087348 */ /* 0x007fea0003c00000 */
[----:B--2---:R2:W3:Y:S02]  /*0b60*/  SHFL.DOWN P0, R11, R0, R13, R15 ;  /* 0x0800000d000b7389 */ /* 0x0044e4000000000f */
[----:B0123--:R-:W-:Y:S05]  /*0b70*/  ENDCOLLECTIVE ;  /* 0x000000000000791b */ /* 0x00ffea0003800000 */
.L_x_274:
[----:B------:R-:W-:Y:S02]  /*0b80*/  MOV R13, 0x8 ;  /* 0x00000008000d7802 */ /* 0x000fe40000000f00 */
[----:B------:R-:W-:-:S05]  /*0b90*/  MOV R7, R11 ;  /* 0x0000000b00077202 */ /* 0x000fca0000000f00 */
[----:B------:R-:W-:-:S04]  /*0ba0*/  FADD R7, R7, R0 ;  /* 0x0000000007077221 */ /* 0x000fc80000000000 */
[----:B------:R-:W-:-:S07]  /*0bb0*/  IMAD.MOV.U32 R0, RZ, RZ, R7 ;  /* 0x000000ffff007224 */ /* 0x000fce00078e0007 */
[----:B------:R-:W-:Y:S05]  /*0bc0*/  WARPSYNC.COLLECTIVE R12, `(.L_x_275) ;  /* 0x000000000c087348 */ /* 0x000fea0003c00000 */
[----:B------:R0:W1:Y:S02]  /*0bd0*/  SHFL.DOWN P0, R11, R0, R13, R15 ;  /* 0x0800000d000b7389 */ /* 0x000064000000000f */
[----:B01----:R-:W-:Y:S05]  /*0be0*/  ENDCOLLECTIVE ;  /* 0x000000000000791b */ /* 0x003fea0003800000 */
.L_x_275:
[----:B------:R-:W-:Y:S02]  /*0bf0*/  IMAD.MOV.U32 R13, RZ, RZ, 0x4 ;  /* 0x00000004ff0d7424 */ /* 0x000fe400078e00ff */
[----:B------:R-:W-:-:S04]  /*0c00*/  IMAD.MOV.U32 R8, RZ, RZ, R11 ;  /* 0x000000ffff087224 */ /* 0x000fc800078e000b */
[----:B------:R-:W-:-:S05]  /*0c10*/  FADD R8, R7, R8 ;  /* 0x0000000807087221 */ /* 0x000fca0000000000 */
[----:B------:R-:W-:-:S07]  /*0c20*/  MOV R0, R8 ;  /* 0x0000000800007202 */ /* 0x000fce0000000f00 */
[----:B------:R-:W-:Y:S05]  /*0c30*/  WARPSYNC.COLLECTIVE R12, `(.L_x_276) ;  /* 0x000000000c087348 */ /* 0x000fea0003c00000 */
[----:B------:R0:W1:Y:S02]  /*0c40*/  SHFL.DOWN P0, R11, R0, R13, R15 ;  /* 0x0800000d000b7389 */ /* 0x000064000000000f */
[----:B01----:R-:W-:Y:S05]  /*0c50*/  ENDCOLLECTIVE ;  /* 0x000000000000791b */ /* 0x003fea0003800000 */
.L_x_276:
[----:B------:R-:W-:Y:S02]  /*0c60*/  MOV R13, 0x2 ;  /* 0x00000002000d7802 */ /* 0x000fe40000000f00 */
[----:B------:R-:W-:-:S05]  /*0c70*/  MOV R9, R11 ;  /* 0x0000000b00097202 */ /* 0x000fca0000000f00 */
[----:B------:R-:W-:-:S04]  /*0c80*/  FADD R9, R8, R9 ;  /* 0x0000000908097221 */ /* 0x000fc80000000000 */
[----:B------:R-:W-:-:S07]  /*0c90*/  IMAD.MOV.U32 R0, RZ, RZ, R9 ;  /* 0x000000ffff007224 */ /* 0x000fce00078e0009 */
[----:B------:R-:W-:Y:S05]  /*0ca0*/  WARPSYNC.COLLECTIVE R12, `(.L_x_277) ;  /* 0x000000000c087348 */ /* 0x000fea0003c00000 */
[----:B------:R0:W1:Y:S02]  /*0cb0*/  SHFL.DOWN P0, R11, R0, R13, R15 ;  /* 0x0800000d000b7389 */ /* 0x000064000000000f */
[----:B01----:R-:W-:Y:S05]  /*0cc0*/  ENDCOLLECTIVE ;  /* 0x000000000000791b */ /* 0x003fea0003800000 */
.L_x_277:
[----:B------:R-:W-:Y:S02]  /*0cd0*/  IMAD.MOV.U32 R13, RZ, RZ, 0x1 ;  /* 0x00000001ff0d7424 */ /* 0x000fe400078e00ff */
[----:B------:R-:W-:-:S04]  /*0ce0*/  IMAD.MOV.U32 R10, RZ, RZ, R11 ;  /* 0x000000ffff0a7224 */ /* 0x000fc800078e000b */
[----:B------:R-:W-:-:S05]  /*0cf0*/  FADD R10, R9, R10 ;  /* 0x0000000a090a7221 */ /* 0x000fca0000000000 */
[----:B------:R-:W-:-:S07]  /*0d00*/  MOV R0, R10 ;  /* 0x0000000a00007202 */ /* 0x000fce0000000f00 */
[----:B------:R-:W-:Y:S05]  /*0d10*/  WARPSYNC.COLLECTIVE R12, `(.L_x_278) ;  /* 0x000000000c087348 */ /* 0x000fea0003c00000 */
[----:B------:R0:W1:Y:S02]  /*0d20*/  SHFL.DOWN P0, R11, R0, R13, R15 ;  /* 0x0800000d000b7389 */ /* 0x000064000000000f */
[----:B01----:R-:W-:Y:S05]  /*0d30*/  ENDCOLLECTIVE ;  /* 0x000000000000791b */ /* 0x003fea0003800000 */
.L_x_278:
[----:B------:R-:W-:Y:S05]  /*0d40*/  BRA `(.L_x_279) ;  /* 0xfffffff800bc7947 */ /* 0x000fea000383ffff */
        .weak           $__internal_4_$__cuda_sm20_rcp_rn_f32_slowpath
        .type           $__internal_4_$__cuda_sm20_rcp_rn_f32_slowpath,@function
        .size           $__internal_4_$__cuda_sm20_rcp_rn_f32_slowpath,(.L_x_316 - $__internal_4_$__cuda_sm20_rcp_rn_f32_slowpath)
$__internal_4_$__cuda_sm20_rcp_rn_f32_slowpath:
[----:B------:R-:W-:-:S04]  /*0d50*/  SHF.L.U32 R7, R0, 0x1, RZ ;  /* 0x0000000100077819 */ /* 0x000fc800000006ff */
        /* <DEDUP_REMOVED lines=14> */
.L_x_280:
[----:B------:R-:W-:-:S04]  /*0e40*/  IADD3 R9, PT, PT, R7, -0xfd, RZ ;  /* 0xffffff0307097810 */ /* 0x000fc80007ffe0ff */
[----:B------:R-:W-:-:S13]  /*0e50*/  ISETP.GT.U32.AND P0, PT, R9, 0x1, PT ;  /* 0x000000010900780c */ /* 0x000fda0003f04070 */
[----:B------:R-:W-:Y:S05]  /*0e60*/  @P0 BRA `(.L_x_282) ;  /* 0x0000000000780947 */ /* 0x000fea0003800000 */
[----:B------:R-:W-:Y:S01]  /*0e70*/  LOP3.LUT R10, R0, 0x7fffff, RZ, 0xc0, !PT ;  /* 0x007fffff000a7812 */ /* 0x000fe200078ec0ff */
[----:B------:R-:W-:Y:S01]  /*0e80*/  IMAD.MOV.U32 R14, RZ, RZ, 0x3 ;  /* 0x00000003ff0e7424 */ /* 0x000fe200078e00ff */
[----:B------:R-:W-:Y:S02]  /*0e90*/  IADD3 R7, PT, PT, R7, -0xfc, RZ ;  /* 0xffffff0407077810 */ /* 0x000fe40007ffe0ff */
        /* <DEDUP_REMOVED lines=12> */
[----:B------:R-:W-:-:S02]  /*0f60*/  IADD3 R11, PT, PT, -R11, RZ, RZ ;  /* 0x000000ff0b0b7210 */ /* 0x000fc40007ffe1ff */
[-C--:B------:R-:W-:Y:S02]  /*0f70*/  SHF.R.U32.HI R10, RZ, R9.reuse, R10 ;  /* 0x00000009ff0a7219 */ /* 0x080fe4000001160a */
[--C-:B------:R-:W-:Y:S02]  /*0f80*/  LOP3.LUT P1, RZ, R11, R9, R12.reuse, 0xf8, !PT ;  /* 0x000000090bff7212 */ /* 0x100fe4000782f80c */
[C---:B------:R-:W-:Y:S02]  /*0f90*/  LOP3.LUT P0, RZ, R10.reuse, 0x1, RZ, 0xc0, !PT ;  /* 0x000000010aff7812 */ /* 0x040fe4000780c0ff */
[----:B------:R-:W-:Y:S02]  /*0fa0*/  LOP3.LUT P2, RZ, R10, 0x2, RZ, 0xc0, !PT ;  /* 0x000000020aff7812 */ /* 0x000fe4000784c0ff */
[----:B------:R-:W-:Y:S02]  /*0fb0*/  SHF.R.U32.HI R7, RZ, R7, R12 ;  /* 0x00000007ff077219 */ /* 0x000fe4000001160c */
[----:B------:R-:W-:-:S02]  /*0fc0*/  PLOP3.LUT P0, PT, P0, P1, P2, 0xe0, 0x0 ;  /* 0x000000000000781c */ /* 0x000fc40000703c20 */
[----:B------:R-:W-:Y:S02]  /*0fd0*/  LOP3.LUT P1, RZ, R0, 0x7fffff, RZ, 0xc0, !PT ;  /* 0x007fffff00ff7812 */ /* 0x000fe4000782c0ff */
[----:B------:R-:W-:-:S05]  /*0fe0*/  SEL R9, RZ, 0x1, !P0 ;  /* 0x00000001ff097807 */ /* 0x000fca0004000000 */
[----:B------:R-:W-:-:S05]  /*0ff0*/  IMAD.MOV R9, RZ, RZ, -R9 ;  /* 0x000000ffff097224 */ /* 0x000fca00078e0a09 */
[----:B------:R-:W-:-:S13]  /*1000*/  ISETP.GE.AND P0, PT, R9, RZ, PT ;  /* 0x000000ff0900720c */ /* 0x000fda0003f06270 */
[----:B------:R-:W-:-:S05]  /*1010*/  @!P0 VIADD R7, R7, 0x1 ;  /* 0x0000000107078836 */ /* 0x000fca0000000000 */
[----:B------:R-:W-:-:S04]  /*1020*/  @!P1 SHF.L.U32 R7, R7, 0x1, RZ ;  /* 0x0000000107079819 */ /* 0x000fc800000006ff */
[----:B------:R-:W-:Y:S01]  /*1030*/  LOP3.LUT R7, R7, 0x80000000, R0, 0xf8, !PT ;  /* 0x8000000007077812 */ /* 0x000fe200078ef800 */
[----:B------:R-:W-:Y:S06]  /*1040*/  BRA `(.L_x_281) ;  /* 0x0000000000047947 */ /* 0x000fec0003800000 */
.L_x_282:
[----:B------:R0:W1:Y:S02]  /*1050*/  MUFU.RCP R7, R0 ;  /* 0x0000000000077308 */ /* 0x0000640000001000 */
.L_x_281:
[----:B------:R-:W-:-:S04]  /*1060*/  MOV R9, 0x0 ;  /* 0x0000000000097802 */ /* 0x000fc80000000f00 */
[----:B0123--:R-:W-:Y:S05]  /*1070*/  RET.REL.NODEC R8 `(fp16_softmax_kernel) ;  /* 0xffffffec08e07950 */ /* 0x00ffea0003c3ffff */
.L_x_283:
        /* <DEDUP_REMOVED lines=16> */
.L_x_316:


//--------------------- .text.fp8_attention_scores_kernel --------------------------
	.section	.text.fp8_attention_scores_kernel,"ax",@progbits
	.align	128
        .global         fp8_attention_scores_kernel
        .type           fp8_attention_scores_kernel,@function
        .size           fp8_attention_scores_kernel,(.L_x_324 - fp8_attention_scores_kernel)
        .other          fp8_attention_scores_kernel,@"STO_CUDA_ENTRY STV_DEFAULT"
fp8_attention_scores_kernel:
.text.fp8_attention_scores_kernel:
[----:B------:R-:W-:Y:S08]  /*0000*/  LDC R1, c[0x0][0x37c] ;  /* 0x0000df00ff017b82 */ /* 0x000ff00000000800 */
[----:B------:R-:W0:Y:S01]  /*0010*/  LDC.64 R2, c[0x0][0x3a8] ;  /* 0x0000ea00ff027b82 */ /* 0x000e220000000a00 */
[----:B------:R-:W1:Y:S01]  /*0020*/  S2R R9, SR_TID.Y ;  /* 0x0000000000097919 */ /* 0x000e620000002200 */
[----:B------:R-:W2:Y:S01]  /*0030*/  LDCU UR7, c[0x0][0x3a4] ;  /* 0x00007480ff0777ac */ /* 0x000ea20008000800 */
[----:B------:R-:W3:Y:S05]  /*0040*/  S2R R11, SR_TID.X ;  /* 0x00000000000b7919 */ /* 0x000eea0000002100 */
[----:B------:R-:W-:Y:S08]  /*0050*/  S2UR UR4, SR_CTAID.Z ;  /* 0x00000000000479c3 */ /* 0x000ff00000002700 */
[----:B------:R-:W1:Y:S01]  /*0060*/  S2UR UR5, SR_CTAID.Y ;  /* 0x00000000000579c3 */ /* 0x000e620000002600 */
[----:B0-----:R-:W0:Y:S07]  /*0070*/  I2F.U32.RP R0, R2 ;  /* 0x0000000200007306 */ /* 0x001e2e0000209000 */
[----:B------:R-:W3:Y:S01]  /*0080*/  S2UR UR6, SR_CTAID.X ;  /* 0x00000000000679c3 */ /* 0x000ee20000002500 */
[----:B------:R-:W-:Y:S01]  /*0090*/  ISETP.NE.U32.AND P2, PT, R2, RZ, PT ;  /* 0x000000ff0200720c */ /* 0x000fe20003f45070 */
[----:B0-----:R-:W0:Y:S02]  /*00a0*/  MUFU.RCP R0, R0 ;  /* 0x0000000000007308 */ /* 0x001e240000001000 */
[----:B0-----:R-:W-:-:S04]  /*00b0*/  VIADD R4, R0, 0xffffffe ;  /* 0x0ffffffe00047836 */ /* 0x001fc80000000000 */
[----:B------:R-:W1:Y:S02]  /*00c0*/  LDC R0, c[0x0][0x364] ;  /* 0x0000d900ff007b82 */ /* 0x000e640000000800 */
[----:B------:R0:W4:Y:S06]  /*00d0*/  F2I.FTZ.U32.TRUNC.NTZ R5, R4 ;  /* 0x0000000400057305 */ /* 0x00012c000021f000 */
[----:B------:R-:W3:Y:S01]  /*00e0*/  LDC R6, c[0x0][0x360] ;  /* 0x0000d800ff067b82 */ /* 0x000ee20000000800 */
[----:B0-----:R-:W-:Y:S02]  /*00f0*/  IMAD.MOV.U32 R4, RZ, RZ, RZ ;  /* 0x000000ffff047224 */ /* 0x001fe400078e00ff */
[----:B----4-:R-:W-:-:S04]  /*0100*/  IMAD.MOV R7, RZ, RZ, -R5 ;  /* 0x000000ffff077224 */ /* 0x010fc800078e0a05 */
[-C--:B------:R-:W-:Y:S02]  /*0110*/  IMAD R7, R7, R2.reuse, RZ ;  /* 0x0000000207077224 */ /* 0x080fe400078e02ff */
[----:B-1----:R-:W-:Y:S02]  /*0120*/  IMAD R0, R0, UR5, R9 ;  /* 0x0000000500007c24 */ /* 0x002fe4000f8e0209 */
[----:B------:R-:W-:Y:S01]  /*0130*/  IMAD.HI.U32 R5, R5, R7, R4 ;  /* 0x0000000705057227 */ /* 0x000fe200078e0004 */
[----:B------:R-:W-:-:S05]  /*0140*/  LOP3.LUT R4, RZ, R2, RZ, 0x33, !PT ;  /* 0x00000002ff047212 */ /* 0x000fca00078e33ff */
[----:B------:R-:W-:-:S04]  /*0150*/  IMAD.HI.U32 R5, R5, UR4, RZ ;  /* 0x0000000405057c27 */ /* 0x000fc8000f8e00ff */
[----:B------:R-:W-:Y:S02]  /*0160*/  IMAD.MOV R7, RZ, RZ, -R5 ;  /* 0x000000ffff077224 */ /* 0x000fe400078e0a05 */
[----:B---3--:R-:W-:Y:S02]  /*0170*/  IMAD R6, R6, UR6, R11 ;  /* 0x0000000606067c24 */ /* 0x008fe4000f8e020b */
[----:B------:R-:W-:Y:S01]  /*0180*/  IMAD R7, R2, R7, UR4 ;  /* 0x0000000402077e24 */ /* 0x000fe2000f8e0207 */
[----:B------:R-:W0:Y:S04]  /*0190*/  LDCU UR4, c[0x0][0x3b0] ;  /* 0x00007600ff0477ac */ /* 0x000e280008000800 */
[----:B------:R-:W-:-:S13]  /*01a0*/  ISETP.GE.U32.AND P0, PT, R7, R2, PT ;  /* 0x000000020700720c */ /* 0x000fda0003f06070 */
[----:B------:R-:W-:Y:S02]  /*01b0*/  @P0 IMAD.IADD R7, R7, 0x1, -R2 ;  /* 0x0000000107070824 */ /* 0x000fe400078e0a02 */
[----:B------:R-:W-:Y:S01]  /*01c0*/  @P0 VIADD R5, R5, 0x1 ;  /* 0x0000000105050836 */ /* 0x000fe20000000000 */
[----:B------:R-:W-:Y:S02]  /*01d0*/  ISETP.GE.U32.AND P0, PT, R0, R3, PT ;  /* 0x000000030000720c */ /* 0x000fe40003f06070 */
[----:B------:R-:W-:-:S13]  /*01e0*/  ISETP.GE.U32.AND P1, PT, R7, R2, PT ;  /* 0x000000020700720c */ /* 0x000fda0003f26070 */
[----:B------:R-:W-:-:S05]  /*01f0*/  @P1 VIADD R5, R5, 0x1 ;  /* 0x0000000105051836 */ /* 0x000fca0000000000 */
[----:B------:R-:W-:-:S04]  /*0200*/  SEL R5, R4, R5, !P2 ;  /* 0x0000000504057207 */ /* 0x000fc80005000000 */
[----:B--2---:R-:W-:-:S04]  /*0210*/  ISETP.GE.U32.OR P0, PT, R5, UR7, P0 ;  /* 0x0000000705007c0c */ /* 0x004fc80008706470 */
[----:B0-----:R-:W-:-:S13]  /*0220*/  ISETP.GE.U32.OR P0, PT, R6, UR4, P0 ;  /* 0x0000000406007c0c */ /* 0x001fda0008706470 */
        /* <DEDUP_REMOVED lines=8> */
[----:B0-----:R-:W-:Y:S02]  /*02b0*/  UIMAD UR4, UR4, UR6, URZ ;  /* 0x00000006040472a4 */ /* 0x001fe4000f8e02ff */
[----:B------:R-:W-:Y:S01]  /*02c0*/  IMAD R9, R6, UR6, RZ ;  /* 0x0000000606097c24 */ /* 0x000fe2000f8e02ff */
[----:B------:R-:W-:Y:S02]  /*02d0*/  UISETP.NE.AND UP0, UPT, UR6, URZ, UPT ;  /* 0x000000ff0600728c */ /* 0x000fe4000bf05270 */
[----:B------:R-:W-:Y:S02]  /*02e0*/  IMAD R11, R0, UR6, RZ ;  /* 0x00000006000b7c24 */ /* 0x000fe4000f8e02ff */
[----:B------:R-:W-:Y:S02]  /*02f0*/  IMAD R4, R2, UR4, RZ ;  /* 0x0000000402047c24 */ /* 0x000fe4000f8e02ff */
[----:B------:R-:W-:-:S03]  /*0300*/  IMAD R2, R7, UR6, RZ ;  /* 0x0000000607027c24 */ /* 0x000fc6000f8e02ff */
[----:B------:R-:W-:Y:S02]  /*0310*/  IADD3 R9, P1, PT, R4, R9, RZ ;  /* 0x0000000904097210 */ /* 0x000fe40007f3e0ff */
[----:B------:R-:W-:-:S03]  /*0320*/  IADD3 R11, P0, PT, R2, R11, RZ ;  /* 0x0000000b020b7210 */ /* 0x000fc60007f1e0ff */
[----:B------:R-:W-:Y:S02]  /*0330*/  IMAD.X R10, RZ, RZ, RZ, P1 ;  /* 0x000000ffff0a7224 */ /* 0x000fe400008e06ff */
[----:B------:R-:W-:Y:S01]  /*0340*/  IMAD.X R12, RZ, RZ, RZ, P0 ;  /* 0x000000ffff0c7224 */ /* 0x000fe200000e06ff */
[----:B-1----:R-:W-:Y:S07]  /*0350*/  BRA.U !UP0, `(.L_x_284) ;  /* 0x0000000d08107547 */ /* 0x002fee000b800000 */
[----:B------:R-:W-:Y:S01]  /*0360*/  UISETP.NE.AND UP0, UPT, UR6, 0x1, UPT ;  /* 0x000000010600788c */ /* 0x000fe2000bf05270 */
[----:B------:R-:W-:Y:S01]  /*0370*/  IMAD.MOV.U32 R8, RZ, RZ, RZ ;  /* 0x000000ffff087224 */ /* 0x000fe200078e00ff */
[----:B------:R-:W-:Y:S01]  /*0380*/  UMOV UR4, URZ ;  /* 0x000000ff00047c82 */ /* 0x000fe20008000000 */
[----:B------:R-:W-:-:S06]  /*0390*/  UMOV UR5, URZ ;  /* 0x000000ff00057c82 */ /* 0x000fcc0008000000 */
[----:B------:R-:W-:Y:S05]  /*03a0*/  BRA.U !UP0, `(.L_x_285) ;  /* 0x0000000508f07547 */ /* 0x000fea000b800000 */
[----:B------:R-:W0:Y:S01]  /*03b0*/  LDCU.64 UR10, c[0x0][0x388] ;  /* 0x00007100ff0a77ac */ /* 0x000e220008000a00 */
[----:B------:R-:W-:Y:S01]  /*03c0*/  IMAD.MOV.U32 R8, RZ, RZ, RZ ;  /* 0x000000ffff087224 */ /* 0x000fe200078e00ff */
[----:B------:R-:W1:Y:S01]  /*03d0*/  LDCU.64 UR12, c[0x0][0x390] ;  /* 0x00007200ff0c77ac */ /* 0x000e620008000a00 */
[----:B------:R-:W-:Y:S01]  /*03e0*/  ULOP3.LUT UR4, UR6, 0xfffffffe, URZ, 0xc0, !UPT ;  /* 0xfffffffe06047892 */ /* 0x000fe2000f8ec0ff */
[----:B------:R-:W2:Y:S03]  /*03f0*/  LDCU.64 UR14, c[0x0][0x398] ;  /* 0x00007300ff0e77ac */ /* 0x000ea60008000a00 */
[----:B------:R-:W-:Y:S01]  /*0400*/  UIADD3 UR5, UPT, UPT, -UR4, URZ, URZ ;  /* 0x000000ff04057290 */ /* 0x000fe2000fffe1ff */
[----:B0-----:R-:W-:Y:S02]  /*0410*/  IADD3.X R4, P0, PT, R11, UR10, RZ, PT, !PT ;  /* 0x0000000a0b047c10 */ /* 0x001fe4000bf1e4ff */
[----:B-1----:R-:W-:-:S02]  /*0420*/  IADD3.X R2, P1, PT, R9, UR12, RZ, PT, !PT ;  /* 0x0000000c09027c10 */ /* 0x002fc4000bf3e4ff */
[----:B------:R-:W-:Y:S02]  /*0430*/  IADD3.X R5, PT, PT, R12, UR11, RZ, P0, !PT ;  /* 0x0000000b0c057c10 */ /* 0x000fe400087fe4ff */
[----:B--2---:R-:W-:-:S09]  /*0440*/  IADD3.X R3, PT, PT, R10, UR13, RZ, P1, !PT ;  /* 0x0000000d0a037c10 */ /* 0x004fd20008ffe4ff */
.L_x_296:
[----:B------:R-:W2:Y:S04]  /*0450*/  LDG.E.U8.CONSTANT R14, desc[UR8][R2.64+-0x1] ;  /* 0xffffff08020e7981 */ /* 0x000ea8000c1e9100 */
[----:B------:R-:W3:Y:S04]  /*0460*/  LDG.E.U8.CONSTANT R22, desc[UR8][R4.64+-0x1] ;  /* 0xffffff0804167981 */ /* 0x000ee8000c1e9100 */
[----:B------:R-:W4:Y:S01]  /*0470*/  LDG.E.U8.CONSTANT R13, desc[UR8][R4.64] ;  /* 0x00000008040d7981 */ /* 0x000f22000c1e9100 */
[----:B------:R-:W-:Y:S01]  /*0480*/  BSSY.RECONVERGENT B0, `(.L_x_286) ;  /* 0x0000025000007945 */ /* 0x000fe20003800200 */
[----:B--2---:R-:W-:-:S02]  /*0490*/  SHF.R.U32.HI R16, RZ, 0x3, R14 ;  /* 0x00000003ff107819 */ /* 0x004fc4000001160e */
[----:B------:R-:W-:Y:S02]  /*04a0*/  LOP3.LUT R15, R14, 0x7, RZ, 0xc0, !PT ;  /* 0x000000070e0f7812 */ /* 0x000fe400078ec0ff */
[----:B---3--:R-:W-:Y:S02]  /*04b0*/  SHF.R.U32.HI R24, RZ, 0x3, R22 ;  /* 0x00000003ff187819 */ /* 0x008fe40000011616 */
[----:B------:R-:W-:Y:S02]  /*04c0*/  LOP3.LUT R19, R22, 0x7, RZ, 0xc0, !PT ;  /* 0x0000000716137812 */ /* 0x000fe400078ec0ff */
[----:B------:R-:W-:Y:S02]  /*04d0*/  LOP3.LUT R16, R16, 0xf, RZ, 0xc0, !PT ;  /* 0x0000000f10107812 */ /* 0x000fe400078ec0ff */
[----:B------:R-:W-:Y:S02]  /*04e0*/  LOP3.LUT R24, R24, 0xf, RZ, 0xc0, !PT ;  /* 0x0000000f18187812 */ /* 0x000fe400078ec0ff */
[----:B------:R-:W-:-:S02]  /*04f0*/  LOP3.LUT R18, R16, R15, RZ, 0xfc, !PT ;  /* 0x0000000f10127212 */ /* 0x000fc400078efcff */
[----:B------:R-:W-:Y:S02]  /*0500*/  LOP3.LUT R17, R24, R19, RZ, 0xfc, !PT ;  /* 0x0000001318117212 */ /* 0x000fe400078efcff */
[----:B------:R-:W-:Y:S02]  /*0510*/  PRMT R20, R18, 0x9910, RZ ;  /* 0x0000991012147816 */ /* 0x000fe400000000ff */
[----:B------:R-:W-:Y:S02]  /*0520*/  PRMT R17, R17, 0x9910, RZ ;  /* 0x0000991011117816 */ /* 0x000fe400000000ff */
[----:B----4-:R-:W-:Y:S02]  /*0530*/  SHF.R.U32.HI R18, RZ, 0x3, R13 ;  /* 0x00000003ff127819 */ /* 0x010fe4000001160d */
[----:B------:R-:W-:Y:S02]  /*0540*/  ISETP.NE.AND P0, PT, R20, RZ, PT ;  /* 0x000000ff1400720c */ /* 0x000fe40003f05270 */
[----:B------:R-:W-:-:S02]  /*0550*/  ISETP.NE.AND P4, PT, R17, RZ, PT ;  /* 0x000000ff1100720c */ /* 0x000fc40003f85270 */
[----:B------:R-:W-:Y:S02]  /*0560*/  LOP3.LUT R17, R13, 0x7, RZ, 0xc0, !PT ;  /* 0x000000070d117812 */ /* 0x000fe400078ec0ff */
[----:B------:R-:W-:-:S04]  /*0570*/  LOP3.LUT R18, R18, 0xf, RZ, 0xc0, !PT ;  /* 0x0000000f12127812 */ /* 0x000fc800078ec0ff */
[----:B------:R-:W-:-:S03]  /*0580*/  LOP3.LUT R20, R18, R17, RZ, 0xfc, !PT ;  /* 0x0000001112147212 */ /* 0x000fc600078efcff */
[----:B------:R-:W-:Y:S02]  /*0590*/  @!P0 PRMT R21, R14, 0x8880, RZ ;  /* 0x000088800e158816 */ /* 0x000fe400000000ff */
[----:B------:R-:W-:Y:S02]  /*05a0*/  PRMT R23, R20, 0x9910, RZ ;  /* 0x0000991014177816 */ /* 0x000fe400000000ff */
[----:B------:R-:W-:Y:S02]  /*05b0*/  @!P4 PRMT R20, R22, 0x8880, RZ ;  /* 0x000088801614c816 */ /* 0x000fe400000000ff */
[----:B------:R-:W-:Y:S02]  /*05c0*/  @!P0 ISETP.GT.AND P3, PT, R21, -0x1, PT ;  /* 0xffffffff1500880c */ /* 0x000fe40003f64270 */
[----:B------:R-:W-:Y:S02]  /*05d0*/  @!P4 ISETP.GT.AND P2, PT, R20, -0x1, PT ;  /* 0xffffffff1400c80c */ /* 0x000fe40003f44270 */
[----:B------:R-:W-:-:S02]  /*05e0*/  ISETP.NE.AND P1, PT, R23, RZ, PT ;  /* 0x000000ff1700720c */ /* 0x000fc40003f25270 */
[----:B------:R-:W-:Y:S02]  /*05f0*/  @!P0 FSEL R20, -RZ, RZ, !P3 ;  /* 0x000000ffff148208 */ /* 0x000fe40005800100 */
[----:B------:R-:W-:Y:S01]  /*0600*/  @!P4 FSEL R21, -RZ, RZ, !P2 ;  /* 0x000000ffff15c208 */ /* 0x000fe20005000100 */
[----:B------:R-:W-:Y:S08]  /*0610*/  @!P4 BRA `(.L_x_287) ;  /* 0x00000000002cc947 */ /* 0x000ff00003800000 */
[----:B------:R-:W-:-:S04]  /*0620*/  PRMT R21, R22, 0x8880, RZ ;  /* 0x0000888016157816 */ /* 0x000fc800000000ff */
[----:B------:R-:W-:-:S04]  /*0630*/  PRMT R21, R21, 0x7710, RZ ;  /* 0x0000771015157816 */ /* 0x000fc800000000ff */
[----:B------:R-:W-:-:S04]  /*0640*/  LOP3.LUT R22, R21, 0x7f, RZ, 0xc0, !PT ;  /* 0x0000007f15167812 */ /* 0x000fc800078ec0ff */
[----:B------:R-:W-:-:S13]  /*0650*/  ISETP.NE.AND P2, PT, R22, 0x7f, PT ;  /* 0x0000007f1600780c */ /* 0x000fda0003f45270 */
[----:B------:R-:W-:Y:S01]  /*0660*/  @P2 SHF.R.U32.HI R21, RZ, 0x7, R21 ;  /* 0x00000007ff152819 */ /* 0x000fe20000011615 */
[----:B------:R-:W-:-:S03]  /*0670*/  @P2 VIADD R24, R24, 0x78 ;  /* 0x0000007818182836 */ /* 0x000fc60000000000 */
[----:B------:R-:W-:-:S05]  /*0680*/  @P2 LOP3.LUT R21, R21, 0xffff, RZ, 0xc0, !PT ;  /* 0x0000ffff15152812 */ /* 0x000fca00078ec0ff */
[----:B------:R-:W-:Y:S02]  /*0690*/  @P2 IMAD.U32 R23, R21, -0x80000000, RZ ;  /* 0x8000000015172824 */ /* 0x000fe400078e00ff */
[----:B------:R-:W-:Y:S02]  /*06a0*/  IMAD.MOV.U32 R21, RZ, RZ, 0x7fc00000 ;  /* 0x7fc00000ff157424 */ /* 0x000fe400078e00ff */
[----:B------:R-:W-:-:S04]  /*06b0*/  @P2 IMAD R24, R24, 0x800000, R23 ;  /* 0x0080000018182824 */ /* 0x000fc800078e0217 */
[----:B------:R-:W-:-:S07]  /*06c0*/  @P2 IMAD R21, R19, 0x100000, R24 ;  /* 0x0010000013152824 */ /* 0x000fce00078e0218 */
.L_x_287:
[----:B------:R-:W-:Y:S05]  /*06d0*/  BSYNC.RECONVERGENT B0 ;  /* 0x0000000000007941 */ /* 0x000fea0003800200 */
.L_x_286:
[----:B------:R-:W-:Y:S04]  /*06e0*/  BSSY.RECONVERGENT B0, `(.L_x_288) ;  /* 0x000000d000007945 */ /* 0x000fe80003800200 */
        /* <DEDUP_REMOVED lines=12> */
.L_x_289:
[----:B------:R-:W-:Y:S05]  /*07b0*/  BSYNC.RECONVERGENT B0 ;  /* 0x0000000000007941 */ /* 0x000fea0003800200 */
.L_x_288:
[----:B------:R-:W-:Y:S01]  /*07c0*/  FMUL R15, R20, UR15 ;  /* 0x0000000f140f7c20 */ /* 0x000fe20008400000 */
[----:B------:R-:W-:Y:S01]  /*07d0*/  FMUL R21, R21, UR14 ;  /* 0x0000000e15157c20 */ /* 0x000fe20008400000 */
[----:B------:R-:W-:Y:S03]  /*07e0*/  BSSY.RECONVERGENT B0, `(.L_x_290) ;  /* 0x0000013000007945 */ /* 0x000fe60003800200 */
        /* <DEDUP_REMOVED lines=15> */
.L_x_291:
[----:B------:R-:W-:-:S04]  /*08e0*/  PRMT R13, R13, 0x8880, RZ ;  /* 0x000088800d0d7816 */ /* 0x000fc800000000ff */
[----:B------:R-:W-:-:S04]  /*08f0*/  ISETP.GT.AND P0, PT, R13, -0x1, PT ;  /* 0xffffffff0d00780c */ /* 0x000fc80003f04270 */
[----:B------:R-:W-:-:S09]  /*0900*/  FSEL R13, -RZ, RZ, !P0 ;  /* 0x000000ffff0d7208 */ /* 0x000fd20004000100 */
.L_x_292:
[----:B------:R-:W-:Y:S05]  /*0910*/  BSYNC.RECONVERGENT B0 ;  /* 0x0000000000007941 */ /* 0x000fea0003800200 */
.L_x_290:
        /* <DEDUP_REMOVED lines=22> */
.L_x_294:
[----:B------:R-:W-:-:S04]  /*0a80*/  PRMT R14, R15, 0x8880, RZ ;  /* 0x000088800f0e7816 */ /* 0x000fc800000000ff */
[----:B------:R-:W-:-:S04]  /*0a90*/  ISETP.GT.AND P0, PT, R14, -0x1, PT ;  /* 0xffffffff0e00780c */ /* 0x000fc80003f04270 */
[----:B------:R-:W-:-:S09]  /*0aa0*/  FSEL R14, -RZ, RZ, !P0 ;  /* 0x000000ffff0e7208 */ /* 0x000fd20004000100 */
.L_x_295:
[----:B------:R-:W-:Y:S05]  /*0ab0*/  BSYNC.RECONVERGENT B0 ;  /* 0x0000000000007941 */ /* 0x000fea0003800200 */
.L_x_293:
[----:B------:R-:W-:Y:S01]  /*0ac0*/  UIADD3 UR5, UPT, UPT, UR5, 0x2, URZ ;  /* 0x0000000205057890 */ /* 0x000fe2000fffe0ff */
[----:B------:R-:W-:Y:S01]  /*0ad0*/  IADD3 R4, P0, PT, R4, 0x2, RZ ;  /* 0x0000000204047810 */ /* 0x000fe20007f1e0ff */
[----:B------:R-:W-:Y:S01]  /*0ae0*/  FMUL R15, R14, UR15 ;  /* 0x0000000f0e0f7c20 */ /* 0x000fe20008400000 */
[----:B------:R-:W-:Y:S01]  /*0af0*/  IADD3 R2, P1, PT, R2, 0x2, RZ ;  /* 0x0000000202027810 */ /* 0x000fe20007f3e0ff */
[----:B------:R-:W-:Y:S01]  /*0b00*/  UISETP.NE.AND UP0, UPT, UR5, URZ, UPT ;  /* 0x000000ff0500728c */ /* 0x000fe2000bf05270 */
[----:B------:R-:W-:Y:S01]  /*0b10*/  FMUL R13, R13, UR14 ;  /* 0x0000000e0d0d7c20 */ /* 0x000fe20008400000 */
[----:B------:R-:W-:Y:S02]  /*0b20*/  IMAD.X R5, RZ, RZ, R5, P0 ;  /* 0x000000ffff057224 */ /* 0x000fe400000e0605 */
[----:B------:R-:W-:Y:S02]  /*0b30*/  IMAD.X R3, RZ, RZ, R3, P1 ;  /* 0x000000ffff037224 */ /* 0x000fe400008e0603 */
[----:B------:R-:W-:-:S03]  /*0b40*/  FFMA R8, R15, R13, R8 ;  /* 0x0000000d0f087223 */ /* 0x000fc60000000008 */
[----:B------:R-:W-:Y:S05]  /*0b50*/  BRA.U UP0, `(.L_x_296) ;  /* 0xfffffff9003c7547 */ /* 0x000fea000b83ffff */
[----:B------:R-:W-:-:S05]  /*0b60*/  UMOV UR5, URZ ;  /* 0x000000ff00057c82 */ /* 0x000fca0008000000 */
.L_x_285:
[----:B------:R-:W0:Y:S02]  /*0b70*/  LDCU UR6, c[0x0][0x3b4] ;  /* 0x00007680ff0677ac */ /* 0x000e240008000800 */
[----:B0-----:R-:W-:-:S04]  /*0b80*/  ULOP3.LUT UR6, UR6, 0x1, URZ, 0xc0, !UPT ;  /* 0x0000000106067892 */ /* 0x001fc8000f8ec0ff */
[----:B------:R-:W-:-:S09]  /*0b90*/  UISETP.NE.U32.AND UP0, UPT, UR6, 0x1, UPT ;  /* 0x000000010600788c */ /* 0x000fd2000bf05070 */
[----:B------:R-:W-:Y:S05]  /*0ba0*/  BRA.U UP0, `(.L_x_284) ;  /* 0x0000000100fc7547 */ /* 0x000fea000b800000 */
[----:B------:R-:W0:Y:S02]  /*0bb0*/  LDC.64 R2, c[0x0][0x388] ;  /* 0x0000e200ff027b82 */ /* 0x000e240000000a00 */
        /* <DEDUP_REMOVED lines=24> */
.L_x_298:
[----:B------:R-:W-:-:S04]  /*0d40*/  PRMT R2, R2, 0x8880, RZ ;  /* 0x0000888002027816 */ /* 0x000fc800000000ff */
[----:B------:R-:W-:-:S04]  /*0d50*/  ISETP.GT.AND P0, PT, R2, -0x1, PT ;  /* 0xffffffff0200780c */ /* 0x000fc80003f04270 */
[----:B------:R-:W-:-:S09]  /*0d60*/  FSEL R4, -RZ, RZ, !P0 ;  /* 0x000000ffff047208 */ /* 0x000fd20004000100 */
.L_x_299:
[----:B------:R-:W-:Y:S05]  /*0d70*/  BSYNC.RECONVERGENT B0 ;  /* 0x0000000000007941 */ /* 0x000fea0003800200 */
.L_x_297:
[----:B------:R-:W0:Y:S01]  /*0d80*/  LDC.64 R2, c[0x0][0x390] ;  /* 0x0000e400ff027b82 */ /* 0x000e220000000a00 */
[----:B------:R-:W1:Y:S01]  /*0d90*/  LDCU UR6, c[0x0][0x398] ;  /* 0x00007300ff0677ac */ /* 0x000e620008000800 */
        /* <DEDUP_REMOVED lines=9> */
[----:B------:R-:W-:Y:S01]  /*0e30*/  ISETP.NE.AND P0, PT, R5, RZ, PT ;  /* 0x000000ff0500720c */ /* 0x000fe20003f05270 */
[----:B-1----:R-:W-:-:S12]  /*0e40*/  FMUL R5, R4, UR6 ;  /* 0x0000000604057c20 */ /* 0x002fd80008400000 */
        /* <DEDUP_REMOVED lines=14> */
.L_x_301:
[----:B------:R-:W-:-:S04]  /*0f30*/  PRMT R2, R2, 0x8880, RZ ;  /* 0x0000888002027816 */ /* 0x000fc800000000ff */
[----:B------:R-:W-:-:S04]  /*0f40*/  ISETP.GT.AND P0, PT, R2, -0x1, PT ;  /* 0xffffffff0200780c */ /* 0x000fc80003f04270 */
[----:B------:R-:W-:-:S09]  /*0f50*/  FSEL R2, -RZ, RZ, !P0 ;  /* 0x000000ffff027208 */ /* 0x000fd20004000100 */
.L_x_302:
[----:B------:R-:W-:Y:S05]  /*0f60*/  BSYNC.RECONVERGENT B0 ;  /* 0x0000000000007941 */ /* 0x000fea0003800200 */
.L_x_300:
[----:B------:R-:W0:Y:S02]  /*0f70*/  LDCU UR6, c[0x0][0x39c] ;  /* 0x00007380ff0677ac */ /* 0x000e240008000800 */
[----:B0-----:R-:W-:-:S04]  /*0f80*/  FMUL R3, R2, UR6 ;  /* 0x0000000602037c20 */ /* 0x001fc80008400000 */
[----:B------:R-:W-:-:S07]  /*0f90*/  FFMA R8, R5, R3, R8 ;  /* 0x0000000305087223 */ /* 0x000fce0000000008 */
.L_x_284:
[----:B------:R-:W0:Y:S01]  /*0fa0*/  LDC.64 R2, c[0x0][0x380] ;  /* 0x0000e000ff027b82 */ /* 0x000e220000000a00 */
[----:B------:R-:W1:Y:S01]  /*0fb0*/  LDCU UR7, c[0x0][0x3b0] ;  /* 0x00007600ff0777ac */ /* 0x000e620008000800 */
[----:B------:R-:W-:Y:S01]  /*0fc0*/  IMAD.IADD R7, R0, 0x1, R7 ;  /* 0x0000000100077824 */ /* 0x000fe200078e0207 */
[----:B------:R-:W2:Y:S03]  /*0fd0*/  LDCU UR6, c[0x0][0x3a0] ;  /* 0x00007400ff0677ac */ /* 0x000ea60008000800 */
[----:B-1----:R-:W-:Y:S02]  /*0fe0*/  IMAD R7, R7, UR7, R6 ;  /* 0x0000000707077c24 */ /* 0x002fe4000f8e0206 */
[----:B--2---:R-:W-:Y:S02]  /*0ff0*/  FMUL R5, R8, UR6 ;  /* 0x0000000608057c20 */ /* 0x004fe40008400000 */
[----:B0-----:R-:W-:-:S05]  /*1000*/  IMAD.WIDE.U32 R2, R7, 0x4, R2 ;  /* 0x0000000407027825 */ /* 0x001fca00078e0002 */
[----:B------:R-:W-:Y:S01]  /*1010*/  STG.E desc[UR8][R2.64], R5 ;  /* 0x0000000502007986 */ /* 0x000fe2000c101908 */
[----:B------:R-:W-:Y:S05]  /*1020*/  EXIT ;  /* 0x000000000000794d */ /* 0x000fea0003800000 */
.L_x_303:
        /* <DEDUP_REMOVED lines=13> */
.L_x_324:


//--------------------- .text.fp16_attention_scores_kernel --------------------------
	.section	.text.fp16_attention_scores_kernel,"ax",@progbits
	.align	128
        .global         fp16_attention_scores_kernel
        .type           fp16_attention_scores_kernel,@function
        .size           fp16_attention_scores_kernel,(.L_x_325 - fp16_attention_scores_kernel)
        .other          fp16_attention_scores_kernel,@"STO_CUDA_ENTRY STV_DEFAULT"
fp16_attention_scores_kernel:
.text.fp16_attention_scores_kernel:
[----:B------:R-:W-:Y:S08]  /*0000*/  LDC R1, c[0x0][0x37c] ;  /* 0x0000df00ff017b82 */ /* 0x000ff00000000800 */
[----:B------:R-:W0:Y:S01]  /*0010*/  LDC.64 R2, c[0x0][0x3a0] ;  /* 0x0000e800ff027b82 */ /* 0x000e220000000a00 */
[----:B------:R-:W1:Y:S01]  /*0020*/  S2R R9, SR_TID.Y ;  /* 0x0000000000097919 */ /* 0x000e620000002200 */
[----:B------:R-:W2:Y:S01]  /*0030*/  LDCU UR6, c[0x0][0x39c] ;  /* 0x00007380ff0677ac */ /* 0x000ea20008000800 */
[----:B------:R-:W3:Y:S01]  /*0040*/  S2R R11, SR_TID.X ;  /* 0x00000000000b7919 */ /* 0x000ee20000002100 */
[----:B------:R-:W4:Y:S04]  /*0050*/  LDCU UR7, c[0x0][0x3a8] ;  /* 0x00007500ff0777ac */ /* 0x000f280008000800 */
[----:B------:R-:W5:Y:S08]  /*0060*/  S2UR UR4, SR_CTAID.Z ;  /* 0x00000000000479c3 */ /* 0x000f700000002700 */
[----:B------:R-:W3:Y:S01]  /*0070*/  S2UR UR5, SR_CTAID.X ;  /* 0x00000000000579c3 */ /* 0x000ee20000002500 */
[----:B0-----:R-:W0:Y:S01]  /*0080*/  I2F.U32.RP R0, R2 ;  /* 0x0000000200007306 */ /* 0x001e220000209000 */
[----:B------:R-:W-:-:S07]  /*0090*/  ISETP.NE.U32.AND P2, PT, R2, RZ, PT ;  /* 0x000000ff0200720c */ /* 0x000fce0003f45070 */
[----:B0-----:R-:W0:Y:S02]  /*00a0*/  MUFU.RCP R0, R0 ;  /* 0x0000000000007308 */ /* 0x001e240000001000 */
[----:B0-----:R-:W-:Y:S02]  /*00b0*/  IADD3 R4, PT, PT, R0, 0xffffffe, RZ ;  /* 0x0ffffffe00047810 */ /* 0x001fe40007ffe0ff */
[----:B------:R-:W1:Y:S04]  /*00c0*/  LDC R0, c[0x0][0x364] ;  /* 0x0000d900ff007b82 */ /* 0x000e680000000800 */
[----:B------:R0:W2:Y:S04]  /*00d0*/  F2I.FTZ.U32.TRUNC.NTZ R5, R4 ;  /* 0x0000000400057305 */ /* 0x0000a8000021f000 */
[----:B------:R-:W3:Y:S01]  /*00e0*/  LDC R6, c[0x0][0x360] ;  /* 0x0000d800ff067b82 */ /* 0x000ee20000000800 */
[----:B0-----:R-:W-:Y:S01]  /*00f0*/  HFMA2 R4, -RZ, RZ, 0, 0 ;  /* 0x00000000ff047431 */ /* 0x001fe200000001ff */
[----:B--2---:R-:W-:-:S05]  /*0100*/  IADD3 R7, PT, PT, RZ, -R5, RZ ;  /* 0x80000005ff077210 */ /* 0x004fca0007ffe0ff */
[----:B------:R-:W-:-:S04]  /*0110*/  IMAD R7, R7, R2, RZ ;  /* 0x0000000207077224 */ /* 0x000fc800078e02ff */
[----:B------:R-:W-:Y:S01]  /*0120*/  IMAD.HI.U32 R5, R5, R7, R4 ;  /* 0x0000000705057227 */ /* 0x000fe200078e0004 */
[----:B------:R-:W-:-:S05]  /*0130*/  LOP3.LUT R4, RZ, R2, RZ, 0x33, !PT ;  /* 0x00000002ff047212 */ /* 0x000fca00078e33ff */
[----:B-----5:R-:W-:-:S04]  /*0140*/  IMAD.HI.U32 R5, R5, UR4, RZ ;  /* 0x0000000405057c27 */ /* 0x020fc8000f8e00ff */
[----:B---3--:R-:W-:Y:S01]  /*0150*/  IMAD R6, R6, UR5, R11 ;  /* 0x0000000506067c24 */ /* 0x008fe2000f8e020b */
[----:B------:R-:W-:-:S05]  /*0160*/  IADD3 R7, PT, PT, -R5, RZ, RZ ;  /* 0x000000ff05077210 */ /* 0x000fca0007ffe1ff */
[----:B------:R-:W-:Y:S01]  /*0170*/  IMAD R7, R2, R7, UR4 ;  /* 0x0000000402077e24 */ /* 0x000fe2000f8e0207 */
[----:B------:R-:W1:Y:S04]  /*0180*/  S2UR UR4, SR_CTAID.Y ;  /* 0x00000000000479c3 */ /* 0x000e680000002600 */
[----:B------:R-:W-:-:S13]  /*0190*/  ISETP.GE.U32.AND P0, PT, R7, R2, PT ;  /* 0x000000020700720c */ /* 0x000fda0003f06070 */
[-C--:B------:R-:W-:Y:S02]  /*01a0*/  @P0 IADD3 R7, PT, PT, R7, -R2.reuse, RZ ;  /* 0x8000000207070210 */ /* 0x080fe40007ffe0ff */
[----:B------:R-:W-:Y:S02]  /*01b0*/  @P0 IADD3 R5, PT, PT, R5, 0x1, RZ ;  /* 0x0000000105050810 */ /* 0x000fe40007ffe0ff */
[----:B------:R-:W-:Y:S01]  /*01c0*/  ISETP.GE.U32.AND P1, PT, R7, R2, PT ;  /* 0x000000020700720c */ /* 0x000fe20003f26070 */
[----:B-1----:R-:W-:-:S05]  /*01d0*/  IMAD R0, R0, UR4, R9 ;  /* 0x0000000400007c24 */ /* 0x002fca000f8e0209 */
[----:B------:R-:W-:-:S07]  /*01e0*/  ISETP.GE.U32.AND P0, PT, R0, R3, PT ;  /* 0x000000030000720c */ /* 0x000fce0003f06070 */
[----:B------:R-:W-:-:S04]  /*01f0*/  @P1 IADD3 R5, PT, PT, R5, 0x1, RZ ;  /* 0x0000000105051810 */ /* 0x000fc80007ffe0ff */
[----:B------:R-:W-:-:S04]  /*0200*/  SEL R5, R4, R5, !P2 ;  /* 0x0000000504057207 */ /* 0x000fc80005000000 */
[----:B------:R-:W-:-:S04]  /*0210*/  ISETP.GE.U32.OR P0, PT, R5, UR6, P0 ;  /* 0x0000000605007c0c */ /* 0x000fc80008706470 */
[----:B----4-:R-:W-:-:S13]  /*0220*/  ISETP.GE.U32.OR P0, PT, R6, UR7, P0 ;  /* 0x0000000706007c0c */ /* 0x010fda0008706470 */
[----:B------:R-:W-:Y:S05]  /*0230*/  @P0 EXIT ;  /* 0x000000000000094d */ /* 0x000fea0003800000 */
[----:B------:R-:W0:Y:S01]  /*0240*/  LDCU UR10, c[0x0][0x3ac] ;  /* 0x00007580ff0a77ac */ /* 0x000e220008000800 */
[----:B------:R-:W-:Y:S02]  /*0250*/  IADD3 R8, PT, PT, R7, -R2, RZ ;  /* 0x8000000207087210 */ /* 0x000fe40007ffe0ff */
[----:B------:R-:W-:Y:S01]  /*0260*/  MOV R10, RZ ;  /* 0x000000ff000a7202 */ /* 0x000fe20000000f00 */
[----:B------:R-:W1:Y:S01]  /*0270*/  LDCU.64 UR8, c[0x0][0x358] ;  /* 0x00006b00ff0877ac */ /* 0x000e620008000a00 */
[----:B------:R-:W-:Y:S02]  /*0280*/  @P2 SEL R4, R8, R7, P1 ;  /* 0x0000000708042207 */ /* 0x000fe40000800000 */
[----:B------:R-:W-:-:S03]  /*0290*/  MOV R13, RZ ;  /* 0x000000ff000d7202 */ /* 0x000fc60000000f00 */
[----:B------:R-:W-:-:S04]  /*02a0*/  IMAD R2, R5, R2, R4 ;  /* 0x0000000205027224 */ /* 0x000fc800078e0204 */
[----:B------:R-:W-:Y:S01]  /*02b0*/  IMAD R7, R2, R3, RZ ;  /* 0x0000000302077224 */ /* 0x000fe200078e02ff */
[----:B0-----:R-:W-:Y:S02]  /*02c0*/  UIMAD UR4, UR7, UR10, URZ ;  /* 0x0000000a070472a4 */ /* 0x001fe4000f8e02ff */
[----:B------:R-:W-:Y:S01]  /*02d0*/  IMAD R8, R6, UR10, RZ ;  /* 0x0000000a06087c24 */ /* 0x000fe2000f8e02ff */
[----:B------:R-:W-:Y:S02]  /*02e0*/  UISETP.GE.U32.AND UP0, UPT, UR10, 0x2, UPT ;  /* 0x000000020a00788c */ /* 0x000fe4000bf06070 */
[----:B------:R-:W-:Y:S02]  /*02f0*/  IMAD R9, R0, UR10, RZ ;  /* 0x0000000a00097c24 */ /* 0x000fe4000f8e02ff */
[----:B------:R-:W-:Y:S02]  /*0300*/  IMAD R3, R2, UR4, RZ ;  /* 0x0000000402037c24 */ /* 0x000fe4000f8e02ff */
[----:B------:R-:W-:-:S03]  /*0310*/  IMAD R2, R7, UR10, RZ ;  /* 0x0000000a07027c24 */ /* 0x000fc6000f8e02ff */
[----:B------:R-:W-:Y:S02]  /*0320*/  IADD3 R8, P1, PT, R3, R8, RZ ;  /* 0x0000000803087210 */ /* 0x000fe40007f3e0ff */
[----:B------:R-:W-:Y:S02]  /*0330*/  IADD3 R9, P0, PT, R2, R9, RZ ;  /* 0x0000000902097210 */ /* 0x000fe40007f1e0ff */
[----:B------:R-:W-:Y:S02]  /*0340*/  IADD3.X R11, PT, PT, RZ, RZ, RZ, P1, !PT ;  /* 0x000000ffff0b7210 */ /* 0x000fe40000ffe4ff */
[----:B------:R-:W-:Y:S01]  /*0350*/  IADD3.X R12, PT, PT, RZ, RZ, RZ, P0, !PT ;  /* 0x000000ffff0c7210 */ /* 0x000fe200007fe4ff */
[----:B-1----:R-:W-:Y:S08]  /*0360*/  BRA.U !UP0, `(.L_x_304) ;  /* 0x0000001108f07547 */ /* 0x002ff0000b800000 */
[----:B------:R-:W-:Y:S01]  /*0370*/  UIADD3 UR6, UPT, UPT, UR10, -0x2, URZ ;  /* 0xfffffffe0a067890 */ /* 0x000fe2000fffe0ff */
[----:B------:R-:W-:Y:S01]  /*0380*/  HFMA2 R10, -RZ, RZ, 0, 0 ;  /* 0x00000000ff0a7431 */ /* 0x000fe200000001ff */
[----:B------:R-:W-:Y:S02]  /*0390*/  MOV R13, RZ ;  /* 0x000000ff000d7202 */ /* 0x000fe40000000f00 */
[----:B------:R-:W-:Y:S02]  /*03a0*/  UISETP.GE.U32.AND UP0, UPT, UR6, 0x6, UPT ;  /* 0x000000060600788c */ /* 0x000fe4000bf06070 */
[----:B------:R-:W-:-:S04]  /*03b0*/  ULEA.HI UR4, UR6, 0x1, URZ, 0x1f ;  /* 0x0000000106047891 */ /* 0x000fc8000f8ff8ff */
[----:B------:R-:W-:-:S03]  /*03c0*/  ULOP3.LUT UR5, UR4, 0x3, URZ, 0xc0, !UPT ;  /* 0x0000000304057892 */ /* 0x000fc6000f8ec0ff */
[----:B------:R-:W-:Y:S09]  /*03d0*/  BRA.U !UP0, `(.L_x_305) ;  /* 0x0000001108507547 */ /* 0x000ff2000b800000 */
[----:B------:R-:W0:Y:S01]  /*03e0*/  LDCU.64 UR12, c[0x0][0x388] ;  /* 0x00007100ff0c77ac */ /* 0x000e220008000a00 */
[----:B------:R-:W-:Y:S02]  /*03f0*/  MOV R13, RZ ;  /* 0x000000ff000d7202 */ /* 0x000fe40000000f00 */
[----:B------:R-:W-:Y:S01]  /*0400*/  MOV R10, RZ ;  /* 0x000000ff000a7202 */ /* 0x000fe20000000f00 */
[----:B------:R-:W1:Y:S01]  /*0410*/  LDCU.64 UR14, c[0x0][0x390] ;  /* 0x00007200ff0e77ac */ /* 0x000e620008000a00 */
[----:B------:R-:W-:-:S04]  /*0420*/  ULOP3.LUT UR4, UR4, 0x7ffffffc, URZ, 0xc0, !UPT ;  /* 0x7ffffffc04047892 */ /* 0x000fc8000f8ec0ff */
[----:B------:R-:W-:-:S04]  /*0430*/  UIADD3 UR4, UPT, UPT, -UR4, URZ, URZ ;  /* 0x000000ff04047290 */ /* 0x000fc8000fffe1ff */
[----:B------:R-:W-:Y:S01]  /*0440*/  UISETP.GE.AND UP0, UPT, UR4, URZ, UPT ;  /* 0x000000ff0400728c */ /* 0x000fe2000bf06270 */
[C---:B0-----:R-:W-:Y:S02]  /*0450*/  LEA R2, P0, R9.reuse, UR12, 0x1 ;  /* 0x0000000c09027c11 */ /* 0x041fe4000f8008ff */
[C---:B-1----:R-:W-:Y:S02]  /*0460*/  LEA R4, P1, R8.reuse, UR14, 0x1 ;  /* 0x0000000e08047c11 */ /* 0x042fe4000f8208ff */
[----:B------:R-:W-:Y:S02]  /*0470*/  LEA.HI.X R3, R9, UR13, R12, 0x1, P0 ;  /* 0x0000000d09037c11 */ /* 0x000fe400080f0c0c */
[----:B------:R-:W-:Y:S02]  /*0480*/  LEA.HI.X R5, R8, UR15, R11, 0x1, P1 ;  /* 0x0000000f08057c11 */ /* 0x000fe400088f0c0b */
[----:B------:R-:W-:Y:S02]  /*0490*/  IADD3 R2, P0, PT, R2, 0x8, RZ ;  /* 0x0000000802027810 */ /* 0x000fe40007f1e0ff */
[----:B------:R-:W-:-:S02]  /*04a0*/  IADD3 R4, P1, PT, R4, 0x8, RZ ;  /* 0x0000000804047810 */ /* 0x000fc40007f3e0ff */
[----:B------:R-:W-:Y:S02]  /*04b0*/  IADD3.X R3, PT, PT, RZ, R3, RZ, P0, !PT ;  /* 0x00000003ff037210 */ /* 0x000fe400007fe4ff */
[----:B------:R-:W-:Y:S01]  /*04c0*/  IADD3.X R5, PT, PT, RZ, R5, RZ, P1, !PT ;  /* 0x00000005ff057210 */ /* 0x000fe20000ffe4ff */
[----:B------:R-:W-:Y:S08]  /*04d0*/  BRA.U UP0, `(.L_x_306) ;  /* 0x0000000d00707547 */ /* 0x000ff0000b800000 */
[----:B------:R-:W-:Y:S02]  /*04e0*/  UIADD3 UR6, UPT, UPT, -UR4, URZ, URZ ;  /* 0x000000ff04067290 */ /* 0x000fe4000fffe1ff */
[----:B------:R-:W-:Y:S02]  /*04f0*/  UPLOP3.LUT UP0, UPT, UPT, UPT, UPT, 0x80, 0x8 ;  /* 0x000000000008789c */ /* 0x000fe40003f0f070 */
[----:B------:R-:W-:-:S09]  /*0500*/  UISETP.GT.AND UP1, UPT, UR6, 0xc, UPT ;  /* 0x0000000c0600788c */ /* 0x000fd2000bf24270 */
[----:B------:R-:W-:Y:S05]  /*0510*/  BRA.U !UP1, `(.L_x_307) ;  /* 0x00000009092c7547 */ /* 0x000fea000b800000 */
[----:B------:R-:W-:-:S11]  /*0520*/  UPLOP3.LUT UP0, UPT, UPT, UPT, UPT, 0x40, 0x4 ;  /* 0x000000000004789c */ /* 0x000fd60003f0e870 */
.L_x_308:
[----:B------:R-:W2:Y:S04]  /*0530*/  LDG.E.CONSTANT R23, desc[UR8][R2.64+-0x8] ;  /* 0xfffff80802177981 */ /* 0x000ea8000c1e9900 */
[----:B------:R-:W3:Y:S04]  /*0540*/  LDG.E.CONSTANT R24, desc[UR8][R4.64+-0x8] ;  /* 0xfffff80804187981 */ /* 0x000ee8000c1e9900 */
[----:B------:R-:W4:Y:S04]  /*0550*/  LDG.E.CONSTANT R17, desc[UR8][R2.64+-0x4] ;  /* 0xfffffc0802117981 */ /* 0x000f28000c1e9900 */
[----:B------:R-:W5:Y:S04]  /*0560*/  LDG.E.CONSTANT R18, desc[UR8][R4.64+-0x4] ;  /* 0xfffffc0804127981 */ /* 0x000f68000c1e9900 */
[----:B------:R-:W5:Y:S04]  /*0570*/  LDG.E.CONSTANT R22, desc[UR8][R2.64] ;  /* 0x0000000802167981 */ /* 0x000f68000c1e9900 */
[----:B------:R-:W5:Y:S04]  /*0580*/  LDG.E.CONSTANT R19, desc[UR8][R4.64] ;  /* 0x0000000804137981 */ /* 0x000f68000c1e9900 */
[----:B------:R-:W5:Y:S04]  /*0590*/  LDG.E.CONSTANT R20, desc[UR8][R2.64+0x4] ;  /* 0x0000040802147981 */ /* 0x000f68000c1e9900 */
[----:B------:R-:W5:Y:S04]  /*05a0*/  LDG.E.CONSTANT R21, desc[UR8][R4.64+0x4] ;  /* 0x0000040804157981 */ /* 0x000f68000c1e9900 */
[----:B------:R-:W5:Y:S04]  /*05b0*/  LDG.E.CONSTANT R16, desc[UR8][R2.64+0x8] ;  /* 0x0000080802107981 */ /* 0x000f68000c1e9900 */
[----:B------:R-:W5:Y:S01]  /*05c0*/  LDG.E.CONSTANT R15, desc[UR8][R4.64+0x8] ;  /* 0x00000808040f7981 */ /* 0x000f62000c1e9900 */
[----:B--2---:R-:W-:-:S02]  /*05d0*/  HADD2.F32 R14, -RZ, R23.H0_H0 ;  /* 0x20000017ff0e7230 */ /* 0x004fc40000004100 */
[----:B---3--:R-:W-:-:S05]  /*05e0*/  HADD2.F32 R25, -RZ, R24.H0_H0 ;  /* 0x20000018ff197230 */ /* 0x008fca0000004100 */
[----:B------:R-:W-:Y:S02]  /*05f0*/  FFMA R25, R14, R25, R13 ;  /* 0x000000190e197223 */ /* 0x000fe4000000000d */
[----:B------:R-:W2:Y:S04]  /*0600*/  LDG.E.CONSTANT R13, desc[UR8][R2.64+0xc] ;  /* 0x00000c08020d7981 */ /* 0x000ea8000c1e9900 */
[----:B------:R-:W3:Y:S01]  /*0610*/  LDG.E.CONSTANT R14, desc[UR8][R4.64+0xc] ;  /* 0x00000c08040e7981 */ /* 0x000ee2000c1e9900 */
[----:B------:R-:W-:Y:S02]  /*0620*/  HADD2.F32 R26, -RZ, R23.H1_H1 ;  /* 0x30000017ff1a7230 */ /* 0x000fe40000004100 */
[----:B------:R-:W-:Y:S02]  /*0630*/  HADD2.F32 R24, -RZ, R24.H1_H1 ;  /* 0x30000018ff187230 */ /* 0x000fe40000004100 */
[----:B----4-:R-:W-:-:S03]  /*0640*/  HADD2.F32 R23, -RZ, R17.H0_H0 ;  /* 0x20000011ff177230 */ /* 0x010fc60000004100 */
[----:B------:R-:W-:Y:S01]  /*0650*/  FFMA R24, R26, R24, R25 ;  /* 0x000000181a187223 */ /* 0x000fe20000000019 */
[----:B-----5:R-:W-:-:S05]  /*0660*/  HADD2.F32 R25, -RZ, R18.H0_H0 ;  /* 0x20000012ff197230 */ /* 0x020fca0000004100 */
[----:B------:R-:W-:Y:S01]  /*0670*/  FFMA R23, R23, R25, R24 ;  /* 0x0000001917177223 */ /* 0x000fe20000000018 */
[----:B------:R-:W-:Y:S02]  /*0680*/  HADD2.F32 R24, -RZ, R17.H1_H1 ;  /* 0x30000011ff187230 */ /* 0x000fe40000004100 */
[----:B------:R-:W-:Y:S01]  /*0690*/  HADD2.F32 R25, -RZ, R18.H1_H1 ;  /* 0x30000012ff197230 */ /* 0x000fe20000004100 */
[----:B------:R-:W4:Y:S04]  /*06a0*/  LDG.E.CONSTANT R17, desc[UR8][R4.64+0x10] ;  /* 0x0000100804117981 */ /* 0x000f28000c1e9900 */
[----:B------:R-:W5:Y:S01]  /*06b0*/  LDG.E.CONSTANT R18, desc[UR8][R2.64+0x10] ;  /* 0x0000100802127981 */ /* 0x000f62000c1e9900 */
[----:B------:R-:W-:Y:S01]  /*06c0*/  FFMA R23, R24, R25, R23 ;  /* 0x0000001918177223 */ /* 0x000fe20000000017 */
[----:B------:R-:W-:-:S02]  /*06d0*/  HADD2.F32 R24, -RZ, R22.H0_H0 ;  /* 0x20000016ff187230 */ /* 0x000fc40000004100 */
[--C-:B------:R-:W-:Y:S02]  /*06e0*/  HADD2.F32 R25, -RZ, R19.reuse.H0_H0 ;  /* 0x20000013ff197230 */ /* 0x100fe40000004100 */
[----:B------:R-:W-:-:S03]  /*06f0*/  HADD2.F32 R19, -RZ, R19.H1_H1 ;  /* 0x30000013ff137230 */ /* 0x000fc60000004100 */
[----:B------:R-:W-:Y:S01]  /*0700*/  FFMA R24, R24, R25, R23 ;  /* 0x0000001918187223 */ /* 0x000fe20000000017 */
[----:B------:R-:W-:Y:S01]  /*0710*/  HADD2.F32 R25, -RZ, R22.H1_H1 ;  /* 0x30000016ff197230 */ /* 0x000fe20000004100 */
[----:B------:R-:W5:Y:S04]  /*0720*/  LDG.E.CONSTANT R23, desc[UR8][R4.64+0x14] ;  /* 0x0000140804177981 */ /* 0x000f68000c1e9900 */
[----:B------:R-:W5:Y:S01]  /*0730*/  LDG.E.CONSTANT R22, desc[UR8][R2.64+0x14] ;  /* 0x0000140802167981 */ /* 0x000f62000c1e9900 */
[----:B------:R-:W-:Y:S01]  /*0740*/  FFMA R19, R25, R19, R24 ;  /* 0x0000001319137223 */ /* 0x000fe20000000018 */
[----:B------:R-:W-:Y:S02]  /*0750*/  HADD2.F32 R24, -RZ, R20.H0_H0 ;  /* 0x20000014ff187230 */ /* 0x000fe40000004100 */
[----:B------:R-:W-:-:S02]  /*0760*/  HADD2.F32 R25, -RZ, R21.H0_H0 ;  /* 0x20000015ff197230 */ /* 0x000fc40000004100 */
[----:B------:R-:W-:Y:S02]  /*0770*/  HADD2.F32 R20, -RZ, R20.H1_H1 ;  /* 0x30000014ff147230 */ /* 0x000fe40000004100 */
[----:B------:R-:W-:Y:S02]  /*0780*/  HADD2.F32 R21, -RZ, R21.H1_H1 ;  /* 0x30000015ff157230 */ /* 0x000fe40000004100 */
[----:B------:R-:W-:Y:S02]  /*0790*/  FFMA R25, R24, R25, R19 ;  /* 0x0000001918197223 */ /* 0x000fe40000000013 */
[----:B------:R-:W5:Y:S04]  /*07a0*/  LDG.E.CONSTANT R19, desc[UR8][R2.64+0x18] ;  /* 0x0000180802137981 */ /* 0x000f68000c1e9900 */
[----:B------:R-:W5:Y:S01]  /*07b0*/  LDG.E.CONSTANT R24, desc[UR8][R4.64+0x18] ;  /* 0x0000180804187981 */ /* 0x000f62000c1e9900 */
[----:B------:R-:W-:Y:S01]  /*07c0*/  FFMA R20, R20, R21, R25 ;  /* 0x0000001514147223 */ /* 0x000fe20000000019 */
[----:B------:R-:W-:-:S02]  /*07d0*/  HADD2.F32 R21, -RZ, R16.H0_H0 ;  /* 0x20000010ff157230 */ /* 0x000fc40000004100 */
[--C-:B------:R-:W-:Y:S02]  /*07e0*/  HADD2.F32 R25, -RZ, R15.reuse.H0_H0 ;  /* 0x2000000fff197230 */ /* 0x100fe40000004100 */
[----:B------:R-:W-:Y:S02]  /*07f0*/  HADD2.F32 R26, -RZ, R16.H1_H1 ;  /* 0x30000010ff1a7230 */ /* 0x000fe40000004100 */
[----:B------:R-:W-:Y:S02]  /*0800*/  HADD2.F32 R15, -RZ, R15.H1_H1 ;  /* 0x3000000fff0f7230 */ /* 0x000fe40000004100 */
[----:B------:R-:W-:Y:S01]  /*0810*/  FFMA R21, R21, R25, R20 ;  /* 0x0000001915157223 */ /* 0x000fe20000000014 */
[----:B------:R-:W5:Y:S04]  /*0820*/  LDG.E.CONSTANT R16, desc[UR8][R4.64+0x1c] ;  /* 0x00001c0804107981 */ /* 0x000f68000c1e9900 */
[----:B------:R-:W5:Y:S01]  /*0830*/  LDG.E.CONSTANT R20, desc[UR8][R2.64+0x1c] ;  /* 0x00001c0802147981 */ /* 0x000f62000c1e9900 */
[----:B------:R-:W-:Y:S01]  /*0840*/  FFMA R15, R26, R15, R21 ;  /* 0x0000000f1a0f7223 */ /* 0x000fe20000000015 */
        /* <DEDUP_REMOVED lines=9> */
[--C-:B-----5:R-:W-:Y:S02]  /*08e0*/  HADD2.F32 R14, -RZ, R18.reuse.H0_H0 ;  /* 0x20000012ff0e7230 */ /* 0x120fe40000004100 */
[----:B------:R-:W-:Y:S02]  /*08f0*/  HADD2.F32 R18, -RZ, R18.H1_H1 ;  /* 0x30000012ff127230 */ /* 0x000fe40000004100 */
[----:B------:R-:W-:Y:S02]  /*0900*/  HADD2.F32 R17, -RZ, R17.H1_H1 ;  /* 0x30000011ff117230 */ /* 0x000fe40000004100 */
[----:B------:R-:W-:-:S04]  /*0910*/  FFMA R13, R14, R25, R13 ;  /* 0x000000190e0d7223 */ /* 0x000fc8000000000d */
[----:B------:R-:W-:Y:S01]  /*0920*/  FFMA R13, R18, R17, R13 ;  /* 0x00000011120d7223 */ /* 0x000fe2000000000d */
[--C-:B------:R-:W-:Y:S02]  /*0930*/  HADD2.F32 R17, -RZ, R23.reuse.H0_H0 ;  /* 0x20000017ff117230 */ /* 0x100fe40000004100 */
[--C-:B------:R-:W-:Y:S02]  /*0940*/  HADD2.F32 R14, -RZ, R22.reuse.H0_H0 ;  /* 0x20000016ff0e7230 */ /* 0x100fe40000004100 */
[----:B------:R-:W-:Y:S02]  /*0950*/  HADD2.F32 R22, -RZ, R22.H1_H1 ;  /* 0x30000016ff167230 */ /* 0x000fe40000004100 */
[----:B------:R-:W-:Y:S02]  /*0960*/  HADD2.F32 R23, -RZ, R23.H1_H1 ;  /* 0x30000017ff177230 */ /* 0x000fe40000004100 */
[----:B------:R-:W-:Y:S02]  /*0970*/  FFMA R17, R14, R17, R13 ;  /* 0x000000110e117223 */ /* 0x000fe4000000000d */
[----:B------:R-:W4:Y:S04]  /*0980*/  LDG.E.CONSTANT R13, desc[UR8][R2.64+0x24] ;  /* 0x00002408020d7981 */ /* 0x000f28000c1e9900 */
[----:B------:R-:W5:Y:S01]  /*0990*/  LDG.E.CONSTANT R14, desc[UR8][R4.64+0x24] ;  /* 0x00002408040e7981 */ /* 0x000f62000c1e9900 */
[----:B------:R-:W-:Y:S01]  /*09a0*/  FFMA R17, R22, R23, R17 ;  /* 0x0000001716117223 */ /* 0x000fe20000000011 */
[----:B------:R-:W-:-:S02]  /*09b0*/  HADD2.F32 R18, -RZ, R19.H0_H0 ;  /* 0x20000013ff127230 */ /* 0x000fc40000004100 */
[----:B------:R-:W-:Y:S02]  /*09c0*/  HADD2.F32 R22, -RZ, R24.H0_H0 ;  /* 0x20000018ff167230 */ /* 0x000fe40000004100 */
[----:B------:R-:W-:-:S03]  /*09d0*/  HADD2.F32 R19, -RZ, R19.H1_H1 ;  /* 0x30000013ff137230 */ /* 0x000fc60000004100 */
[----:B------:R-:W-:Y:S02]  /*09e0*/  FFMA R22, R18, R22, R17 ;  /* 0x0000001612167223 */ /* 0x000fe40000000011 */
[----:B------:R-:W5:Y:S01]  /*09f0*/  LDG.E.CONSTANT R17, desc[UR8][R2.64+0x28] ;  /* 0x0000280802117981 */ /* 0x000f62000c1e9900 */
[----:B------:R-:W-:-:S03]  /*0a00*/  HADD2.F32 R24, -RZ, R24.H1_H1 ;  /* 0x30000018ff187230 */ /* 0x000fc60000004100 */
[----:B------:R-:W5:Y:S01]  /*0a10*/  LDG.E.CONSTANT R18, desc[UR8][R4.64+0x28] ;  /* 0x0000280804127981 */ /* 0x000f62000c1e9900 */
[----:B------:R-:W-:Y:S02]  /*0a20*/  HADD2.F32 R25, -RZ, R16.H0_H0 ;  /* 0x20000010ff197230 */ /* 0x000fe40000004100 */
[----:B------:R-:W-:Y:S01]  /*0a30*/  FFMA R24, R19, R24, R22 ;  /* 0x0000001813187223 */ /* 0x000fe20000000016 */
[--C-:B------:R-:W-:Y:S01]  /*0a40*/  HADD2.F32 R23, -RZ, R20.reuse.H0_H0 ;  /* 0x20000014ff177230 */ /* 0x100fe20000004100 */
[----:B------:R-:W5:Y:S04]  /*0a50*/  LDG.E.CONSTANT R22, desc[UR8][R2.64+0x2c] ;  /* 0x00002c0802167981 */ /* 0x000f68000c1e9900 */
[----:B------:R-:W5:Y:S01]  /*0a60*/  LDG.E.CONSTANT R19, desc[UR8][R4.64+0x2c] ;  /* 0x00002c0804137981 */ /* 0x000f62000c1e9900 */
[----:B------:R-:W-:Y:S01]  /*0a70*/  FFMA R23, R23, R25, R24 ;  /* 0x0000001917177223 */ /* 0x000fe20000000018 */
[----:B------:R-:W-:-:S02]  /*0a80*/  HADD2.F32 R24, -RZ, R20.H1_H1 ;  /* 0x30000014ff187230 */ /* 0x000fc40000004100 */
[----:B------:R-:W-:Y:S01]  /*0a90*/  HADD2.F32 R25, -RZ, R16.H1_H1 ;  /* 0x30000010ff197230 */ /* 0x000fe20000004100 */
[----:B------:R-:W5:Y:S04]  /*0aa0*/  LDG.E.CONSTANT R20, desc[UR8][R4.64+0x30] ;  /* 0x0000300804147981 */ /* 0x000f68000c1e9900 */
[----:B------:R-:W5:Y:S01]  /*0ab0*/  LDG.E.CONSTANT R16, desc[UR8][R2.64+0x30] ;  /* 0x0000300802107981 */ /* 0x000f62000c1e9900 */
[----:B------:R-:W-:Y:S01]  /*0ac0*/  FFMA R23, R24, R25, R23 ;  /* 0x0000001918177223 */ /* 0x000fe20000000017 */
[----:B--2---:R-:W-:Y:S02]  /*0ad0*/  HADD2.F32 R24, -RZ, R21.H0_H0 ;  /* 0x20000015ff187230 */ /* 0x004fe40000004100 */
[----:B---3--:R-:W-:-:S05]  /*0ae0*/  HADD2.F32 R25, -RZ, R15.H0_H0 ;  /* 0x2000000fff197230 */ /* 0x008fca0000004100 */
[----:B------:R-:W-:Y:S02]  /*0af0*/  FFMA R25, R24, R25, R23 ;  /* 0x0000001918197223 */ /* 0x000fe40000000017 */
[----:B------:R0:W2:Y:S04]  /*0b00*/  LDG.E.CONSTANT R23, desc[UR8][R2.64+0x34] ;  /* 0x0000340802177981 */ /* 0x0000a8000c1e9900 */
[----:B------:R1:W3:Y:S01]  /*0b10*/  LDG.E.CONSTANT R24, desc[UR8][R4.64+0x34] ;  /* 0x0000340804187981 */ /* 0x0002e2000c1e9900 */
[----:B------:R-:W-:Y:S02]  /*0b20*/  HADD2.F32 R26, -RZ, R21.H1_H1 ;  /* 0x30000015ff1a7230 */ /* 0x000fe40000004100 */
[----:B------:R-:W-:-:S05]  /*0b30*/  HADD2.F32 R15, -RZ, R15.H1_H1 ;  /* 0x3000000fff0f7230 */ /* 0x000fca0000004100 */
[----:B------:R-:W-:Y:S01]  /*0b40*/  FFMA R15, R26, R15, R25 ;  /* 0x0000000f1a0f7223 */ /* 0x000fe20000000019 */
[----:B----4-:R-:W-:Y:S02]  /*0b50*/  HADD2.F32 R26, -RZ, R13.H0_H0 ;  /* 0x2000000dff1a7230 */ /* 0x010fe40000004100 */
[--C-:B-----5:R-:W-:Y:S02]  /*0b60*/  HADD2.F32 R21, -RZ, R14.reuse.H0_H0 ;  /* 0x2000000eff157230 */ /* 0x120fe40000004100 */
[----:B------:R-:W-:-:S03]  /*0b70*/  HADD2.F32 R14, -RZ, R14.H1_H1 ;  /* 0x3000000eff0e7230 */ /* 0x000fc60000004100 */
[----:B------:R-:W-:Y:S01]  /*0b80*/  FFMA R15, R26, R21, R15 ;  /* 0x000000151a0f7223 */ /* 0x000fe2000000000f */
[----:B------:R-:W-:-:S05]  /*0b90*/  HADD2.F32 R26, -RZ, R13.H1_H1 ;  /* 0x3000000dff1a7230 */ /* 0x000fca0000004100 */
[----:B------:R-:W-:Y:S01]  /*0ba0*/  FFMA R14, R26, R14, R15 ;  /* 0x0000000e1a0e7223 */ /* 0x000fe2000000000f */
[--C-:B------:R-:W-:Y:S02]  /*0bb0*/  HADD2.F32 R13, -RZ, R17.reuse.H0_H0 ;  /* 0x20000011ff0d7230 */ /* 0x100fe40000004100 */
[--C-:B------:R-:W-:Y:S02]  /*0bc0*/  HADD2.F32 R15, -RZ, R18.reuse.H0_H0 ;  /* 0x20000012ff0f7230 */ /* 0x100fe40000004100 */
[----:B------:R-:W-:Y:S02]  /*0bd0*/  HADD2.F32 R26, -RZ, R17.H1_H1 ;  /* 0x30000011ff1a7230 */ /* 0x000fe40000004100 */
[----:B------:R-:W-:Y:S02]  /*0be0*/  HADD2.F32 R18, -RZ, R18.H1_H1 ;  /* 0x30000012ff127230 */ /* 0x000fe40000004100 */
[----:B------:R-:W-:Y:S01]  /*0bf0*/  FFMA R13, R13, R15, R14 ;  /* 0x0000000f0d0d7223 */ /* 0x000fe2000000000e */
[----:B------:R-:W-:-:S02]  /*0c00*/  HADD2.F32 R14, -RZ, R22.H0_H0 ;  /* 0x20000016ff0e7230 */ /* 0x000fc40000004100 */
[--C-:B------:R-:W-:Y:S02]  /*0c10*/  HADD2.F32 R15, -RZ, R19.reuse.H0_H0 ;  /* 0x20000013ff0f7230 */ /* 0x100fe40000004100 */
[----:B------:R-:W-:Y:S01]  /*0c20*/  FFMA R13, R26, R18, R13 ;  /* 0x000000121a0d7223 */ /* 0x000fe2000000000d */
[----:B------:R-:W-:Y:S02]  /*0c30*/  HADD2.F32 R22, -RZ, R22.H1_H1 ;  /* 0x30000016ff167230 */ /* 0x000fe40000004100 */
[----:B------:R-:W-:Y:S02]  /*0c40*/  HADD2.F32 R19, -RZ, R19.H1_H1 ;  /* 0x30000013ff137230 */ /* 0x000fe40000004100 */
[----:B------:R-:W-:Y:S01]  /*0c50*/  FFMA R13, R14, R15, R13 ;  /* 0x0000000f0e0d7223 */ /* 0x000fe2000000000d */
[----:B------:R-:W-:Y:S02]  /*0c60*/  HADD2.F32 R15, -RZ, R20.H0_H0 ;  /* 0x20000014ff0f7230 */ /* 0x000fe40000004100 */
[----:B------:R-:W-:-:S02]  /*0c70*/  HADD2.F32 R14, -RZ, R16.H0_H0 ;  /* 0x20000010ff0e7230 */ /* 0x000fc40000004100 */
[----:B------:R-:W-:Y:S01]  /*0c80*/  FFMA R13, R22, R19, R13 ;  /* 0x00000013160d7223 */ /* 0x000fe2000000000d */
[----:B0-----:R-:W-:Y:S01]  /*0c90*/  IADD3 R2, P0, PT, R2, 0x40, RZ ;  /* 0x0000004002027810 */ /* 0x001fe20007f1e0ff */
[----:B------:R-:W-:Y:S01]  /*0ca0*/  UIADD3 UR4, UPT, UPT, UR4, 0x10, URZ ;  /* 0x0000001004047890 */ /* 0x000fe2000fffe0ff */
[----:B------:R-:W-:Y:S02]  /*0cb0*/  HADD2.F32 R16, -RZ, R16.H1_H1 ;  /* 0x30000010ff107230 */ /* 0x000fe40000004100 */
[----:B------:R-:W-:Y:S01]  /*0cc0*/  FFMA R13, R14, R15, R13 ;  /* 0x0000000f0e0d7223 */ /* 0x000fe2000000000d */
[----:B------:R-:W-:Y:S01]  /*0cd0*/  HADD2.F32 R20, -RZ, R20.H1_H1 ;  /* 0x30000014ff147230 */ /* 0x000fe20000004100 */
[----:B------:R-:W-:Y:S01]  /*0ce0*/  IADD3.X R17, PT, PT, RZ, R3, RZ, P0, !PT ;  /* 0x00000003ff117210 */ /* 0x000fe200007fe4ff */
[----:B------:R-:W-:Y:S01]  /*0cf0*/  UISETP.GE.AND UP1, UPT, UR4, -0xc, UPT ;  /* 0xfffffff40400788c */ /* 0x000fe2000bf26270 */
[----:B------:R-:W-:Y:S02]  /*0d00*/  IADD3 R15, P0, PT, R4, 0x40, RZ ;  /* 0x00000040040f7810 */ /* 0x000fe40007f1e0ff */
[----:B------:R-:W-:Y:S01]  /*0d10*/  FFMA R13, R16, R20, R13 ;  /* 0x00000014100d7223 */ /* 0x000fe2000000000d */
[----:B------:R-:W-:-:S02]  /*0d20*/  IADD3 R10, PT, PT, R10, 0x20, RZ ;  /* 0x000000200a0a7810 */ /* 0x000fc40007ffe0ff */
[----:B-1----:R-:W-:Y:S01]  /*0d30*/  IADD3.X R5, PT, PT, RZ, R5, RZ, P0, !PT ;  /* 0x00000005ff057210 */ /* 0x002fe200007fe4ff */
[--C-:B--2---:R-:W-:Y:S02]  /*0d40*/  HADD2.F32 R14, -RZ, R23.reuse.H0_H0 ;  /* 0x20000017ff0e7230 */ /* 0x104fe40000004100 */
[--C-:B---3--:R-:W-:Y:S02]  /*0d50*/  HADD2.F32 R3, -RZ, R24.reuse.H0_H0 ;  /* 0x20000018ff037230 */ /* 0x108fe40000004100 */
[----:B------:R-:W-:Y:S02]  /*0d60*/  HADD2.F32 R4, -RZ, R23.H1_H1 ;  /* 0x30000017ff047230 */ /* 0x000fe40000004100 */
[----:B------:R-:W-:Y:S02]  /*0d70*/  HADD2.F32 R24, -RZ, R24.H1_H1 ;  /* 0x30000018ff187230 */ /* 0x000fe40000004100 */
[----:B------:R-:W-:Y:S01]  /*0d80*/  FFMA R13, R14, R3, R13 ;  /* 0x000000030e0d7223 */ /* 0x000fe2000000000d */
[----:B------:R-:W-:-:S03]  /*0d90*/  MOV R3, R17 ;  /* 0x0000001100037202 */ /* 0x000fc60000000f00 */
[----:B------:R-:W-:Y:S01]  /*0da0*/  FFMA R13, R4, R24, R13 ;  /* 0x00000018040d7223 */ /* 0x000fe2000000000d */
[----:B------:R-:W-:Y:S01]  /*0db0*/  MOV R4, R15 ;  /* 0x0000000f00047202 */ /* 0x000fe20000000f00 */
[----:B------:R-:W-:Y:S06]  /*0dc0*/  BRA.U !UP1, `(.L_x_308) ;  /* 0xfffffff509d87547 */ /* 0x000fec000b83ffff */
.L_x_307:
[----:B------:R-:W-:-:S04]  /*0dd0*/  UIADD3 UR6, UPT, UPT, -UR4, URZ, URZ ;  /* 0x000000ff04067290 */ /* 0x000fc8000fffe1ff */
[----:B------:R-:W-:-:S09]  /*0de0*/  UISETP.GT.AND UP1, UPT, UR6, 0x4, UPT ;  /* 0x000000040600788c */ /* 0x000fd2000bf24270 */
[----:B------:R-:W-:Y:S05]  /*0df0*/  BRA.U !UP1, `(.L_x_309) ;  /* 0x0000000509207547 */ /* 0x000fea000b800000 */
[----:B------:R-:W2:Y:S04]  /*0e00*/  LDG.E.CONSTANT R20, desc[UR8][R2.64+-0x8] ;  /* 0xfffff80802147981 */ /* 0x000ea8000c1e9900 */
[----:B------:R-:W3:Y:S04]  /*0e10*/  LDG.E.CONSTANT R21, desc[UR8][R4.64+-0x8] ;  /* 0xfffff80804157981 */ /* 0x000ee8000c1e9900 */
[----:B------:R-:W4:Y:S04]  /*0e20*/  LDG.E.CONSTANT R18, desc[UR8][R2.64+-0x4] ;  /* 0xfffffc0802127981 */ /* 0x000f28000c1e9900 */
[----:B------:R-:W5:Y:S04]  /*0e30*/  LDG.E.CONSTANT R19, desc[UR8][R4.64+-0x4] ;  /* 0xfffffc0804137981 */ /* 0x000f68000c1e9900 */
[----:B------:R-:W5:Y:S04]  /*0e40*/  LDG.E.CONSTANT R15, desc[UR8][R2.64] ;  /* 0x00000008020f7981 */ /* 0x000f68000c1e9900 */
[----:B------:R-:W5:Y:S04]  /*0e50*/  LDG.E.CONSTANT R14, desc[UR8][R4.64] ;  /* 0x00000008040e7981 */ /* 0x000f68000c1e9900 */
[----:B------:R-:W5:Y:S04]  /*0e60*/  LDG.E.CONSTANT R16, desc[UR8][R2.64+0x4] ;  /* 0x0000040802107981 */ /* 0x000f68000c1e9900 */
[----:B------:R-:W5:Y:S01]  /*0e70*/  LDG.E.CONSTANT R17, desc[UR8][R4.64+0x4] ;  /* 0x0000040804117981 */ /* 0x000f62000c1e9900 */
[----:B--2---:R-:W-:-:S02]  /*0e80*/  HADD2.F32 R22, -RZ, R20.H0_H0 ;  /* 0x20000014ff167230 */ /* 0x004fc40000004100 */
[----:B---3--:R-:W-:-:S05]  /*0e90*/  HADD2.F32 R23, -RZ, R21.H0_H0 ;  /* 0x20000015ff177230 */ /* 0x008fca0000004100 */
[----:B------:R-:W-:Y:S01]  /*0ea0*/  FFMA R22, R22, R23, R13 ;  /* 0x0000001716167223 */ /* 0x000fe2000000000d */
[----:B------:R-:W-:Y:S01]  /*0eb0*/  HADD2.F32 R23, -RZ, R20.H1_H1 ;  /* 0x30000014ff177230 */ /* 0x000fe20000004100 */
[----:B------:R-:W2:Y:S01]  /*0ec0*/  LDG.E.CONSTANT R13, desc[UR8][R2.64+0x8] ;  /* 0x00000808020d7981 */ /* 0x000ea2000c1e9900 */
[----:B------:R-:W-:-:S03]  /*0ed0*/  HADD2.F32 R21, -RZ, R21.H1_H1 ;  /* 0x30000015ff157230 */ /* 0x000fc60000004100 */
[----:B------:R-:W3:Y:S01]  /*0ee0*/  LDG.E.CONSTANT R20, desc[UR8][R4.64+0x8] ;  /* 0x0000080804147981 */ /* 0x000ee2000c1e9900 */
[--C-:B----4-:R-:W-:Y:S02]  /*0ef0*/  HADD2.F32 R24, -RZ, R18.reuse.H0_H0 ;  /* 0x20000012ff187230 */ /* 0x110fe40000004100 */
[----:B------:R-:W-:Y:S01]  /*0f00*/  FFMA R23, R23, R21, R22 ;  /* 0x0000001517177223 */ /* 0x000fe20000000016 */
[----:B-----5:R-:W-:Y:S01]  /*0f10*/  HADD2.F32 R25, -RZ, R19.H0_H0 ;  /* 0x20000013ff197230 */ /* 0x020fe20000004100 */
[----:B------:R-:W4:Y:S04]  /*0f20*/  LDG.E.CONSTANT R21, desc[UR8][R2.64+0xc] ;  /* 0x00000c0802157981 */ /* 0x000f28000c1e9900 */
[----:B------:R-:W5:Y:S01]  /*0f30*/  LDG.E.CONSTANT R22, desc[UR8][R4.64+0xc] ;  /* 0x00000c0804167981 */ /* 0x000f62000c1e9900 */
[----:B------:R-:W-:Y:S01]  /*0f40*/  FFMA R23, R24, R25, R23 ;  /* 0x0000001918177223 */ /* 0x000fe20000000017 */
[----:B------:R-:W-:-:S02]  /*0f50*/  HADD2.F32 R24, -RZ, R18.H1_H1 ;  /* 0x30000012ff187230 */ /* 0x000fc40000004100 */
[----:B------:R-:W-:Y:S01]  /*0f60*/  HADD2.F32 R25, -RZ, R19.H1_H1 ;  /* 0x30000013ff197230 */ /* 0x000fe20000004100 */
[----:B------:R-:W5:Y:S04]  /*0f70*/  LDG.E.CONSTANT R18, desc[UR8][R4.64+0x10] ;  /* 0x0000100804127981 */ /* 0x000f68000c1e9900 */
[----:B------:R-:W5:Y:S01]  /*0f80*/  LDG.E.CONSTANT R19, desc[UR8][R2.64+0x10] ;  /* 0x0000100802137981 */ /* 0x000f62000c1e9900 */
[----:B------:R-:W-:Y:S01]  /*0f90*/  FFMA R23, R24, R25, R23 ;  /* 0x0000001918177223 */ /* 0x000fe20000000017 */
[----:B------:R-:W-:Y:S02]  /*0fa0*/  HADD2.F32 R24, -RZ, R15.H0_H0 ;  /* 0x2000000fff187230 */ /* 0x000fe40000004100 */
[----:B------:R-:W-:-:S05]  /*0fb0*/  HADD2.F32 R25, -RZ, R14.H0_H0 ;  /* 0x2000000eff197230 */ /* 0x000fca0000004100 */
[----:B------:R-:W-:Y:S02]  /*0fc0*/  FFMA R25, R24, R25, R23 ;  /* 0x0000001918197223 */ /* 0x000fe40000000017 */
[----:B------:R-:W5:Y:S04]  /*0fd0*/  LDG.E.CONSTANT R23, desc[UR8][R2.64+0x14] ;  /* 0x0000140802177981 */ /* 0x000f68000c1e9900 */
[----:B------:R0:W5:Y:S01]  /*0fe0*/  LDG.E.CONSTANT R24, desc[UR8][R4.64+0x14] ;  /* 0x0000140804187981 */ /* 0x000162000c1e9900 */
[----:B------:R-:W-:Y:S02]  /*0ff0*/  HADD2.F32 R26, -RZ, R15.H1_H1 ;  /* 0x3000000fff1a7230 */ /* 0x000fe40000004100 */
[----:B------:R-:W-:Y:S02]  /*1000*/  HADD2.F32 R14, -RZ, R14.H1_H1 ;  /* 0x3000000eff0e7230 */ /* 0x000fe40000004100 */
[----:B------:R-:W-:-:S03]  /*1010*/  HADD2.F32 R15, -RZ, R16.H0_H0 ;  /* 0x20000010ff0f7230 */ /* 0x000fc60000004100 */
[----:B------:R-:W-:Y:S01]  /*1020*/  FFMA R14, R26, R14, R25 ;  /* 0x0000000e1a0e7223 */ /* 0x000fe20000000019 */
[--C-:B------:R-:W-:Y:S02]  /*1030*/  HADD2.F32 R25, -RZ, R17.reuse.H0_H0 ;  /* 0x20000011ff197230 */ /* 0x100fe40000004100 */
[----:B------:R-:W-:-:S03]  /*1040*/  HADD2.F32 R17, -RZ, R17.H1_H1 ;  /* 0x30000011ff117230 */ /* 0x000fc60000004100 */
[----:B------:R-:W-:Y:S01]  /*1050*/  FFMA R14, R15, R25, R14 ;  /* 0x000000190f0e7223 */ /* 0x000fe2000000000e */
[----:B------:R-:W-:-:S05]  /*1060*/  HADD2.F32 R15, -RZ, R16.H1_H1 ;  /* 0x30000010ff0f7230 */ /* 0x000fca0000004100 */
[----:B------:R-:W-:Y:S01]  /*1070*/  FFMA R14, R15, R17, R14 ;  /* 0x000000110f0e7223 */ /* 0x000fe2000000000e */
[----:B0-----:R-:W-:Y:S02]  /*1080*/  IADD3 R4, P1, PT, R4, 0x20, RZ ;  /* 0x0000002004047810 */ /* 0x001fe40007f3e0ff */
[----:B------:R-:W-:Y:S02]  /*1090*/  IADD3 R10, PT, PT, R10, 0x10, RZ ;  /* 0x000000100a0a7810 */ /* 0x000fe40007ffe0ff */
[----:B------:R-:W-:Y:S01]  /*10a0*/  IADD3.X R5, PT, PT, RZ, R5, RZ, P1, !PT ;  /* 0x00000005ff057210 */ /* 0x000fe20000ffe4ff */
[----:B------:R-:W-:Y:S02]  /*10b0*/  UIADD3 UR4, UPT, UPT, UR4, 0x8, URZ ;  /* 0x0000000804047890 */ /* 0x000fe4000fffe0ff */
[----:B------:R-:W-:Y:S01]  /*10c0*/  UPLOP3.LUT UP0, UPT, UPT, UPT, UPT, 0x40, 0x4 ;  /* 0x000000000004789c */ /* 0x000fe20003f0e870 */
[----:B--2---:R-:W-:Y:S02]  /*10d0*/  HADD2.F32 R15, -RZ, R13.H0_H0 ;  /* 0x2000000dff0f7230 */ /* 0x004fe40000004100 */
[----:B---3--:R-:W-:-:S02]  /*10e0*/  HADD2.F32 R16, -RZ, R20.H0_H0 ;  /* 0x20000014ff107230 */ /* 0x008fc40000004100 */
[----:B------:R-:W-:Y:S02]  /*10f0*/  HADD2.F32 R13, -RZ, R13.H1_H1 ;  /* 0x3000000dff0d7230 */ /* 0x000fe40000004100 */
[----:B------:R-:W-:Y:S02]  /*1100*/  HADD2.F32 R20, -RZ, R20.H1_H1 ;  /* 0x30000014ff147230 */ /* 0x000fe40000004100 */
[----:B------:R-:W-:Y:S01]  /*1110*/  FFMA R14, R15, R16, R14 ;  /* 0x000000100f0e7223 */ /* 0x000fe2000000000e */
[--C-:B----4-:R-:W-:Y:S02]  /*1120*/  HADD2.F32 R16, -RZ, R21.reuse.H0_H0 ;  /* 0x20000015ff107230 */ /* 0x110fe40000004100 */
[----:B-----5:R-:W-:Y:S02]  /*1130*/  HADD2.F32 R15, -RZ, R22.H0_H0 ;  /* 0x20000016ff0f7230 */ /* 0x020fe40000004100 */
[----:B------:R-:W-:Y:S01]  /*1140*/  FFMA R13, R13, R20, R14 ;  /* 0x000000140d0d7223 */ /* 0x000fe2000000000e */
[----:B------:R-:W-:-:S02]  /*1150*/  HADD2.F32 R14, -RZ, R21.H1_H1 ;  /* 0x30000015ff0e7230 */ /* 0x000fc40000004100 */
[----:B------:R-:W-:Y:S02]  /*1160*/  HADD2.F32 R22, -RZ, R22.H1_H1 ;  /* 0x30000016ff167230 */ /* 0x000fe40000004100 */
[----:B------:R-:W-:Y:S01]  /*1170*/  FFMA R13, R16, R15, R13 ;  /* 0x0000000f100d7223 */ /* 0x000fe2000000000d */
[--C-:B------:R-:W-:Y:S02]  /*1180*/  HADD2.F32 R15, -RZ, R18.reuse.H0_H0 ;  /* 0x20000012ff0f7230 */ /* 0x100fe40000004100 */
[--C-:B------:R-:W-:Y:S02]  /*1190*/  HADD2.F32 R16, -RZ, R19.reuse.H0_H0 ;  /* 0x20000013ff107230 */ /* 0x100fe40000004100 */
[----:B------:R-:W-:Y:S01]  /*11a0*/  FFMA R13, R14, R22, R13 ;  /* 0x000000160e0d7223 */ /* 0x000fe2000000000d */
[----:B------:R-:W-:Y:S02]  /*11b0*/  HADD2.F32 R14, -RZ, R19.H1_H1 ;  /* 0x30000013ff0e7230 */ /* 0x000fe40000004100 */
[----:B------:R-:W-:-:S02]  /*11c0*/  HADD2.F32 R18, -RZ, R18.H1_H1 ;  /* 0x30000012ff127230 */ /* 0x000fc40000004100 */
[----:B------:R-:W-:-:S04]  /*11d0*/  FFMA R13, R16, R15, R13 ;  /* 0x0000000f100d7223 */ /* 0x000fc8000000000d */
[----:B------:R-:W-:Y:S01]  /*11e0*/  FFMA R13, R14, R18, R13 ;  /* 0x000000120e0d7223 */ /* 0x000fe2000000000d */
[--C-:B------:R-:W-:Y:S01]  /*11f0*/  HADD2.F32 R14, -RZ, R23.reuse.H0_H0 ;  /* 0x20000017ff0e7230 */ /* 0x100fe20000004100 */
[----:B------:R-:W-:Y:S01]  /*1200*/  IADD3 R16, P0, PT, R2, 0x20, RZ ;  /* 0x0000002002107810 */ /* 0x000fe20007f1e0ff */
[--C-:B------:R-:W-:Y:S02]  /*1210*/  HADD2.F32 R15, -RZ, R24.reuse.H0_H0 ;  /* 0x20000018ff0f7230 */ /* 0x100fe40000004100 */
[----:B------:R-:W-:Y:S02]  /*1220*/  HADD2.F32 R2, -RZ, R23.H1_H1 ;  /* 0x30000017ff027230 */ /* 0x000fe40000004100 */
[----:B------:R-:W-:Y:S02]  /*1230*/  HADD2.F32 R24, -RZ, R24.H1_H1 ;  /* 0x30000018ff187230 */ /* 0x000fe40000004100 */
[----:B------:R-:W-:Y:S01]  /*1240*/  FFMA R13, R14, R15, R13 ;  /* 0x0000000f0e0d7223 */ /* 0x000fe2000000000d */
[----:B------:R-:W-:-:S03]  /*1250*/  IADD3.X R3, PT, PT, RZ, R3, RZ, P0, !PT ;  /* 0x00000003ff037210 */ /* 0x000fc600007fe4ff */
[----:B------:R-:W-:Y:S01]  /*1260*/  FFMA R13, R2, R24, R13 ;  /* 0x00000018020d7223 */ /* 0x000fe2000000000d */
[----:B------:R-:W-:-:S07]  /*1270*/  MOV R2, R16 ;  /* 0x0000001000027202 */ /* 0x000fce0000000f00 */
.L_x_309:
[----:B------:R-:W-:-:S09]  /*1280*/  UISETP.NE.OR UP0, UPT, UR4, URZ, UP0 ;  /* 0x000000ff0400728c */ /* 0x000fd20008705670 */
[----:B------:R-:W-:Y:S05]  /*1290*/  BRA.U !UP0, `(.L_x_305) ;  /* 0x0000000108a07547 */ /* 0x000fea000b800000 */
.L_x_306:
[----:B------:R-:W2:Y:S04]  /*12a0*/  LDG.E.CONSTANT R19, desc[UR8][R2.64+-0x8] ;  /* 0xfffff80802137981 */ /* 0x000ea8000c1e9900 */
[----:B------:R-:W3:Y:S04]  /*12b0*/  LDG.E.CONSTANT R20, desc[UR8][R4.64+-0x8] ;  /* 0xfffff80804147981 */ /* 0x000ee8000c1e9900 */
[----:B------:R-:W4:Y:S04]  /*12c0*/  LDG.E.CONSTANT R23, desc[UR8][R2.64+-0x4] ;  /* 0xfffffc0802177981 */ /* 0x000f28000c1e9900 */
[----:B------:R-:W5:Y:S04]  /*12d0*/  LDG.E.CONSTANT R18, desc[UR8][R4.64+-0x4] ;  /* 0xfffffc0804127981 */ /* 0x000f68000c1e9900 */
[----:B------:R-:W5:Y:S04]  /*12e0*/  LDG.E.CONSTANT R16, desc[UR8][R2.64] ;  /* 0x0000000802107981 */ /* 0x000f68000c1e9900 */
[----:B------:R-:W5:Y:S04]  /*12f0*/  LDG.E.CONSTANT R17, desc[UR8][R4.64] ;  /* 0x0000000804117981 */ /* 0x000f68000c1e9900 */
[----:B------:R0:W5:Y:S04]  /*1300*/  LDG.E.CONSTANT R14, desc[UR8][R2.64+0x4] ;  /* 0x00000408020e7981 */ /* 0x000168000c1e9900 */
[----:B------:R1:W5:Y:S01]  /*1310*/  LDG.E.CONSTANT R15, desc[UR8][R4.64+0x4] ;  /* 0x00000408040f7981 */ /* 0x000362000c1e9900 */
[----:B------:R-:W-:Y:S01]  /*1320*/  UIADD3 UR4, UPT, UPT, UR4, 0x4, URZ ;  /* 0x0000000404047890 */ /* 0x000fe2000fffe0ff */
[----:B------:R-:W-:-:S03]  /*1330*/  IADD3 R10, PT, PT, R10, 0x8, RZ ;  /* 0x000000080a0a7810 */ /* 0x000fc60007ffe0ff */
[----:B------:R-:W-:Y:S01]  /*1340*/  UISETP.NE.AND UP0, UPT, UR4, URZ, UPT ;  /* 0x000000ff0400728c */ /* 0x000fe2000bf05270 */
[----:B0-----:R-:W-:-:S04]  /*1350*/  IADD3 R2, P0, PT, R2, 0x10, RZ ;  /* 0x0000001002027810 */ /* 0x001fc80007f1e0ff */
[----:B------:R-:W-:Y:S02]  /*1360*/  IADD3.X R3, PT, PT, RZ, R3, RZ, P0, !PT ;  /* 0x00000003ff037210 */ /* 0x000fe400007fe4ff */
[----:B-1----:R-:W-:-:S04]  /*1370*/  IADD3 R4, P0, PT, R4, 0x10, RZ ;  /* 0x0000001004047810 */ /* 0x002fc80007f1e0ff */
[----:B------:R-:W-:Y:S01]  /*1380*/  IADD3.X R5, PT, PT, RZ, R5, RZ, P0, !PT ;  /* 0x00000005ff057210 */ /* 0x000fe200007fe4ff */
[--C-:B--2---:R-:W-:Y:S02]  /*1390*/  HADD2.F32 R22, -RZ, R19.reuse.H0_H0 ;  /* 0x20000013ff167230 */ /* 0x104fe40000004100 */
[----:B------:R-:W-:Y:S02]  /*13a0*/  HADD2.F32 R24, -RZ, R19.H1_H1 ;  /* 0x30000013ff187230 */ /* 0x000fe40000004100 */
[--C-:B---3--:R-:W-:Y:S02]  /*13b0*/  HADD2.F32 R21, -RZ, R20.reuse.H0_H0 ;  /* 0x20000014ff157230 */ /* 0x108fe40000004100 */
[----:B------:R-:W-:-:S03]  /*13c0*/  HADD2.F32 R20, -RZ, R20.H1_H1 ;  /* 0x30000014ff147230 */ /* 0x000fc60000004100 */
[----:B------:R-:W-:Y:S01]  /*13d0*/  FFMA R21, R22, R21, R13 ;  /* 0x0000001516157223 */ /* 0x000fe2000000000d */
[--C-:B----4-:R-:W-:Y:S02]  /*13e0*/  HADD2.F32 R13, -RZ, R23.reuse.H0_H0 ;  /* 0x20000017ff0d7230 */ /* 0x110fe40000004100 */
[--C-:B-----5:R-:W-:Y:S02]  /*13f0*/  HADD2.F32 R19, -RZ, R18.reuse.H0_H0 ;  /* 0x20000012ff137230 */ /* 0x120fe40000004100 */
[----:B------:R-:W-:Y:S01]  /*1400*/  FFMA R20, R24, R20, R21 ;  /* 0x0000001418147223 */ /* 0x000fe20000000015 */
        /* <DEDUP_REMOVED lines=14> */
[----:B------:R-:W-:-:S04]  /*14f0*/  FFMA R13, R16, R17, R13 ;  /* 0x00000011100d7223 */ /* 0x000fc8000000000d */
[----:B------:R-:W-:Y:S01]  /*1500*/  FFMA R13, R14, R15, R13 ;  /* 0x0000000f0e0d7223 */ /* 0x000fe2000000000d */
[----:B------:R-:W-:Y:S06]  /*1510*/  BRA.U UP0, `(.L_x_306) ;  /* 0xfffffffd00607547 */ /* 0x000fec000b83ffff */
.L_x_305:
[----:B------:R-:W-:-:S09]  /*1520*/  UISETP.NE.AND UP0, UPT, UR5, URZ, UPT ;  /* 0x000000ff0500728c */ /* 0x000fd2000bf05270 */
[----:B------:R-:W-:Y:S05]  /*1530*/  BRA.U !UP0, `(.L_x_304) ;  /* 0x00000001087c7547 */ /* 0x000fea000b800000 */
[----:B------:R-:W0:Y:S01]  /*1540*/  LDCU.64 UR12, c[0x0][0x390] ;  /* 0x00007200ff0c77ac */ /* 0x000e220008000a00 */
[C---:B------:R-:W-:Y:S02]  /*1550*/  SHF.L.U64.HI R3, R8.reuse, 0x1, R11 ;  /* 0x0000000108037819 */ /* 0x040fe4000001020b */
[----:B------:R-:W-:Y:S01]  /*1560*/  SHF.L.U32 R2, R8, 0x1, RZ ;  /* 0x0000000108027819 */ /* 0x000fe200000006ff */
[----:B------:R-:W1:Y:S01]  /*1570*/  LDCU.64 UR14, c[0x0][0x388] ;  /* 0x00007100ff0e77ac */ /* 0x000e620008000a00 */
[C---:B------:R-:W-:Y:S02]  /*1580*/  SHF.L.U64.HI R5, R9.reuse, 0x1, R12 ;  /* 0x0000000109057819 */ /* 0x040fe4000001020c */
[----:B------:R-:W-:Y:S01]  /*1590*/  SHF.L.U32 R4, R9, 0x1, RZ ;  /* 0x0000000109047819 */ /* 0x000fe200000006ff */
[----:B------:R-:W-:Y:S01]  /*15a0*/  IMAD.WIDE.U32 R2, R10, 0x2, R2 ;  /* 0x000000020a027825 */ /* 0x000fe200078e0002 */
[----:B------:R-:W-:-:S03]  /*15b0*/  UIADD3 UR5, UPT, UPT, -UR5, URZ, URZ ;  /* 0x000000ff05057290 */ /* 0x000fc6000fffe1ff */
[----:B------:R-:W-:Y:S01]  /*15c0*/  IMAD.WIDE.U32 R4, R10, 0x2, R4 ;  /* 0x000000020a047825 */ /* 0x000fe200078e0004 */
[----:B0-----:R-:W-:Y:S02]  /*15d0*/  IADD3 R18, P0, PT, R2, UR12, RZ ;  /* 0x0000000c02127c10 */ /* 0x001fe4000ff1e0ff */
[----:B-1----:R-:W-:Y:S02]  /*15e0*/  IADD3 R17, P1, PT, R4, UR14, RZ ;  /* 0x0000000e04117c10 */ /* 0x002fe4000ff3e0ff */
[----:B------:R-:W-:Y:S02]  /*15f0*/  IADD3.X R3, PT, PT, R3, UR13, RZ, P0, !PT ;  /* 0x0000000d03037c10 */ /* 0x000fe400087fe4ff */
[----:B------:R-:W-:-:S09]  /*1600*/  IADD3.X R5, PT, PT, R5, UR15, RZ, P1, !PT ;  /* 0x0000000f05057c10 */ /* 0x000fd20008ffe4ff */
.L_x_310:
[----:B------:R-:W-:Y:S02]  /*1610*/  MOV R4, R17 ;  /* 0x0000001100047202 */ /* 0x000fe40000000f00 */
[----:B------:R-:W-:-:S04]  /*1620*/  MOV R2, R18 ;  /* 0x0000001200027202 */ /* 0x000fc80000000f00 */
[----:B------:R0:W2:Y:S04]  /*1630*/  LDG.E.CONSTANT R4, desc[UR8][R4.64] ;  /* 0x0000000804047981 */ /* 0x0000a8000c1e9900 */
[----:B------:R1:W3:Y:S01]  /*1640*/  LDG.E.CONSTANT R2, desc[UR8][R2.64] ;  /* 0x0000000802027981 */ /* 0x0002e2000c1e9900 */
[----:B------:R-:W-:Y:S01]  /*1650*/  UIADD3 UR5, UPT, UPT, UR5, 0x1, URZ ;  /* 0x0000000105057890 */ /* 0x000fe2000fffe0ff */
[----:B------:R-:W-:Y:S02]  /*1660*/  IADD3 R18, P0, PT, R18, 0x4, RZ ;  /* 0x0000000412127810 */ /* 0x000fe40007f1e0ff */
[----:B------:R-:W-:Y:S01]  /*1670*/  IADD3 R17, P1, PT, R17, 0x4, RZ ;  /* 0x0000000411117810 */ /* 0x000fe20007f3e0ff */
[----:B------:R-:W-:Y:S01]  /*1680*/  UISETP.NE.AND UP0, UPT, UR5, URZ, UPT ;  /* 0x000000ff0500728c */ /* 0x000fe2000bf05270 */
[----:B------:R-:W-:-:S02]  /*1690*/  IADD3 R10, PT, PT, R10, 0x2, RZ ;  /* 0x000000020a0a7810 */ /* 0x000fc40007ffe0ff */
[----:B0-----:R-:W-:Y:S02]  /*16a0*/  IADD3.X R5, PT, PT, RZ, R5, RZ, P1, !PT ;  /* 0x00000005ff057210 */ /* 0x001fe40000ffe4ff */
[----:B-1----:R-:W-:Y:S01]  /*16b0*/  IADD3.X R3, PT, PT, RZ, R3, RZ, P0, !PT ;  /* 0x00000003ff037210 */ /* 0x002fe200007fe4ff */
[--C-:B--2---:R-:W-:Y:S02]  /*16c0*/  HADD2.F32 R14, -RZ, R4.reuse.H0_H0 ;  /* 0x20000004ff0e7230 */ /* 0x104fe40000004100 */
[----:B------:R-:W-:Y:S02]  /*16d0*/  HADD2.F32 R16, -RZ, R4.H1_H1 ;  /* 0x30000004ff107230 */ /* 0x000fe40000004100 */
[----:B---3--:R-:W-:-:S05]  /*16e0*/  HADD2.F32 R15, -RZ, R2.H0_H0 ;  /* 0x20000002ff0f7230 */ /* 0x008fca0000004100 */
[----:B------:R-:W-:Y:S01]  /*16f0*/  FFMA R13, R14, R15, R13 ;  /* 0x0000000f0e0d7223 */ /* 0x000fe2000000000d */
[----:B------:R-:W-:-:S05]  /*1700*/  HADD2.F32 R14, -RZ, R2.H1_H1 ;  /* 0x30000002ff0e7230 */ /* 0x000fca0000004100 */
[----:B------:R-:W-:Y:S01]  /*1710*/  FFMA R13, R16, R14, R13 ;  /* 0x0000000e100d7223 */ /* 0x000fe2000000000d */
[----:B------:R-:W-:Y:S06]  /*1720*/  BRA.U UP0, `(.L_x_310) ;  /* 0xfffffffd00b87547 */ /* 0x000fec000b83ffff */
.L_x_304:
[----:B------:R-:W-:Y:S01]  /*1730*/  ISETP.GE.U32.AND P0, PT, R10, UR10, PT ;  /* 0x0000000a0a007c0c */ /* 0x000fe2000bf06070 */
[----:B------:R-:W0:-:S12]  /*1740*/  LDCU UR4, c[0x0][0x398] ;  /* 0x00007300ff0477ac */ /* 0x000e180008000800 */
[----:B------:R-:W1:Y:S08]  /*1750*/  @!P0 LDC.64 R2, c[0x0][0x388] ;  /* 0x0000e200ff028b82 */ /* 0x000e700000000a00 */
[----:B------:R-:W2:Y:S01]  /*1760*/  @!P0 LDC.64 R4, c[0x0][0x390] ;  /* 0x0000e400ff048b82 */ /* 0x000ea20000000a00 */
[----:B-1----:R-:W-:-:S04]  /*1770*/  @!P0 LEA R2, P1, R9, R2, 0x1 ;  /* 0x0000000209028211 */ /* 0x002fc800078208ff */
[----:B------:R-:W-:Y:S02]  /*1780*/  @!P0 LEA.HI.X R3, R9, R3, R12, 0x1, P1 ;  /* 0x0000000309038211 */ /* 0x000fe400008f0c0c */
[----:B--2---:R-:W-:Y:S01]  /*1790*/  @!P0 LEA R4, P2, R8, R4, 0x1 ;  /* 0x0000000408048211 */ /* 0x004fe200078408ff */
[----:B------:R-:W-:-:S03]  /*17a0*/  @!P0 IMAD.WIDE.U32 R2, R10, 0x2, R2 ;  /* 0x000000020a028825 */ /* 0x000fc600078e0002 */
[----:B------:R-:W-:-:S03]  /*17b0*/  @!P0 LEA.HI.X R5, R8, R5, R11, 0x1, P2 ;  /* 0x0000000508058211 */ /* 0x000fc600010f0c0b */
[----:B------:R-:W2:Y:S01]  /*17c0*/  @!P0 LDG.E.U16.CONSTANT R2, desc[UR8][R2.64] ;  /* 0x0000000802028981 */ /* 0x000ea2000c1e9500 */
[----:B------:R-:W-:Y:S02]  /*17d0*/  @!P0 IMAD.WIDE.U32 R10, R10, 0x2, R4 ;  /* 0x000000020a0a8825 */ /* 0x000fe400078e0004 */
[----:B------:R-:W1:Y:S04]  /*17e0*/  LDC.64 R4, c[0x0][0x380] ;  /* 0x0000e000ff047b82 */ /* 0x000e680000000a00 */
[----:B------:R-:W3:Y:S01]  /*17f0*/  @!P0 LDG.E.U16.CONSTANT R10, desc[UR8][R10.64] ;  /* 0x000000080a0a8981 */ /* 0x000ee2000c1e9500 */
[----:B------:R-:W-:-:S05]  /*1800*/  IADD3 R7, PT, PT, R0, R7, RZ ;  /* 0x0000000700077210 */ /* 0x000fca0007ffe0ff */
[----:B------:R-:W-:Y:S02]  /*1810*/  IMAD R7, R7, UR7, R6 ;  /* 0x0000000707077c24 */ /* 0x000fe4000f8e0206 */
[----:B--2---:R-:W-:Y:S02]  /*1820*/  @!P0 HADD2.F32 R8, -RZ, R2.H0_H0 ;  /* 0x20000002ff088230 */ /* 0x004fe40000004100 */
[----:B---3--:R-:W-:-:S05]  /*1830*/  @!P0 HADD2.F32 R9, -RZ, R10.H0_H0 ;  /* 0x2000000aff098230 */ /* 0x008fca0000004100 */
[----:B------:R-:W-:-:S04]  /*1840*/  @!P0 FFMA R13, R8, R9, R13 ;  /* 0x00000009080d8223 */ /* 0x000fc8000000000d */
[----:B0-----:R-:W-:Y:S01]  /*1850*/  FMUL R13, R13, UR4 ;  /* 0x000000040d0d7c20 */ /* 0x001fe20008400000 */
[----:B-1----:R-:W-:-:S04]  /*1860*/  IMAD.WIDE.U32 R2, R7, 0x2, R4 ;  /* 0x0000000207027825 */ /* 0x002fc800078e0004 */
[----:B------:R-:W-:-:S05]  /*1870*/  F2FP.F16.F32.PACK_AB R13, RZ, R13 ;  /* 0x0000000dff0d723e */ /* 0x000fca00000000ff */
[----:B------:R-:W-:Y:S01]  /*1880*/  STG.E.U16 desc[UR8][R2.64], R13 ;  /* 0x0000000d02007986 */ /* 0x000fe2000c101508 */
[----:B------:R-:W-:Y:S05]  /*1890*/  EXIT ;  /* 0x000000000000794d */ /* 0x000fea0003800000 */
.L_x_311:
        /* <DEDUP_REMOVED lines=14> */
.L_x_325:


//--------------------- .nv.shared.fp16_nax_causal_fused_kernel --------------------------
	.section	.nv.shared.fp16_nax_causal_fused_kernel,"aw",@nobits
	.sectionflags	@""
	.align	16
.nv.shared.fp16_nax_causal_fused_kernel:
	.zero		1152


//--------------------- .nv.shared.reserved.0     --------------------------
	.section	.nv.shared.reserved.0,"aw",@nobits
	.weak		__nv_reservedSMEM_offset_0_alias
	.size		__nv_reservedSMEM_offset_0_alias, 0, 64
	.other		__nv_reservedSMEM_offset_0_alias,@"STO_CUDA_RESERVED_SHARED STV_DEFAULT"
__nv_reservedSMEM_offset_0_alias:
	.zero		0
	.zero		64


//--------------------- .nv.shared.bf16_nax_fused_kernel --------------------------
	.section	.nv.shared.bf16_nax_fused_kernel,"aw",@nobits
	.sectionflags	@""
	.align	16
.nv.shared.bf16_nax_fused_kernel:
	.zero		1152


//--------------------- .nv.shared.fp8_nax_fused_kernel --------------------------
	.section	.nv.shared.fp8_nax_fused_kernel,"aw",@nobits
	.sectionflags	@""
	.align	16
.nv.shared.fp8_nax_fused_kernel:
	.zero		1152


//--------------------- .nv.shared.fp16_nax_fused_kernel --------------------------
	.section	.nv.shared.fp16_nax_fused_kernel,"aw",@nobits
	.sectionflags	@""
	.align	16
.nv.shared.fp16_nax_fused_kernel:
	.zero		1152


//--------------------- .nv.shared.fp16_attention_output_kernel --------------------------
	.section	.nv.shared.fp16_attention_output_kernel,"aw",@nobits
	.sectionflags	@""
	.align	16
	.zero		1024


//--------------------- .nv.shared.fp8_attention_output_kernel --------------------------
	.section	.nv.shared.fp8_attention_output_kernel,"aw",@nobits
	.sectionflags	@""
	.align	16
	.zero		1024


//--------------------- .nv.shared.fp16_softmax_kernel --------------------------
	.section	.nv.shared.fp16_softmax_kernel,"aw",@nobits
	.sectionflags	@""
	.align	16
.nv.shared.fp16_softmax_kernel:
	.zero		1152


//--------------------- .nv.shared.fp8_attention_scores_kernel --------------------------
	.section	.nv.shared.fp8_attention_scores_kernel,"aw",@nobits
	.sectionflags	@""
	.align	16
	.zero		1024


//--------------------- .nv.shared.fp16_attention_scores_kernel --------------------------
	.section	.nv.shared.fp16_attention_scores_kernel,"aw",@nobits
	.sectionflags	@""
	.align	16
	.zero		1024


//--------------------- .nv.constant0.fp16_nax_causal_fused_kernel --------------------------
	.section	.nv.constant0.fp16_nax_causal_fused_kernel,"a",@progbits
	.sectionflags	@""
	.align	4
.nv.constant0.fp16_nax_causal_fused_kernel:
	.zero		948


//--------------------- .nv.constant0.bf16_nax_fused_kernel --------------------------
	.section	.nv.constant0.bf16_nax_fused_kernel,"a",@progbits
	.sectionflags	@""
	.align	4
.nv.constant0.bf16_nax_fused_kernel:
	.zero		948


//--------------------- .nv.constant0.fp8_nax_fused_kernel --------------------------
	.section	.nv.constant0.fp8_nax_fused_kernel,"a",@progbits
	.sectionflags	@""
	.align	4
.nv.constant0.fp8_nax_fused_kernel:
	.zero		960


//--------------------- .nv.constant0.fp16_nax_fused_kernel --------------------------
	.section	.nv.constant0.fp16_nax_fused_kernel,"a",@progbits
	.sectionflags	@""
	.align	4
.nv.constant0.fp16_nax_fused_kernel:
	.zero		948


//--------------------- .nv.constant0.fp16_attention_output_kernel --------------------------
	.section	.nv.constant0.fp16_attention_output_kernel,"a",@progbits
	.sectionflags	@""
	.align	4
.nv.constant0.fp16_attention_output_kernel:
	.zero		940


//--------------------- .nv.constant0.fp8_attention_output_kernel --------------------------
	.section	.nv.constant0.fp8_attention_output_kernel,"a",@progbits
	.sectionflags	@""
	.align	4
.nv.constant0.fp8_attention_output_kernel:
	.zero		944


//--------------------- .nv.constant0.fp16_softmax_kernel --------------------------
	.section	.nv.constant0.fp16_softmax_kernel,"a",@progbits
	.sectionflags	@""
	.align	4
.nv.constant0.fp16_softmax_kernel:
	.zero		920


//--------------------- .nv.constant0.fp8_attention_scores_kernel --------------------------
	.section	.nv.constant0.fp8_attention_scores_kernel,"a",@progbits
	.sectionflags	@""
	.align	4
.nv.constant0.fp8_attention_scores_kernel:
	.zero		952


//--------------------- .nv.constant0.fp16_attention_scores_kernel --------------------------
	.section	.nv.constant0.fp16_attention_scores_kernel,"a",@progbits
	.sectionflags	@""
	.align	4
.nv.constant0.fp16_attention_scores_kernel:
	.zero		944


//--------------------- SYMBOLS --------------------------

	.type		.nv.reservedSmem.offset0,@object
	.size		.nv.reservedSmem.offset0,0x4
	.type		.nv.reservedSmem.cap,@object
	.size		.nv.reservedSmem.cap,0x4
